	.target	sm_90a

	.elftype	@"ET_EXEC"


//--------------------- .note.nv.tkinfo           --------------------------
	.section	.note.nv.tkinfo,"",@"SHT_NOTE"
	.sectionflags	@"SHF_NOTE_NV_TKINFO"
	.tkinfo
        /*0018*/ 	.word	0x00000002
        /*0030*/ 	.string	""
        /*0030*/ 	.string	"ptxas"
        /*0030*/ 	.string	"Cuda compilation tools, release 13.0, V13.0.88"
        /*0030*/ 	.string	"Build cuda_13.0.r13.0/compiler.36424714_0"
        /*0030*/ 	.string	"-arch sm_90a -m 64 "



//--------------------- .note.nv.cuinfo           --------------------------
	.section	.note.nv.cuinfo,"",@"SHT_NOTE"
	.sectionflags	@"SHF_NOTE_NV_CUINFO"
        /*0018*/ 	.short	0x0002
        /*001a*/ 	.short	0x005a
        /*001c*/ 	.short	0x0082
	.zero		2


//--------------------- .nv.info                  --------------------------
	.section	.nv.info,"",@"SHT_CUDA_INFO"
	.align	4


	//----- nvinfo : EIATTR_REGCOUNT
	.align		4
        /*0000*/ 	.byte	0x04, 0x2f
        /*0002*/ 	.short	(.L_16 - .L_15)
	.align		4
.L_15:
        /*0004*/ 	.word	index@(_ZN7cutlass13device_kernelIN5flash22FlashAttnBwdPreprocessIN4cute5tupleIJNS3_1CILi64EEENS5_ILi256EEEEEENS_10bfloat16_tEfNS_4arch4Sm90ELb1ELb1EEEEEvNT_6ParamsE)
        /*0008*/ 	.word	0x0000007a


	//----- nvinfo : EIATTR_FRAME_SIZE
	.align		4
.L_16:
        /*000c*/ 	.byte	0x04, 0x11
        /*000e*/ 	.short	(.L_18 - .L_17)
	.align		4
.L_17:
        /*0010*/ 	.word	index@(_ZN7cutlass13device_kernelIN5flash22FlashAttnBwdPreprocessIN4cute5tupleIJNS3_1CILi64EEENS5_ILi256EEEEEENS_10bfloat16_tEfNS_4arch4Sm90ELb1ELb1EEEEEvNT_6ParamsE)
        /*0014*/ 	.word	0x00000000


	//----- nvinfo : EIATTR_REGCOUNT
	.align		4
.L_18:
        /*0018*/ 	.byte	0x04, 0x2f
        /*001a*/ 	.short	(.L_20 - .L_19)
	.align		4
.L_19:
        /*001c*/ 	.word	index@(_ZN7cutlass13device_kernelIN5flash11enable_sm90INS1_16FlashAttnBwdSm90INS1_25CollectiveMainloopBwdSm90ILi2ELi1ELi1EN4cute5tupleIJNS5_1CILi1EEES8_S8_EEENS6_IJNS7_ILi64EEENS7_ILi80EEENS7_ILi256EEEEEENS_10bfloat16_tEfNS_4arch4Sm90ELb1ELb0ELb1ELb1ELb0ELb0ELb1ELb1ELi2ELi1ELi1ELi1ELb0EEENS1_24CollectiveEpilogueBwdGQAISD_fSG_Li256ELb1ELb0EEENS1_25SingleTileBwdLPTSchedulerILb1ELi80ELb0EEEEEEEEEvNT_6ParamsE)
        /*0020*/ 	.word	0x000000a8


	//----- nvinfo : EIATTR_FRAME_SIZE
	.align		4
.L_20:
        /*0024*/ 	.byte	0x04, 0x11
        /*0026*/ 	.short	(.L_22 - .L_21)
	.align		4
.L_21:
        /*0028*/ 	.word	index@(_ZN7cutlass13device_kernelIN5flash11enable_sm90INS1_16FlashAttnBwdSm90INS1_25CollectiveMainloopBwdSm90ILi2ELi1ELi1EN4cute5tupleIJNS5_1CILi1EEES8_S8_EEENS6_IJNS7_ILi64EEENS7_ILi80EEENS7_ILi256EEEEEENS_10bfloat16_tEfNS_4arch4Sm90ELb1ELb0ELb1ELb1ELb0ELb0ELb1ELb1ELi2ELi1ELi1ELi1ELb0EEENS1_24CollectiveEpilogueBwdGQAISD_fSG_Li256ELb1ELb0EEENS1_25SingleTileBwdLPTSchedulerILb1ELi80ELb0EEEEEEEEEvNT_6ParamsE)
        /*002c*/ 	.word	0x00000018


	//----- nvinfo : EIATTR_REGCOUNT
	.align		4
.L_22:
        /*0030*/ 	.byte	0x04, 0x2f
        /*0032*/ 	.short	(.L_24 - .L_23)
	.align		4
.L_23:
        /*0034*/ 	.word	index@(_ZN7cutlass13device_kernelIN5flash32FlashAttnBwdPostprocessConvertdQIN4cute5tupleIJNS3_1CILi64EEENS5_ILi256EEEEEENS_10bfloat16_tEfNS_4arch4Sm90ELi256ENS3_8TiledMMAINS3_8MMA_AtomIJNS3_4SM904GMMA27MMA_64x64x16_F32BF16BF16_SSILNSF_5MajorE1ELSH_0ELNSF_7ScaleInE1ELSI_1EEEEEENS3_6LayoutINS4_IJNS5_ILi2EEENS5_ILi1EEESN_EEENS4_IJSN_NS5_ILi0EEESP_EEEEENS4_IJNS3_10UnderscoreESS_SS_EEEEELb1EEEEEvNT_6ParamsE)
        /*0038*/ 	.word	0x00000059


	//----- nvinfo : EIATTR_FRAME_SIZE
	.align		4
.L_24:
        /*003c*/ 	.byte	0x04, 0x11
        /*003e*/ 	.short	(.L_26 - .L_25)
	.align		4
.L_25:
        /*0040*/ 	.word	index@(_ZN7cutlass13device_kernelIN5flash32FlashAttnBwdPostprocessConvertdQIN4cute5tupleIJNS3_1CILi64EEENS5_ILi256EEEEEENS_10bfloat16_tEfNS_4arch4Sm90ELi256ENS3_8TiledMMAINS3_8MMA_AtomIJNS3_4SM904GMMA27MMA_64x64x16_F32BF16BF16_SSILNSF_5MajorE1ELSH_0ELNSF_7ScaleInE1ELSI_1EEEEEENS3_6LayoutINS4_IJNS5_ILi2EEENS5_ILi1EEESN_EEENS4_IJSN_NS5_ILi0EEESP_EEEEENS4_IJNS3_10UnderscoreESS_SS_EEEEELb1EEEEEvNT_6ParamsE)
        /*0044*/ 	.word	0x00000000


	//----- nvinfo : EIATTR_REGCOUNT
	.align		4
.L_26:
        /*0048*/ 	.byte	0x04, 0x2f
        /*004a*/ 	.short	(.L_28 - .L_27)
	.align		4
.L_27:
        /*004c*/ 	.word	index@(_ZN7cutlass13device_kernelIN5flash32FlashAttnBwdPostprocessConvertdQIN4cute5tupleIJNS3_1CILi80EEENS5_ILi256EEEEEENS_10bfloat16_tEfNS_4arch4Sm90ELi256ENS3_8TiledMMAINS3_8MMA_AtomIJNS3_4SM904GMMA27MMA_64x16x16_F32BF16BF16_SSILNSF_5MajorE1ELSH_1ELNSF_7ScaleInE1ELSI_1EEEEEENS3_6LayoutINS4_IJNS5_ILi2EEENS5_ILi1EEESN_EEENS4_IJSN_NS5_ILi0EEESP_EEEEENS4_IJNS3_10UnderscoreESS_SS_EEEEELb1EEEEEvNT_6ParamsE)
        /*0050*/ 	.word	0x0000006d


	//----- nvinfo : EIATTR_FRAME_SIZE
	.align		4
.L_28:
        /*0054*/ 	.byte	0x04, 0x11
        /*0056*/ 	.short	(.L_30 - .L_29)
	.align		4
.L_29:
        /*0058*/ 	.word	index@(_ZN7cutlass13device_kernelIN5flash32FlashAttnBwdPostprocessConvertdQIN4cute5tupleIJNS3_1CILi80EEENS5_ILi256EEEEEENS_10bfloat16_tEfNS_4arch4Sm90ELi256ENS3_8TiledMMAINS3_8MMA_AtomIJNS3_4SM904GMMA27MMA_64x16x16_F32BF16BF16_SSILNSF_5MajorE1ELSH_1ELNSF_7ScaleInE1ELSI_1EEEEEENS3_6LayoutINS4_IJNS5_ILi2EEENS5_ILi1EEESN_EEENS4_IJSN_NS5_ILi0EEESP_EEEEENS4_IJNS3_10UnderscoreESS_SS_EEEEELb1EEEEEvNT_6ParamsE)
        /*005c*/ 	.word	0x00000000


	//----- nvinfo : EIATTR_REGCOUNT
	.align		4
.L_30:
        /*0060*/ 	.byte	0x04, 0x2f
        /*0062*/ 	.short	(.L_32 - .L_31)
	.align		4
.L_31:
        /*0064*/ 	.word	index@(_ZN7cutlass13device_kernelIN5flash11enable_sm90INS1_16FlashAttnBwdSm90INS1_25CollectiveMainloopBwdSm90ILi2ELi1ELi1EN4cute5tupleIJNS5_1CILi1EEES8_S8_EEENS6_IJNS7_ILi64EEENS7_ILi80EEENS7_ILi256EEEEEENS_10bfloat16_tEfNS_4arch4Sm90ELb1ELb0ELb1ELb1ELb0ELb0ELb1ELb1ELi2ELi1ELi1ELi1ELb0EEENS1_21CollectiveEpilogueBwdISD_SE_SG_Li256ELb1ELb1ELi2EEENS1_25SingleTileBwdLPTSchedulerILb1ELi80ELb0EEEEEEEEEvNT_6ParamsE)
        /*0068*/ 	.word	0x000000a8


	//----- nvinfo : EIATTR_FRAME_SIZE
	.align		4
.L_32:
        /*006c*/ 	.byte	0x04, 0x11
        /*006e*/ 	.short	(.L_34 - .L_33)
	.align		4
.L_33:
        /*0070*/ 	.word	index@(_ZN7cutlass13device_kernelIN5flash11enable_sm90INS1_16FlashAttnBwdSm90INS1_25CollectiveMainloopBwdSm90ILi2ELi1ELi1EN4cute5tupleIJNS5_1CILi1EEES8_S8_EEENS6_IJNS7_ILi64EEENS7_ILi80EEENS7_ILi256EEEEEENS_10bfloat16_tEfNS_4arch4Sm90ELb1ELb0ELb1ELb1ELb0ELb0ELb1ELb1ELi2ELi1ELi1ELi1ELb0EEENS1_21CollectiveEpilogueBwdISD_SE_SG_Li256ELb1ELb1ELi2EEENS1_25SingleTileBwdLPTSchedulerILb1ELi80ELb0EEEEEEEEEvNT_6ParamsE)
        /*0074*/ 	.word	0x00000018


	//----- nvinfo : EIATTR_REGCOUNT
	.align		4
.L_34:
        /*0078*/ 	.byte	0x04, 0x2f
        /*007a*/ 	.short	(.L_36 - .L_35)
	.align		4
.L_35:
        /*007c*/ 	.word	index@(_ZN7cutlass13device_kernelIN5flash22FlashAttnBwdPreprocessIN4cute5tupleIJNS3_1CILi64EEENS5_ILi256EEEEEENS_10bfloat16_tEfNS_4arch4Sm90ELb1ELb0EEEEEvNT_6ParamsE)
        /*0080*/ 	.word	0x0000007c


	//----- nvinfo : EIATTR_FRAME_SIZE
	.align		4
.L_36:
        /*0084*/ 	.byte	0x04, 0x11
        /*0086*/ 	.short	(.L_38 - .L_37)
	.align		4
.L_37:
        /*0088*/ 	.word	index@(_ZN7cutlass13device_kernelIN5flash22FlashAttnBwdPreprocessIN4cute5tupleIJNS3_1CILi64EEENS5_ILi256EEEEEENS_10bfloat16_tEfNS_4arch4Sm90ELb1ELb0EEEEEvNT_6ParamsE)
        /*008c*/ 	.word	0x00000000


	//----- nvinfo : EIATTR_REGCOUNT
	.align		4
.L_38:
        /*0090*/ 	.byte	0x04, 0x2f
        /*0092*/ 	.short	(.L_40 - .L_39)
	.align		4
.L_39:
        /*0094*/ 	.word	index@(_ZN7cutlass13device_kernelIN5flash11enable_sm90INS1_16FlashAttnBwdSm90INS1_25CollectiveMainloopBwdSm90ILi2ELi1ELi1EN4cute5tupleIJNS5_1CILi1EEES8_S8_EEENS6_IJNS7_ILi64EEENS7_ILi80EEENS7_ILi256EEEEEENS_10bfloat16_tEfNS_4arch4Sm90ELb1ELb0ELb1ELb0ELb0ELb0ELb1ELb1ELi2ELi1ELi1ELi1ELb0EEENS1_24CollectiveEpilogueBwdGQAISD_fSG_Li256ELb0ELb0EEENS1_25SingleTileBwdLPTSchedulerILb0ELi80ELb0EEEEEEEEEvNT_6ParamsE)
        /*0098*/ 	.word	0x000000a8


	//----- nvinfo : EIATTR_FRAME_SIZE
	.align		4
.L_40:
        /*009c*/ 	.byte	0x04, 0x11
        /*009e*/ 	.short	(.L_42 - .L_41)
	.align		4
.L_41:
        /*00a0*/ 	.word	index@(_ZN7cutlass13device_kernelIN5flash11enable_sm90INS1_16FlashAttnBwdSm90INS1_25CollectiveMainloopBwdSm90ILi2ELi1ELi1EN4cute5tupleIJNS5_1CILi1EEES8_S8_EEENS6_IJNS7_ILi64EEENS7_ILi80EEENS7_ILi256EEEEEENS_10bfloat16_tEfNS_4arch4Sm90ELb1ELb0ELb1ELb0ELb0ELb0ELb1ELb1ELi2ELi1ELi1ELi1ELb0EEENS1_24CollectiveEpilogueBwdGQAISD_fSG_Li256ELb0ELb0EEENS1_25SingleTileBwdLPTSchedulerILb0ELi80ELb0EEEEEEEEEvNT_6ParamsE)
        /*00a4*/ 	.word	0x00000020


	//----- nvinfo : EIATTR_REGCOUNT
	.align		4
.L_42:
        /*00a8*/ 	.byte	0x04, 0x2f
        /*00aa*/ 	.short	(.L_44 - .L_43)
	.align		4
.L_43:
        /*00ac*/ 	.word	index@(_ZN7cutlass13device_kernelIN5flash11enable_sm90INS1_16FlashAttnBwdSm90INS1_25CollectiveMainloopBwdSm90ILi2ELi1ELi1EN4cute5tupleIJNS5_1CILi1EEES8_S8_EEENS6_IJNS7_ILi64EEENS7_ILi80EEENS7_ILi256EEEEEENS_10bfloat16_tEfNS_4arch4Sm90ELb1ELb0ELb1ELb0ELb0ELb0ELb1ELb1ELi2ELi1ELi1ELi1ELb0EEENS1_21CollectiveEpilogueBwdISD_SE_SG_Li256ELb0ELb1ELi2EEENS1_25SingleTileBwdLPTSchedulerILb0ELi80ELb0EEEEEEEEEvNT_6ParamsE)
        /*00b0*/ 	.word	0x000000a8


	//----- nvinfo : EIATTR_FRAME_SIZE
	.align		4
.L_44:
        /*00b4*/ 	.byte	0x04, 0x11
        /*00b6*/ 	.short	(.L_46 - .L_45)
	.align		4
.L_45:
        /*00b8*/ 	.word	index@(_ZN7cutlass13device_kernelIN5flash11enable_sm90INS1_16FlashAttnBwdSm90INS1_25CollectiveMainloopBwdSm90ILi2ELi1ELi1EN4cute5tupleIJNS5_1CILi1EEES8_S8_EEENS6_IJNS7_ILi64EEENS7_ILi80EEENS7_ILi256EEEEEENS_10bfloat16_tEfNS_4arch4Sm90ELb1ELb0ELb1ELb0ELb0ELb0ELb1ELb1ELi2ELi1ELi1ELi1ELb0EEENS1_21CollectiveEpilogueBwdISD_SE_SG_Li256ELb0ELb1ELi2EEENS1_25SingleTileBwdLPTSchedulerILb0ELi80ELb0EEEEEEEEEvNT_6ParamsE)
        /*00bc*/ 	.word	0x00000018


	//----- nvinfo : EIATTR_REGCOUNT
	.align		4
.L_46:
        /*00c0*/ 	.byte	0x04, 0x2f
        /*00c2*/ 	.short	(.L_48 - .L_47)
	.align		4
.L_47:
        /*00c4*/ 	.word	index@(_ZN7cutlass13device_kernelIN5flash11enable_sm90INS1_16FlashAttnBwdSm90INS1_25CollectiveMainloopBwdSm90ILi2ELi1ELi1EN4cute5tupleIJNS5_1CILi1EEES8_S8_EEENS6_IJNS7_ILi64EEENS7_ILi80EEENS7_ILi256EEEEEENS_10bfloat16_tEfNS_4arch4Sm90ELb0ELb1ELb1ELb1ELb0ELb0ELb1ELb1ELi2ELi1ELi1ELi1ELb0EEENS1_24CollectiveEpilogueBwdGQAISD_fSG_Li256ELb1ELb0EEENS1_19SingleTileSchedulerILb1ELb0ELb0ELi80EEEEEEEEEvNT_6ParamsE)
        /*00c8*/ 	.word	0x000000a8


	//----- nvinfo : EIATTR_FRAME_SIZE
	.align		4
.L_48:
        /*00cc*/ 	.byte	0x04, 0x11
        /*00ce*/ 	.short	(.L_50 - .L_49)
	.align		4
.L_49:
        /*00d0*/ 	.word	index@(_ZN7cutlass13device_kernelIN5flash11enable_sm90INS1_16FlashAttnBwdSm90INS1_25CollectiveMainloopBwdSm90ILi2ELi1ELi1EN4cute5tupleIJNS5_1CILi1EEES8_S8_EEENS6_IJNS7_ILi64EEENS7_ILi80EEENS7_ILi256EEEEEENS_10bfloat16_tEfNS_4arch4Sm90ELb0ELb1ELb1ELb1ELb0ELb0ELb1ELb1ELi2ELi1ELi1ELi1ELb0EEENS1_24CollectiveEpilogueBwdGQAISD_fSG_Li256ELb1ELb0EEENS1_19SingleTileSchedulerILb1ELb0ELb0ELi80EEEEEEEEEvNT_6ParamsE)
        /*00d4*/ 	.word	0x00000008


	//----- nvinfo : EIATTR_REGCOUNT
	.align		4
.L_50:
        /*00d8*/ 	.byte	0x04, 0x2f
        /*00da*/ 	.short	(.L_52 - .L_51)
	.align		4
.L_51:
        /*00dc*/ 	.word	index@(_ZN7cutlass13device_kernelIN5flash11enable_sm90INS1_16FlashAttnBwdSm90INS1_25CollectiveMainloopBwdSm90ILi2ELi1ELi1EN4cute5tupleIJNS5_1CILi1EEES8_S8_EEENS6_IJNS7_ILi64EEENS7_ILi80EEENS7_ILi256EEEEEENS_10bfloat16_tEfNS_4arch4Sm90ELb0ELb1ELb1ELb1ELb0ELb0ELb1ELb1ELi2ELi1ELi1ELi1ELb0EEENS1_21CollectiveEpilogueBwdISD_SE_SG_Li256ELb1ELb1ELi2EEENS1_19SingleTileSchedulerILb1ELb0ELb0ELi80EEEEEEEEEvNT_6ParamsE)
        /*00e0*/ 	.word	0x000000a8


	//----- nvinfo : EIATTR_FRAME_SIZE
	.align		4
.L_52:
        /*00e4*/ 	.byte	0x04, 0x11
        /*00e6*/ 	.short	(.L_54 - .L_53)
	.align		4
.L_53:
        /*00e8*/ 	.word	index@(_ZN7cutlass13device_kernelIN5flash11enable_sm90INS1_16FlashAttnBwdSm90INS1_25CollectiveMainloopBwdSm90ILi2ELi1ELi1EN4cute5tupleIJNS5_1CILi1EEES8_S8_EEENS6_IJNS7_ILi64EEENS7_ILi80EEENS7_ILi256EEEEEENS_10bfloat16_tEfNS_4arch4Sm90ELb0ELb1ELb1ELb1ELb0ELb0ELb1ELb1ELi2ELi1ELi1ELi1ELb0EEENS1_21CollectiveEpilogueBwdISD_SE_SG_Li256ELb1ELb1ELi2EEENS1_19SingleTileSchedulerILb1ELb0ELb0ELi80EEEEEEEEEvNT_6ParamsE)
        /*00ec*/ 	.word	0x00000008


	//----- nvinfo : EIATTR_REGCOUNT
	.align		4
.L_54:
        /*00f0*/ 	.byte	0x04, 0x2f
        /*00f2*/ 	.short	(.L_56 - .L_55)
	.align		4
.L_55:
        /*00f4*/ 	.word	index@(_ZN7cutlass13device_kernelIN5flash11enable_sm90INS1_16FlashAttnBwdSm90INS1_25CollectiveMainloopBwdSm90ILi2ELi1ELi1EN4cute5tupleIJNS5_1CILi1EEES8_S8_EEENS6_IJNS7_ILi64EEENS7_ILi80EEENS7_ILi256EEEEEENS_10bfloat16_tEfNS_4arch4Sm90ELb0ELb1ELb1ELb0ELb0ELb0ELb1ELb1ELi2ELi1ELi1ELi1ELb0EEENS1_24CollectiveEpilogueBwdGQAISD_fSG_Li256ELb0ELb0EEENS1_19SingleTileSchedulerILb0ELb0ELb0ELi80EEEEEEEEEvNT_6ParamsE)
        /*00f8*/ 	.word	0x000000a8


	//----- nvinfo : EIATTR_FRAME_SIZE
	.align		4
.L_56:
        /*00fc*/ 	.byte	0x04, 0x11
        /*00fe*/ 	.short	(.L_58 - .L_57)
	.align		4
.L_57:
        /*0100*/ 	.word	index@(_ZN7cutlass13device_kernelIN5flash11enable_sm90INS1_16FlashAttnBwdSm90INS1_25CollectiveMainloopBwdSm90ILi2ELi1ELi1EN4cute5tupleIJNS5_1CILi1EEES8_S8_EEENS6_IJNS7_ILi64EEENS7_ILi80EEENS7_ILi256EEEEEENS_10bfloat16_tEfNS_4arch4Sm90ELb0ELb1ELb1ELb0ELb0ELb0ELb1ELb1ELi2ELi1ELi1ELi1ELb0EEENS1_24CollectiveEpilogueBwdGQAISD_fSG_Li256ELb0ELb0EEENS1_19SingleTileSchedulerILb0ELb0ELb0ELi80EEEEEEEEEvNT_6ParamsE)
        /*0104*/ 	.word	0x00000008


	//----- nvinfo : EIATTR_REGCOUNT
	.align		4
.L_58:
        /*0108*/ 	.byte	0x04, 0x2f
        /*010a*/ 	.short	(.L_60 - .L_59)
	.align		4
.L_59:
        /*010c*/ 	.word	index@(_ZN7cutlass13device_kernelIN5flash11enable_sm90INS1_16FlashAttnBwdSm90INS1_25CollectiveMainloopBwdSm90ILi2ELi1ELi1EN4cute5tupleIJNS5_1CILi1EEES8_S8_EEENS6_IJNS7_ILi64EEENS7_ILi80EEENS7_ILi256EEEEEENS_10bfloat16_tEfNS_4arch4Sm90ELb0ELb1ELb1ELb0ELb0ELb0ELb1ELb1ELi2ELi1ELi1ELi1ELb0EEENS1_21CollectiveEpilogueBwdISD_SE_SG_Li256ELb0ELb1ELi2EEENS1_19SingleTileSchedulerILb0ELb0ELb0ELi80EEEEEEEEEvNT_6ParamsE)
        /*0110*/ 	.word	0x000000a8


	//----- nvinfo : EIATTR_FRAME_SIZE
	.align		4
.L_60:
        /*0114*/ 	.byte	0x04, 0x11
        /*0116*/ 	.short	(.L_62 - .L_61)
	.align		4
.L_61:
        /*0118*/ 	.word	index@(_ZN7cutlass13device_kernelIN5flash11enable_sm90INS1_16FlashAttnBwdSm90INS1_25CollectiveMainloopBwdSm90ILi2ELi1ELi1EN4cute5tupleIJNS5_1CILi1EEES8_S8_EEENS6_IJNS7_ILi64EEENS7_ILi80EEENS7_ILi256EEEEEENS_10bfloat16_tEfNS_4arch4Sm90ELb0ELb1ELb1ELb0ELb0ELb0ELb1ELb1ELi2ELi1ELi1ELi1ELb0EEENS1_21CollectiveEpilogueBwdISD_SE_SG_Li256ELb0ELb1ELi2EEENS1_19SingleTileSchedulerILb0ELb0ELb0ELi80EEEEEEEEEvNT_6ParamsE)
        /*011c*/ 	.word	0x00000008


	//----- nvinfo : EIATTR_REGCOUNT
	.align		4
.L_62:
        /*0120*/ 	.byte	0x04, 0x2f
        /*0122*/ 	.short	(.L_64 - .L_63)
	.align		4
.L_63:
        /*0124*/ 	.word	index@(_ZN7cutlass13device_kernelIN5flash11enable_sm90INS1_16FlashAttnBwdSm90INS1_25CollectiveMainloopBwdSm90ILi2ELi1ELi1EN4cute5tupleIJNS5_1CILi1EEES8_S8_EEENS6_IJNS7_ILi64EEENS7_ILi80EEENS7_ILi256EEEEEENS_10bfloat16_tEfNS_4arch4Sm90ELb0ELb0ELb1ELb1ELb0ELb0ELb1ELb1ELi2ELi1ELi1ELi1ELb0EEENS1_24CollectiveEpilogueBwdGQAISD_fSG_Li256ELb1ELb0EEENS1_19SingleTileSchedulerILb1ELb0ELb0ELi80EEEEEEEEEvNT_6ParamsE)
        /*0128*/ 	.word	0x000000a8


	//----- nvinfo : EIATTR_FRAME_SIZE
	.align		4
.L_64:
        /*012c*/ 	.byte	0x04, 0x11
        /*012e*/ 	.short	(.L_66 - .L_65)
	.align		4
.L_65:
        /*0130*/ 	.word	index@(_ZN7cutlass13device_kernelIN5flash11enable_sm90INS1_16FlashAttnBwdSm90INS1_25CollectiveMainloopBwdSm90ILi2ELi1ELi1EN4cute5tupleIJNS5_1CILi1EEES8_S8_EEENS6_IJNS7_ILi64EEENS7_ILi80EEENS7_ILi256EEEEEENS_10bfloat16_tEfNS_4arch4Sm90ELb0ELb0ELb1ELb1ELb0ELb0ELb1ELb1ELi2ELi1ELi1ELi1ELb0EEENS1_24CollectiveEpilogueBwdGQAISD_fSG_Li256ELb1ELb0EEENS1_19SingleTileSchedulerILb1ELb0ELb0ELi80EEEEEEEEEvNT_6ParamsE)
        /*0134*/ 	.word	0x00000008


	//----- nvinfo : EIATTR_REGCOUNT
	.align		4
.L_66:
        /*0138*/ 	.byte	0x04, 0x2f
        /*013a*/ 	.short	(.L_68 - .L_67)
	.align		4
.L_67:
        /*013c*/ 	.word	index@(_ZN7cutlass13device_kernelIN5flash11enable_sm90INS1_16FlashAttnBwdSm90INS1_25CollectiveMainloopBwdSm90ILi2ELi1ELi1EN4cute5tupleIJNS5_1CILi1EEES8_S8_EEENS6_IJNS7_ILi64EEENS7_ILi80EEENS7_ILi256EEEEEENS_10bfloat16_tEfNS_4arch4Sm90ELb0ELb0ELb1ELb1ELb0ELb0ELb1ELb1ELi2ELi1ELi1ELi1ELb0EEENS1_21CollectiveEpilogueBwdISD_SE_SG_Li256ELb1ELb1ELi2EEENS1_19SingleTileSchedulerILb1ELb0ELb0ELi80EEEEEEEEEvNT_6ParamsE)
        /*0140*/ 	.word	0x000000a8


	//----- nvinfo : EIATTR_FRAME_SIZE
	.align		4
.L_68:
        /*0144*/ 	.byte	0x04, 0x11
        /*0146*/ 	.short	(.L_70 - .L_69)
	.align		4
.L_69:
        /*0148*/ 	.word	index@(_ZN7cutlass13device_kernelIN5flash11enable_sm90INS1_16FlashAttnBwdSm90INS1_25CollectiveMainloopBwdSm90ILi2ELi1ELi1EN4cute5tupleIJNS5_1CILi1EEES8_S8_EEENS6_IJNS7_ILi64EEENS7_ILi80EEENS7_ILi256EEEEEENS_10bfloat16_tEfNS_4arch4Sm90ELb0ELb0ELb1ELb1ELb0ELb0ELb1ELb1ELi2ELi1ELi1ELi1ELb0EEENS1_21CollectiveEpilogueBwdISD_SE_SG_Li256ELb1ELb1ELi2EEENS1_19SingleTileSchedulerILb1ELb0ELb0ELi80EEEEEEEEEvNT_6ParamsE)
        /*014c*/ 	.word	0x00000008


	//----- nvinfo : EIATTR_REGCOUNT
	.align		4
.L_70:
        /*0150*/ 	.byte	0x04, 0x2f
        /*0152*/ 	.short	(.L_72 - .L_71)
	.align		4
.L_71:
        /*0154*/ 	.word	index@(_ZN7cutlass13device_kernelIN5flash11enable_sm90INS1_16FlashAttnBwdSm90INS1_25CollectiveMainloopBwdSm90ILi2ELi1ELi1EN4cute5tupleIJNS5_1CILi1EEES8_S8_EEENS6_IJNS7_ILi64EEENS7_ILi80EEENS7_ILi256EEEEEENS_10bfloat16_tEfNS_4arch4Sm90ELb0ELb0ELb1ELb0ELb0ELb0ELb1ELb1ELi2ELi1ELi1ELi1ELb0EEENS1_24CollectiveEpilogueBwdGQAISD_fSG_Li256ELb0ELb0EEENS1_19SingleTileSchedulerILb0ELb0ELb0ELi80EEEEEEEEEvNT_6ParamsE)
        /*0158*/ 	.word	0x000000a8


	//----- nvinfo : EIATTR_FRAME_SIZE
	.align		4
.L_72:
        /*015c*/ 	.byte	0x04, 0x11
        /*015e*/ 	.short	(.L_74 - .L_73)
	.align		4
.L_73:
        /*0160*/ 	.word	index@(_ZN7cutlass13device_kernelIN5flash11enable_sm90INS1_16FlashAttnBwdSm90INS1_25CollectiveMainloopBwdSm90ILi2ELi1ELi1EN4cute5tupleIJNS5_1CILi1EEES8_S8_EEENS6_IJNS7_ILi64EEENS7_ILi80EEENS7_ILi256EEEEEENS_10bfloat16_tEfNS_4arch4Sm90ELb0ELb0ELb1ELb0ELb0ELb0ELb1ELb1ELi2ELi1ELi1ELi1ELb0EEENS1_24CollectiveEpilogueBwdGQAISD_fSG_Li256ELb0ELb0EEENS1_19SingleTileSchedulerILb0ELb0ELb0ELi80EEEEEEEEEvNT_6ParamsE)
        /*0164*/ 	.word	0x00000008


	//----- nvinfo : EIATTR_REGCOUNT
	.align		4
.L_74:
        /*0168*/ 	.byte	0x04, 0x2f
        /*016a*/ 	.short	(.L_76 - .L_75)
	.align		4
.L_75:
        /*016c*/ 	.word	index@(_ZN7cutlass13device_kernelIN5flash11enable_sm90INS1_16FlashAttnBwdSm90INS1_25CollectiveMainloopBwdSm90ILi2ELi1ELi1EN4cute5tupleIJNS5_1CILi1EEES8_S8_EEENS6_IJNS7_ILi64EEENS7_ILi80EEENS7_ILi256EEEEEENS_10bfloat16_tEfNS_4arch4Sm90ELb0ELb0ELb1ELb0ELb0ELb0ELb1ELb1ELi2ELi1ELi1ELi1ELb0EEENS1_21CollectiveEpilogueBwdISD_SE_SG_Li256ELb0ELb1ELi2EEENS1_19SingleTileSchedulerILb0ELb0ELb0ELi80EEEEEEEEEvNT_6ParamsE)
        /*0170*/ 	.word	0x000000a8


	//----- nvinfo : EIATTR_FRAME_SIZE
	.align		4
.L_76:
        /*0174*/ 	.byte	0x04, 0x11
        /*0176*/ 	.short	(.L_78 - .L_77)
	.align		4
.L_77:
        /*0178*/ 	.word	index@(_ZN7cutlass13device_kernelIN5flash11enable_sm90INS1_16FlashAttnBwdSm90INS1_25CollectiveMainloopBwdSm90ILi2ELi1ELi1EN4cute5tupleIJNS5_1CILi1EEES8_S8_EEENS6_IJNS7_ILi64EEENS7_ILi80EEENS7_ILi256EEEEEENS_10bfloat16_tEfNS_4arch4Sm90ELb0ELb0ELb1ELb0ELb0ELb0ELb1ELb1ELi2ELi1ELi1ELi1ELb0EEENS1_21CollectiveEpilogueBwdISD_SE_SG_Li256ELb0ELb1ELi2EEENS1_19SingleTileSchedulerILb0ELb0ELb0ELi80EEEEEEEEEvNT_6ParamsE)
        /*017c*/ 	.word	0x00000010


	//----- nvinfo : EIATTR_MIN_STACK_SIZE
	.align		4
.L_78:
        /*0180*/ 	.byte	0x04, 0x12
        /*0182*/ 	.short	(.L_80 - .L_79)
	.align		4
.L_79:
        /*0184*/ 	.word	index@(_ZN7cutlass13device_kernelIN5flash11enable_sm90INS1_16FlashAttnBwdSm90INS1_25CollectiveMainloopBwdSm90ILi2ELi1ELi1EN4cute5tupleIJNS5_1CILi1EEES8_S8_EEENS6_IJNS7_ILi64EEENS7_ILi80EEENS7_ILi256EEEEEENS_10bfloat16_tEfNS_4arch4Sm90ELb0ELb0ELb1ELb0ELb0ELb0ELb1ELb1ELi2ELi1ELi1ELi1ELb0EEENS1_21CollectiveEpilogueBwdISD_SE_SG_Li256ELb0ELb1ELi2EEENS1_19SingleTileSchedulerILb0ELb0ELb0ELi80EEEEEEEEEvNT_6ParamsE)
        /*0188*/ 	.word	0x00000010


	//----- nvinfo : EIATTR_MIN_STACK_SIZE
	.align		4
.L_80:
        /*018c*/ 	.byte	0x04, 0x12
        /*018e*/ 	.short	(.L_82 - .L_81)
	.align		4
.L_81:
        /*0190*/ 	.word	index@(_ZN7cutlass13device_kernelIN5flash11enable_sm90INS1_16FlashAttnBwdSm90INS1_25CollectiveMainloopBwdSm90ILi2ELi1ELi1EN4cute5tupleIJNS5_1CILi1EEES8_S8_EEENS6_IJNS7_ILi64EEENS7_ILi80EEENS7_ILi256EEEEEENS_10bfloat16_tEfNS_4arch4Sm90ELb0ELb0ELb1ELb0ELb0ELb0ELb1ELb1ELi2ELi1ELi1ELi1ELb0EEENS1_24CollectiveEpilogueBwdGQAISD_fSG_Li256ELb0ELb0EEENS1_19SingleTileSchedulerILb0ELb0ELb0ELi80EEEEEEEEEvNT_6ParamsE)
        /*0194*/ 	.word	0x00000008


	//----- nvinfo : EIATTR_MIN_STACK_SIZE
	.align		4
.L_82:
        /*0198*/ 	.byte	0x04, 0x12
        /*019a*/ 	.short	(.L_84 - .L_83)
	.align		4
.L_83:
        /*019c*/ 	.word	index@(_ZN7cutlass13device_kernelIN5flash11enable_sm90INS1_16FlashAttnBwdSm90INS1_25CollectiveMainloopBwdSm90ILi2ELi1ELi1EN4cute5tupleIJNS5_1CILi1EEES8_S8_EEENS6_IJNS7_ILi64EEENS7_ILi80EEENS7_ILi256EEEEEENS_10bfloat16_tEfNS_4arch4Sm90ELb0ELb0ELb1ELb1ELb0ELb0ELb1ELb1ELi2ELi1ELi1ELi1ELb0EEENS1_21CollectiveEpilogueBwdISD_SE_SG_Li256ELb1ELb1ELi2EEENS1_19SingleTileSchedulerILb1ELb0ELb0ELi80EEEEEEEEEvNT_6ParamsE)
        /*01a0*/ 	.word	0x00000008


	//----- nvinfo : EIATTR_MIN_STACK_SIZE
	.align		4
.L_84:
        /*01a4*/ 	.byte	0x04, 0x12
        /*01a6*/ 	.short	(.L_86 - .L_85)
	.align		4
.L_85:
        /*01a8*/ 	.word	index@(_ZN7cutlass13device_kernelIN5flash11enable_sm90INS1_16FlashAttnBwdSm90INS1_25CollectiveMainloopBwdSm90ILi2ELi1ELi1EN4cute5tupleIJNS5_1CILi1EEES8_S8_EEENS6_IJNS7_ILi64EEENS7_ILi80EEENS7_ILi256EEEEEENS_10bfloat16_tEfNS_4arch4Sm90ELb0ELb0ELb1ELb1ELb0ELb0ELb1ELb1ELi2ELi1ELi1ELi1ELb0EEENS1_24CollectiveEpilogueBwdGQAISD_fSG_Li256ELb1ELb0EEENS1_19SingleTileSchedulerILb1ELb0ELb0ELi80EEEEEEEEEvNT_6ParamsE)
        /*01ac*/ 	.word	0x00000008


	//----- nvinfo : EIATTR_MIN_STACK_SIZE
	.align		4
.L_86:
        /*01b0*/ 	.byte	0x04, 0x12
        /*01b2*/ 	.short	(.L_88 - .L_87)
	.align		4
.L_87:
        /*01b4*/ 	.word	index@(_ZN7cutlass13device_kernelIN5flash11enable_sm90INS1_16FlashAttnBwdSm90INS1_25CollectiveMainloopBwdSm90ILi2ELi1ELi1EN4cute5tupleIJNS5_1CILi1EEES8_S8_EEENS6_IJNS7_ILi64EEENS7_ILi80EEENS7_ILi256EEEEEENS_10bfloat16_tEfNS_4arch4Sm90ELb0ELb1ELb1ELb0ELb0ELb0ELb1ELb1ELi2ELi1ELi1ELi1ELb0EEENS1_21CollectiveEpilogueBwdISD_SE_SG_Li256ELb0ELb1ELi2EEENS1_19SingleTileSchedulerILb0ELb0ELb0ELi80EEEEEEEEEvNT_6ParamsE)
        /*01b8*/ 	.word	0x00000008


	//----- nvinfo : EIATTR_MIN_STACK_SIZE
	.align		4
.L_88:
        /*01bc*/ 	.byte	0x04, 0x12
        /*01be*/ 	.short	(.L_90 - .L_89)
	.align		4
.L_89:
        /*01c0*/ 	.word	index@(_ZN7cutlass13device_kernelIN5flash11enable_sm90INS1_16FlashAttnBwdSm90INS1_25CollectiveMainloopBwdSm90ILi2ELi1ELi1EN4cute5tupleIJNS5_1CILi1EEES8_S8_EEENS6_IJNS7_ILi64EEENS7_ILi80EEENS7_ILi256EEEEEENS_10bfloat16_tEfNS_4arch4Sm90ELb0ELb1ELb1ELb0ELb0ELb0ELb1ELb1ELi2ELi1ELi1ELi1ELb0EEENS1_24CollectiveEpilogueBwdGQAISD_fSG_Li256ELb0ELb0EEENS1_19SingleTileSchedulerILb0ELb0ELb0ELi80EEEEEEEEEvNT_6ParamsE)
        /*01c4*/ 	.word	0x00000008


	//----- nvinfo : EIATTR_MIN_STACK_SIZE
	.align		4
.L_90:
        /*01c8*/ 	.byte	0x04, 0x12
        /*01ca*/ 	.short	(.L_92 - .L_91)
	.align		4
.L_91:
        /*01cc*/ 	.word	index@(_ZN7cutlass13device_kernelIN5flash11enable_sm90INS1_16FlashAttnBwdSm90INS1_25CollectiveMainloopBwdSm90ILi2ELi1ELi1EN4cute5tupleIJNS5_1CILi1EEES8_S8_EEENS6_IJNS7_ILi64EEENS7_ILi80EEENS7_ILi256EEEEEENS_10bfloat16_tEfNS_4arch4Sm90ELb0ELb1ELb1ELb1ELb0ELb0ELb1ELb1ELi2ELi1ELi1ELi1ELb0EEENS1_21CollectiveEpilogueBwdISD_SE_SG_Li256ELb1ELb1ELi2EEENS1_19SingleTileSchedulerILb1ELb0ELb0ELi80EEEEEEEEEvNT_6ParamsE)
        /*01d0*/ 	.word	0x00000008


	//----- nvinfo : EIATTR_MIN_STACK_SIZE
	.align		4
.L_92:
        /*01d4*/ 	.byte	0x04, 0x12
        /*01d6*/ 	.short	(.L_94 - .L_93)
	.align		4
.L_93:
        /*01d8*/ 	.word	index@(_ZN7cutlass13device_kernelIN5flash11enable_sm90INS1_16FlashAttnBwdSm90INS1_25CollectiveMainloopBwdSm90ILi2ELi1ELi1EN4cute5tupleIJNS5_1CILi1EEES8_S8_EEENS6_IJNS7_ILi64EEENS7_ILi80EEENS7_ILi256EEEEEENS_10bfloat16_tEfNS_4arch4Sm90ELb0ELb1ELb1ELb1ELb0ELb0ELb1ELb1ELi2ELi1ELi1ELi1ELb0EEENS1_24CollectiveEpilogueBwdGQAISD_fSG_Li256ELb1ELb0EEENS1_19SingleTileSchedulerILb1ELb0ELb0ELi80EEEEEEEEEvNT_6ParamsE)
        /*01dc*/ 	.word	0x00000008


	//----- nvinfo : EIATTR_MIN_STACK_SIZE
	.align		4
.L_94:
        /*01e0*/ 	.byte	0x04, 0x12
        /*01e2*/ 	.short	(.L_96 - .L_95)
	.align		4
.L_95:
        /*01e4*/ 	.word	index@(_ZN7cutlass13device_kernelIN5flash11enable_sm90INS1_16FlashAttnBwdSm90INS1_25CollectiveMainloopBwdSm90ILi2ELi1ELi1EN4cute5tupleIJNS5_1CILi1EEES8_S8_EEENS6_IJNS7_ILi64EEENS7_ILi80EEENS7_ILi256EEEEEENS_10bfloat16_tEfNS_4arch4Sm90ELb1ELb0ELb1ELb0ELb0ELb0ELb1ELb1ELi2ELi1ELi1ELi1ELb0EEENS1_21CollectiveEpilogueBwdISD_SE_SG_Li256ELb0ELb1ELi2EEENS1_25SingleTileBwdLPTSchedulerILb0ELi80ELb0EEEEEEEEEvNT_6ParamsE)
        /*01e8*/ 	.word	0x00000018


	//----- nvinfo : EIATTR_MIN_STACK_SIZE
	.align		4
.L_96:
        /*01ec*/ 	.byte	0x04, 0x12
        /*01ee*/ 	.short	(.L_98 - .L_97)
	.align		4
.L_97:
        /*01f0*/ 	.word	index@(_ZN7cutlass13device_kernelIN5flash11enable_sm90INS1_16FlashAttnBwdSm90INS1_25CollectiveMainloopBwdSm90ILi2ELi1ELi1EN4cute5tupleIJNS5_1CILi1EEES8_S8_EEENS6_IJNS7_ILi64EEENS7_ILi80EEENS7_ILi256EEEEEENS_10bfloat16_tEfNS_4arch4Sm90ELb1ELb0ELb1ELb0ELb0ELb0ELb1ELb1ELi2ELi1ELi1ELi1ELb0EEENS1_24CollectiveEpilogueBwdGQAISD_fSG_Li256ELb0ELb0EEENS1_25SingleTileBwdLPTSchedulerILb0ELi80ELb0EEEEEEEEEvNT_6ParamsE)
        /*01f4*/ 	.word	0x00000020


	//----- nvinfo : EIATTR_MIN_STACK_SIZE
	.align		4
.L_98:
        /*01f8*/ 	.byte	0x04, 0x12
        /*01fa*/ 	.short	(.L_100 - .L_99)
	.align		4
.L_99:
        /*01fc*/ 	.word	index@(_ZN7cutlass13device_kernelIN5flash22FlashAttnBwdPreprocessIN4cute5tupleIJNS3_1CILi64EEENS5_ILi256EEEEEENS_10bfloat16_tEfNS_4arch4Sm90ELb1ELb0EEEEEvNT_6ParamsE)
        /*0200*/ 	.word	0x00000000


	//----- nvinfo : EIATTR_MIN_STACK_SIZE
	.align		4
.L_100:
        /*0204*/ 	.byte	0x04, 0x12
        /*0206*/ 	.short	(.L_102 - .L_101)
	.align		4
.L_101:
        /*0208*/ 	.word	index@(_ZN7cutlass13device_kernelIN5flash11enable_sm90INS1_16FlashAttnBwdSm90INS1_25CollectiveMainloopBwdSm90ILi2ELi1ELi1EN4cute5tupleIJNS5_1CILi1EEES8_S8_EEENS6_IJNS7_ILi64EEENS7_ILi80EEENS7_ILi256EEEEEENS_10bfloat16_tEfNS_4arch4Sm90ELb1ELb0ELb1ELb1ELb0ELb0ELb1ELb1ELi2ELi1ELi1ELi1ELb0EEENS1_21CollectiveEpilogueBwdISD_SE_SG_Li256ELb1ELb1ELi2EEENS1_25SingleTileBwdLPTSchedulerILb1ELi80ELb0EEEEEEEEEvNT_6ParamsE)
        /*020c*/ 	.word	0x00000018


	//----- nvinfo : EIATTR_MIN_STACK_SIZE
	.align		4
.L_102:
        /*0210*/ 	.byte	0x04, 0x12
        /*0212*/ 	.short	(.L_104 - .L_103)
	.align		4
.L_103:
        /*0214*/ 	.word	index@(_ZN7cutlass13device_kernelIN5flash32FlashAttnBwdPostprocessConvertdQIN4cute5tupleIJNS3_1CILi80EEENS5_ILi256EEEEEENS_10bfloat16_tEfNS_4arch4Sm90ELi256ENS3_8TiledMMAINS3_8MMA_AtomIJNS3_4SM904GMMA27MMA_64x16x16_F32BF16BF16_SSILNSF_5MajorE1ELSH_1ELNSF_7ScaleInE1ELSI_1EEEEEENS3_6LayoutINS4_IJNS5_ILi2EEENS5_ILi1EEESN_EEENS4_IJSN_NS5_ILi0EEESP_EEEEENS4_IJNS3_10UnderscoreESS_SS_EEEEELb1EEEEEvNT_6ParamsE)
        /*0218*/ 	.word	0x00000000


	//----- nvinfo : EIATTR_MIN_STACK_SIZE
	.align		4
.L_104:
        /*021c*/ 	.byte	0x04, 0x12
        /*021e*/ 	.short	(.L_106 - .L_105)
	.align		4
.L_105:
        /*0220*/ 	.word	index@(_ZN7cutlass13device_kernelIN5flash32FlashAttnBwdPostprocessConvertdQIN4cute5tupleIJNS3_1CILi64EEENS5_ILi256EEEEEENS_10bfloat16_tEfNS_4arch4Sm90ELi256ENS3_8TiledMMAINS3_8MMA_AtomIJNS3_4SM904GMMA27MMA_64x64x16_F32BF16BF16_SSILNSF_5MajorE1ELSH_0ELNSF_7ScaleInE1ELSI_1EEEEEENS3_6LayoutINS4_IJNS5_ILi2EEENS5_ILi1EEESN_EEENS4_IJSN_NS5_ILi0EEESP_EEEEENS4_IJNS3_10UnderscoreESS_SS_EEEEELb1EEEEEvNT_6ParamsE)
        /*0224*/ 	.word	0x00000000


	//----- nvinfo : EIATTR_MIN_STACK_SIZE
	.align		4
.L_106:
        /*0228*/ 	.byte	0x04, 0x12
        /*022a*/ 	.short	(.L_108 - .L_107)
	.align		4
.L_107:
        /*022c*/ 	.word	index@(_ZN7cutlass13device_kernelIN5flash11enable_sm90INS1_16FlashAttnBwdSm90INS1_25CollectiveMainloopBwdSm90ILi2ELi1ELi1EN4cute5tupleIJNS5_1CILi1EEES8_S8_EEENS6_IJNS7_ILi64EEENS7_ILi80EEENS7_ILi256EEEEEENS_10bfloat16_tEfNS_4arch4Sm90ELb1ELb0ELb1ELb1ELb0ELb0ELb1ELb1ELi2ELi1ELi1ELi1ELb0EEENS1_24CollectiveEpilogueBwdGQAISD_fSG_Li256ELb1ELb0EEENS1_25SingleTileBwdLPTSchedulerILb1ELi80ELb0EEEEEEEEEvNT_6ParamsE)
        /*0230*/ 	.word	0x00000018


	//----- nvinfo : EIATTR_MIN_STACK_SIZE
	.align		4
.L_108:
        /*0234*/ 	.byte	0x04, 0x12
        /*0236*/ 	.short	(.L_110 - .L_109)
	.align		4
.L_109:
        /*0238*/ 	.word	index@(_ZN7cutlass13device_kernelIN5flash22FlashAttnBwdPreprocessIN4cute5tupleIJNS3_1CILi64EEENS5_ILi256EEEEEENS_10bfloat16_tEfNS_4arch4Sm90ELb1ELb1EEEEEvNT_6ParamsE)
        /*023c*/ 	.word	0x00000000
.L_110:


//--------------------- .nv.compat                --------------------------
	.section	.nv.compat,"",@"SHT_CUDA_COMPAT_INFO"
	.align	4
        /*0000*/ 	.byte	0x02, 0x09, 0x01, 0x00, 0x02, 0x02, 0x04, 0x00, 0x02, 0x05, 0x05, 0x00, 0x03, 0x07, 0x01, 0x01
        /*0010*/ 	.byte	0x02, 0x03, 0x01, 0x00, 0x02, 0x06, 0x01, 0x00, 0x04, 0x0b, 0x08, 0x00, 0x00, 0x00, 0x00, 0x00
        /*0020*/ 	.byte	0x00, 0x00, 0x00, 0x00


//--------------------- .nv.info._ZN7cutlass13device_kernelIN5flash11enable_sm90INS1_16FlashAttnBwdSm90INS1_25CollectiveMainloopBwdSm90ILi2ELi1ELi1EN4cute5tupleIJNS5_1CILi1EEES8_S8_EEENS6_IJNS7_ILi64EEENS7_ILi80EEENS7_ILi256EEEEEENS_10bfloat16_tEfNS_4arch4Sm90ELb0ELb0ELb1ELb0ELb0ELb0ELb1ELb1ELi2ELi1ELi1ELi1ELb0EEENS1_21CollectiveEpilogueBwdISD_SE_SG_Li256ELb0ELb1ELi2EEENS1_19SingleTileSchedulerILb0ELb0ELb0ELi80EEEEEEEEEvNT_6ParamsE --------------------------
	.section	.nv.info._ZN7cutlass13device_kernelIN5flash11enable_sm90INS1_16FlashAttnBwdSm90INS1_25CollectiveMainloopBwdSm90ILi2ELi1ELi1EN4cute5tupleIJNS5_1CILi1EEES8_S8_EEENS6_IJNS7_ILi64EEENS7_ILi80EEENS7_ILi256EEEEEENS_10bfloat16_tEfNS_4arch4Sm90ELb0ELb0ELb1ELb0ELb0ELb0ELb1ELb1ELi2ELi1ELi1ELi1ELb0EEENS1_21CollectiveEpilogueBwdISD_SE_SG_Li256ELb0ELb1ELi2EEENS1_19SingleTileSchedulerILb0ELb0ELb0ELi80EEEEEEEEEvNT_6ParamsE,"",@"SHT_CUDA_INFO"
	.sectionflags	@""
	.align	4


	//----- nvinfo : EIATTR_CUDA_API_VERSION
	.align		4
        /*0000*/ 	.byte	0x04, 0x37
        /*0002*/ 	.short	(.L_112 - .L_111)
.L_111:
        /*0004*/ 	.word	0x00000082


	//----- nvinfo : EIATTR_KPARAM_INFO
	.align		4
.L_112:
        /*0008*/ 	.byte	0x04, 0x17
        /*000a*/ 	.short	(.L_114 - .L_113)
.L_113:
        /*000c*/ 	.word	0x00000000
        /*0010*/ 	.short	0x0000
        /*0012*/ 	.short	0x0070
        /*0014*/ 	.byte	0x00, 0xf0, 0x01, 0x24


	//----- nvinfo : EIATTR_SPARSE_MMA_MASK
	.align		4
.L_114:
        /*0018*/ 	.byte	0x03, 0x50
        /*001a*/ 	.short	0x0000


	//----- nvinfo : EIATTR_MAXREG_COUNT
	.align		4
        /*001c*/ 	.byte	0x03, 0x1b
        /*001e*/ 	.short	0x00a8


	//----- nvinfo : EIATTR_NUM_BARRIERS
	.align		4
        /*0020*/ 	.byte	0x02, 0x4c
        /*0022*/ 	.byte	0x0a
	.zero		1


	//----- nvinfo : EIATTR_EXTERNS
	.align		4
        /*0024*/ 	.byte	0x04, 0x0f
        /*0026*/ 	.short	(.L_116 - .L_115)


	//   ....[0]....
	.align		4
.L_115:
        /*0028*/ 	.word	index@(__assertfail)


	//----- nvinfo : EIATTR_ANNOTATIONS
	.align		4
.L_116:
        /*002c*/ 	.byte	0x04, 0x55
        /*002e*/ 	.short	(.L_118 - .L_117)


	//   ....[0]....
.L_117:
        /*0030*/ 	.word	0x00000001
        /*0034*/ 	.byte	0x80, 0x0a, 0x00, 0x00, 0x01, 0x00, 0x00, 0x00, 0xf0, 0x0f, 0x00, 0x00, 0x01, 0x00, 0x00, 0x00
        /*0044*/ 	.byte	0xb0, 0x98, 0x00, 0x00, 0x01, 0x00, 0x00, 0x00, 0x40, 0xa3, 0x00, 0x00, 0x01, 0x00, 0x00, 0x00
        /*0054*/ 	.byte	0xa0, 0xba, 0x00, 0x00, 0x01, 0x00, 0x00, 0x00, 0x00, 0xbb, 0x00, 0x00


	//----- nvinfo : EIATTR_MERCURY_ISA_VERSION
	.align		4
.L_118:
        /*0060*/ 	.byte	0x03, 0x5f
        /*0062*/ 	.short	0x0101


	//----- nvinfo : EIATTR_INT_WARP_WIDE_INSTR_OFFSETS
	.align		4
        /*0064*/ 	.byte	0x04, 0x31
        /*0066*/ 	.short	(.L_120 - .L_119)


	//   ....[0]....
.L_119:
        /*0068*/ 	.word	0x000001e0


	//   ....[1]....
        /*006c*/ 	.word	0x00000290


	//----- nvinfo : EIATTR_COOP_GROUP_MASK_REGIDS
	.align		4
.L_120:
        /*0070*/ 	.byte	0x04, 0x29
        /*0072*/ 	.short	(.L_122 - .L_121)


	//   ....[0]....
.L_121:
        /*0074*/ 	.word	0xffffffff


	//   ....[1]....
        /*0078*/ 	.word	0xffffffff


	//   ....[2]....
        /*007c*/ 	.word	0xffffffff


	//   ....[3]....
        /*0080*/ 	.word	0xffffffff


	//   ....[4]....
        /*0084*/ 	.word	0xffffffff


	//   ....[5]....
        /*0088*/ 	.word	0xffffffff


	//   ....[6]....
        /*008c*/ 	.word	0xffffffff


	//----- nvinfo : EIATTR_COOP_GROUP_INSTR_OFFSETS
	.align		4
.L_122:
        /*0090*/ 	.byte	0x04, 0x28
        /*0092*/ 	.short	(.L_124 - .L_123)


	//   ....[0]....
.L_123:
        /*0094*/ 	.word	0x00000060


	//   ....[1]....
        /*0098*/ 	.word	0x000001f0


	//   ....[2]....
        /*009c*/ 	.word	0x000002a0


	//   ....[3]....
        /*00a0*/ 	.word	0x00000400


	//   ....[4]....
        /*00a4*/ 	.word	0x000006d0


	//   ....[5]....
        /*00a8*/ 	.word	0x0000a9c0


	//   ....[6]....
        /*00ac*/ 	.word	0x0000af30


	//----- nvinfo : EIATTR_REG_RECONFIG
	.align		4
.L_124:
        /*00b0*/ 	.byte	0x01, 0x54
	.zero		2


	//----- nvinfo : EIATTR_SYSCALL_OFFSETS
	.align		4
        /*00b4*/ 	.byte	0x04, 0x46
        /*00b6*/ 	.short	(.L_126 - .L_125)


	//   ....[0]....
.L_125:
        /*00b8*/ 	.word	0x00009fb0


	//   ....[1]....
        /*00bc*/ 	.word	0x0000a0f0


	//   ....[2]....
        /*00c0*/ 	.word	0x0000a210


	//   ....[3]....
        /*00c4*/ 	.word	0x0000a330


	//----- nvinfo : EIATTR_MBARRIER_INSTR_OFFSETS
	.align		4
.L_126:
        /*00c8*/ 	.byte	0x04, 0x39
        /*00ca*/ 	.short	(.L_128 - .L_127)


	//   ....[0]....
.L_127:
        /*00cc*/ 	.word	0x000002c0
        /*00d0*/ 	.word	0x000000ff
        /*00d4*/ 	.word	0x00031800
        /*00d8*/ 	.short	0x0100
        /*00da*/ 	.byte	0x06
	.zero		1


	//   ....[1]....
        /*00dc*/ 	.word	0x000003b0
        /*00e0*/ 	.word	0x000000ff
        /*00e4*/ 	.word	0x00031810
        /*00e8*/ 	.short	0x0100
        /*00ea*/ 	.byte	0x08
	.zero		1


	//   ....[2]....
        /*00ec*/ 	.word	0x000003c0
        /*00f0*/ 	.word	0x000000ff
        /*00f4*/ 	.word	0x00031820
        /*00f8*/ 	.short	0x0100
        /*00fa*/ 	.byte	0x08
	.zero		1


	//   ....[3]....
        /*00fc*/ 	.word	0x000003d0
        /*0100*/ 	.word	0x000000ff
        /*0104*/ 	.word	0x00031818
        /*0108*/ 	.short	0x0100
        /*010a*/ 	.byte	0x08
	.zero		1


	//   ....[4]....
        /*010c*/ 	.word	0x000003e0
        /*0110*/ 	.word	0x000000ff
        /*0114*/ 	.word	0x00031828
        /*0118*/ 	.short	0x0100
        /*011a*/ 	.byte	0x08
	.zero		1


	//   ....[5]....
        /*011c*/ 	.word	0x00000510
        /*0120*/ 	.word	0x000000ff
        /*0124*/ 	.word	0x00031830
        /*0128*/ 	.short	0x0100
        /*012a*/ 	.byte	0x08
	.zero		1


	//   ....[6]....
        /*012c*/ 	.word	0x00000520
        /*0130*/ 	.word	0x000000ff
        /*0134*/ 	.word	0x00031838
        /*0138*/ 	.short	0x0100
        /*013a*/ 	.byte	0x08
	.zero		1


	//   ....[7]....
        /*013c*/ 	.word	0x00000670
        /*0140*/ 	.word	0x000000ff
        /*0144*/ 	.word	0x00031800
        /*0148*/ 	.short	0x010a
        /*014a*/ 	.byte	0x3c
	.zero		1


	//   ....[8]....
        /*014c*/ 	.word	0x000006f0
        /*0150*/ 	.word	0x000000ff
        /*0154*/ 	.word	0x00031800
        /*0158*/ 	.short	0x010a
        /*015a*/ 	.byte	0x3c
	.zero		1


	//   ....[9]....
        /*015c*/ 	.word	0x000010a0
        /*0160*/ 	.word	0x00000011
        /*0164*/ 	.word	0x00031810
        /*0168*/ 	.short	0x010a
        /*016a*/ 	.byte	0x3f
	.zero		1


	//   ....[10]....
        /*016c*/ 	.word	0x00001180
        /*0170*/ 	.word	0x00000011
        /*0174*/ 	.word	0x00031810
        /*0178*/ 	.short	0x010a
        /*017a*/ 	.byte	0x3f
	.zero		1


	//   ....[11]....
        /*017c*/ 	.word	0x000036f0
        /*0180*/ 	.word	0x000000ff
        /*0184*/ 	.word	0x00031830
        /*0188*/ 	.short	0x010a
        /*018a*/ 	.byte	0x3c
	.zero		1


	//   ....[12]....
        /*018c*/ 	.word	0x000037b0
        /*0190*/ 	.word	0x000000ff
        /*0194*/ 	.word	0x00031830
        /*0198*/ 	.short	0x010a
        /*019a*/ 	.byte	0x3c
	.zero		1


	//   ....[13]....
        /*019c*/ 	.word	0x00008f60
        /*01a0*/ 	.word	0x000000ff
        /*01a4*/ 	.word	0x00000000
        /*01a8*/ 	.short	0x0101
        /*01aa*/ 	.byte	0x04
	.zero		1


	//   ....[14]....
        /*01ac*/ 	.word	0x00009930
        /*01b0*/ 	.word	0x00000011
        /*01b4*/ 	.word	0x00000000
        /*01b8*/ 	.short	0x0101
        /*01ba*/ 	.byte	0x3f
	.zero		1


	//   ....[15]....
        /*01bc*/ 	.word	0x0000b250
        /*01c0*/ 	.word	0x00000008
        /*01c4*/ 	.word	0x00031820
        /*01c8*/ 	.short	0x010a
        /*01ca*/ 	.byte	0x3f
	.zero		1


	//   ....[16]....
        /*01cc*/ 	.word	0x0000ba20
        /*01d0*/ 	.word	0x00000008
        /*01d4*/ 	.word	0x00031838
        /*01d8*/ 	.short	0x010a
        /*01da*/ 	.byte	0x3f
	.zero		1


	//   ....[17]....
        /*01dc*/ 	.word	0x0000bda0
        /*01e0*/ 	.word	0x00000013
        /*01e4*/ 	.word	0x00031820
        /*01e8*/ 	.short	0x010a
        /*01ea*/ 	.byte	0x3f
	.zero		1


	//   ....[18]....
        /*01ec*/ 	.word	0x0000c190
        /*01f0*/ 	.word	0x00000008
        /*01f4*/ 	.word	0x00031838
        /*01f8*/ 	.short	0x010a
        /*01fa*/ 	.byte	0x3f
	.zero		1


	//   ....[19]....
        /*01fc*/ 	.word	0x0000c640
        /*0200*/ 	.word	0x00000005
        /*0204*/ 	.word	0x00000000
        /*0208*/ 	.short	0x010a
        /*020a*/ 	.byte	0x3f
	.zero		1


	//   ....[20]....
        /*020c*/ 	.word	0x0000c6d0
        /*0210*/ 	.word	0x00000003
        /*0214*/ 	.word	0x00000000
        /*0218*/ 	.short	0x010a
        /*021a*/ 	.byte	0x3f
	.zero		1


	//   ....[21]....
        /*021c*/ 	.word	0x0000c720
        /*0220*/ 	.word	0x00000007
        /*0224*/ 	.word	0x00031838
        /*0228*/ 	.short	0x010a
        /*022a*/ 	.byte	0x3f
	.zero		1


	//   ....[22]....
        /*022c*/ 	.word	0x0000c790
        /*0230*/ 	.word	0x00000008
        /*0234*/ 	.word	0x00031800
        /*0238*/ 	.short	0x010a
        /*023a*/ 	.byte	0x3f
	.zero		1


	//   ....[23]....
        /*023c*/ 	.word	0x0000c7e0
        /*0240*/ 	.word	0x00000011
        /*0244*/ 	.word	0x00031810
        /*0248*/ 	.short	0x010a
        /*024a*/ 	.byte	0x3f
	.zero		1


	//   ....[24]....
        /*024c*/ 	.word	0x0000c830
        /*0250*/ 	.word	0x00000005
        /*0254*/ 	.word	0x00031830
        /*0258*/ 	.short	0x010a
        /*025a*/ 	.byte	0x3f
	.zero		1


	//   ....[25]....
        /*025c*/ 	.word	0x0000c880
        /*0260*/ 	.word	0x00000008
        /*0264*/ 	.word	0x00031820
        /*0268*/ 	.short	0x010a
        /*026a*/ 	.byte	0x3f
	.zero		1


	//   ....[26]....
        /*026c*/ 	.word	0x0000c8d0
        /*0270*/ 	.word	0x00000008
        /*0274*/ 	.word	0x00031838
        /*0278*/ 	.short	0x010a
        /*027a*/ 	.byte	0x3f
	.zero		1


	//   ....[27]....
        /*027c*/ 	.word	0x0000c930
        /*0280*/ 	.word	0x00000013
        /*0284*/ 	.word	0x00031820
        /*0288*/ 	.short	0x010a
        /*028a*/ 	.byte	0x3f
	.zero		1


	//   ....[28]....
        /*028c*/ 	.word	0x0000c980
        /*0290*/ 	.word	0x00000008
        /*0294*/ 	.word	0x00031838
        /*0298*/ 	.short	0x010a
        /*029a*/ 	.byte	0x3f
	.zero		1


	//   ....[29]....
        /*029c*/ 	.word	0x0000ca50
        /*02a0*/ 	.word	0x00000005
        /*02a4*/ 	.word	0x00000000
        /*02a8*/ 	.short	0x010a
        /*02aa*/ 	.byte	0x3f
	.zero		1


	//   ....[30]....
        /*02ac*/ 	.word	0x0000caa0
        /*02b0*/ 	.word	0x00000003
        /*02b4*/ 	.word	0x00000000
        /*02b8*/ 	.short	0x010a
        /*02ba*/ 	.byte	0x3f
	.zero		1


	//----- nvinfo : EIATTR_NUM_MBARRIERS
	.align		4
.L_128:
        /*02bc*/ 	.byte	0x03, 0x38
        /*02be*/ 	.short	0x0007


	//----- nvinfo : EIATTR_EXIT_INSTR_OFFSETS
	.align		4
        /*02c0*/ 	.byte	0x04, 0x1c
        /*02c2*/ 	.short	(.L_130 - .L_129)


	//   ....[0]....
.L_129:
        /*02c4*/ 	.word	0x00000610


	//   ....[1]....
        /*02c8*/ 	.word	0x0000aef0


	//   ....[2]....
        /*02cc*/ 	.word	0x0000af50


	//   ....[3]....
        /*02d0*/ 	.word	0x0000c770


	//----- nvinfo : EIATTR_MAX_THREADS
	.align		4
.L_130:
        /*02d4*/ 	.byte	0x04, 0x05
        /*02d6*/ 	.short	(.L_132 - .L_131)
.L_131:
        /*02d8*/ 	.word	0x00000180
        /*02dc*/ 	.word	0x00000001
        /*02e0*/ 	.word	0x00000001


	//----- nvinfo : EIATTR_CRS_STACK_SIZE
	.align		4
.L_132:
        /*02e4*/ 	.byte	0x04, 0x1e
        /*02e6*/ 	.short	(.L_134 - .L_133)
.L_133:
        /*02e8*/ 	.word	0x00000000


	//----- nvinfo : EIATTR_CBANK_PARAM_SIZE
	.align		4
.L_134:
        /*02ec*/ 	.byte	0x03, 0x19
        /*02ee*/ 	.short	0x0970


	//----- nvinfo : EIATTR_PARAM_CBANK
	.align		4
        /*02f0*/ 	.byte	0x04, 0x0a
        /*02f2*/ 	.short	(.L_136 - .L_135)
	.align		4
.L_135:
        /*02f4*/ 	.word	index@(.nv.constant0._ZN7cutlass13device_kernelIN5flash11enable_sm90INS1_16FlashAttnBwdSm90INS1_25CollectiveMainloopBwdSm90ILi2ELi1ELi1EN4cute5tupleIJNS5_1CILi1EEES8_S8_EEENS6_IJNS7_ILi64EEENS7_ILi80EEENS7_ILi256EEEEEENS_10bfloat16_tEfNS_4arch4Sm90ELb0ELb0ELb1ELb0ELb0ELb0ELb1ELb1ELi2ELi1ELi1ELi1ELb0EEENS1_21CollectiveEpilogueBwdISD_SE_SG_Li256ELb0ELb1ELi2EEENS1_19SingleTileSchedulerILb0ELb0ELb0ELi80EEEEEEEEEvNT_6ParamsE)
        /*02f8*/ 	.short	0x0210
        /*02fa*/ 	.short	0x0970


	//----- nvinfo : EIATTR_SW_WAR
	.align		4
.L_136:
        /*02fc*/ 	.byte	0x04, 0x36
        /*02fe*/ 	.short	(.L_138 - .L_137)
.L_137:
        /*0300*/ 	.word	0x00000008
.L_138:


//--------------------- .nv.info._ZN7cutlass13device_kernelIN5flash11enable_sm90INS1_16FlashAttnBwdSm90INS1_25CollectiveMainloopBwdSm90ILi2ELi1ELi1EN4cute5tupleIJNS5_1CILi1EEES8_S8_EEENS6_IJNS7_ILi64EEENS7_ILi80EEENS7_ILi256EEEEEENS_10bfloat16_tEfNS_4arch4Sm90ELb0ELb0ELb1ELb0ELb0ELb0ELb1ELb1ELi2ELi1ELi1ELi1ELb0EEENS1_24CollectiveEpilogueBwdGQAISD_fSG_Li256ELb0ELb0EEENS1_19SingleTileSchedulerILb0ELb0ELb0ELi80EEEEEEEEEvNT_6ParamsE --------------------------
	.section	.nv.info._ZN7cutlass13device_kernelIN5flash11enable_sm90INS1_16FlashAttnBwdSm90INS1_25CollectiveMainloopBwdSm90ILi2ELi1ELi1EN4cute5tupleIJNS5_1CILi1EEES8_S8_EEENS6_IJNS7_ILi64EEENS7_ILi80EEENS7_ILi256EEEEEENS_10bfloat16_tEfNS_4arch4Sm90ELb0ELb0ELb1ELb0ELb0ELb0ELb1ELb1ELi2ELi1ELi1ELi1ELb0EEENS1_24CollectiveEpilogueBwdGQAISD_fSG_Li256ELb0ELb0EEENS1_19SingleTileSchedulerILb0ELb0ELb0ELi80EEEEEEEEEvNT_6ParamsE,"",@"SHT_CUDA_INFO"
	.sectionflags	@""
	.align	4


	//----- nvinfo : EIATTR_CUDA_API_VERSION
	.align		4
        /*0000*/ 	.byte	0x04, 0x37
        /*0002*/ 	.short	(.L_140 - .L_139)
.L_139:
        /*0004*/ 	.word	0x00000082


	//----- nvinfo : EIATTR_KPARAM_INFO
	.align		4
.L_140:
        /*0008*/ 	.byte	0x04, 0x17
        /*000a*/ 	.short	(.L_142 - .L_141)
.L_141:
        /*000c*/ 	.word	0x00000000
        /*0010*/ 	.short	0x0000
        /*0012*/ 	.short	0x0070
        /*0014*/ 	.byte	0x00, 0xf0, 0x01, 0x1a


	//----- nvinfo : EIATTR_SPARSE_MMA_MASK
	.align		4
.L_142:
        /*0018*/ 	.byte	0x03, 0x50
        /*001a*/ 	.short	0x0000


	//----- nvinfo : EIATTR_MAXREG_COUNT
	.align		4
        /*001c*/ 	.byte	0x03, 0x1b
        /*001e*/ 	.short	0x00a8


	//----- nvinfo : EIATTR_NUM_BARRIERS
	.align		4
        /*0020*/ 	.byte	0x02, 0x4c
        /*0022*/ 	.byte	0x0a
	.zero		1


	//----- nvinfo : EIATTR_ANNOTATIONS
	.align		4
        /*0024*/ 	.byte	0x04, 0x55
        /*0026*/ 	.short	(.L_144 - .L_143)


	//   ....[0]....
.L_143:
        /*0028*/ 	.word	0x00000001
        /*002c*/ 	.byte	0xf0, 0x97, 0x00, 0x00, 0x01, 0x00, 0x00, 0x00, 0x50, 0x98, 0x00, 0x00


	//----- nvinfo : EIATTR_MERCURY_ISA_VERSION
	.align		4
.L_144:
        /*0038*/ 	.byte	0x03, 0x5f
        /*003a*/ 	.short	0x0101


	//----- nvinfo : EIATTR_INT_WARP_WIDE_INSTR_OFFSETS
	.align		4
        /*003c*/ 	.byte	0x04, 0x31
        /*003e*/ 	.short	(.L_146 - .L_145)


	//   ....[0]....
.L_145:
        /*0040*/ 	.word	0x00000180


	//   ....[1]....
        /*0044*/ 	.word	0x00000230


	//----- nvinfo : EIATTR_COOP_GROUP_MASK_REGIDS
	.align		4
.L_146:
        /*0048*/ 	.byte	0x04, 0x29
        /*004a*/ 	.short	(.L_148 - .L_147)


	//   ....[0]....
.L_147:
        /*004c*/ 	.word	0xffffffff


	//   ....[1]....
        /*0050*/ 	.word	0xffffffff


	//   ....[2]....
        /*0054*/ 	.word	0xffffffff


	//   ....[3]....
        /*0058*/ 	.word	0xffffffff


	//   ....[4]....
        /*005c*/ 	.word	0xffffffff


	//   ....[5]....
        /*0060*/ 	.word	0xffffffff


	//----- nvinfo : EIATTR_COOP_GROUP_INSTR_OFFSETS
	.align		4
.L_148:
        /*0064*/ 	.byte	0x04, 0x28
        /*0066*/ 	.short	(.L_150 - .L_149)


	//   ....[0]....
.L_149:
        /*0068*/ 	.word	0x00000060


	//   ....[1]....
        /*006c*/ 	.word	0x00000190


	//   ....[2]....
        /*0070*/ 	.word	0x00000240


	//   ....[3]....
        /*0074*/ 	.word	0x000003a0


	//   ....[4]....
        /*0078*/ 	.word	0x00000680


	//   ....[5]....
        /*007c*/ 	.word	0x00008ca0


	//----- nvinfo : EIATTR_REG_RECONFIG
	.align		4
.L_150:
        /*0080*/ 	.byte	0x01, 0x54
	.zero		2


	//----- nvinfo : EIATTR_MBARRIER_INSTR_OFFSETS
	.align		4
        /*0084*/ 	.byte	0x04, 0x39
        /*0086*/ 	.short	(.L_152 - .L_151)


	//   ....[0]....
.L_151:
        /*0088*/ 	.word	0x00000260
        /*008c*/ 	.word	0x000000ff
        /*0090*/ 	.word	0x00031800
        /*0094*/ 	.short	0x0100
        /*0096*/ 	.byte	0x06
	.zero		1


	//   ....[1]....
        /*0098*/ 	.word	0x00000350
        /*009c*/ 	.word	0x000000ff
        /*00a0*/ 	.word	0x00031810
        /*00a4*/ 	.short	0x0100
        /*00a6*/ 	.byte	0x08
	.zero		1


	//   ....[2]....
        /*00a8*/ 	.word	0x00000360
        /*00ac*/ 	.word	0x000000ff
        /*00b0*/ 	.word	0x00031820
        /*00b4*/ 	.short	0x0100
        /*00b6*/ 	.byte	0x08
	.zero		1


	//   ....[3]....
        /*00b8*/ 	.word	0x00000370
        /*00bc*/ 	.word	0x000000ff
        /*00c0*/ 	.word	0x00031818
        /*00c4*/ 	.short	0x0100
        /*00c6*/ 	.byte	0x08
	.zero		1


	//   ....[4]....
        /*00c8*/ 	.word	0x00000380
        /*00cc*/ 	.word	0x000000ff
        /*00d0*/ 	.word	0x00031828
        /*00d4*/ 	.short	0x0100
        /*00d6*/ 	.byte	0x08
	.zero		1


	//   ....[5]....
        /*00d8*/ 	.word	0x000004b0
        /*00dc*/ 	.word	0x000000ff
        /*00e0*/ 	.word	0x00031830
        /*00e4*/ 	.short	0x0100
        /*00e6*/ 	.byte	0x08
	.zero		1


	//   ....[6]....
        /*00e8*/ 	.word	0x000004c0
        /*00ec*/ 	.word	0x000000ff
        /*00f0*/ 	.word	0x00031838
        /*00f4*/ 	.short	0x0100
        /*00f6*/ 	.byte	0x08
	.zero		1


	//   ....[7]....
        /*00f8*/ 	.word	0x00000630
        /*00fc*/ 	.word	0x000000ff
        /*0100*/ 	.word	0x00031800
        /*0104*/ 	.short	0x010a
        /*0106*/ 	.byte	0x3c
	.zero		1


	//   ....[8]....
        /*0108*/ 	.word	0x00000770
        /*010c*/ 	.word	0x000000ff
        /*0110*/ 	.word	0x00031800
        /*0114*/ 	.short	0x010a
        /*0116*/ 	.byte	0x3c
	.zero		1


	//   ....[9]....
        /*0118*/ 	.word	0x00001430
        /*011c*/ 	.word	0x00000010
        /*0120*/ 	.word	0x00031810
        /*0124*/ 	.short	0x010a
        /*0126*/ 	.byte	0x3f
	.zero		1


	//   ....[10]....
        /*0128*/ 	.word	0x00001500
        /*012c*/ 	.word	0x00000010
        /*0130*/ 	.word	0x00031810
        /*0134*/ 	.short	0x010a
        /*0136*/ 	.byte	0x3f
	.zero		1


	//   ....[11]....
        /*0138*/ 	.word	0x00003090
        /*013c*/ 	.word	0x000000ff
        /*0140*/ 	.word	0x00031830
        /*0144*/ 	.short	0x010a
        /*0146*/ 	.byte	0x3c
	.zero		1


	//   ....[12]....
        /*0148*/ 	.word	0x00003150
        /*014c*/ 	.word	0x000000ff
        /*0150*/ 	.word	0x00031830
        /*0154*/ 	.short	0x010a
        /*0156*/ 	.byte	0x3c
	.zero		1


	//   ....[13]....
        /*0158*/ 	.word	0x00007840
        /*015c*/ 	.word	0x000000ff
        /*0160*/ 	.word	0x00000000
        /*0164*/ 	.short	0x0101
        /*0166*/ 	.byte	0x04
	.zero		1


	//   ....[14]....
        /*0168*/ 	.word	0x00007f30
        /*016c*/ 	.word	0x00000010
        /*0170*/ 	.word	0x00000000
        /*0174*/ 	.short	0x0101
        /*0176*/ 	.byte	0x3f
	.zero		1


	//   ....[15]....
        /*0178*/ 	.word	0x00008fb0
        /*017c*/ 	.word	0x00000007
        /*0180*/ 	.word	0x00031820
        /*0184*/ 	.short	0x010a
        /*0186*/ 	.byte	0x3f
	.zero		1


	//   ....[16]....
        /*0188*/ 	.word	0x00009770
        /*018c*/ 	.word	0x00000007
        /*0190*/ 	.word	0x00031838
        /*0194*/ 	.short	0x010a
        /*0196*/ 	.byte	0x3f
	.zero		1


	//   ....[17]....
        /*0198*/ 	.word	0x00009af0
        /*019c*/ 	.word	0x00000012
        /*01a0*/ 	.word	0x00031820
        /*01a4*/ 	.short	0x010a
        /*01a6*/ 	.byte	0x3f
	.zero		1


	//   ....[18]....
        /*01a8*/ 	.word	0x00009ee0
        /*01ac*/ 	.word	0x00000007
        /*01b0*/ 	.word	0x00031838
        /*01b4*/ 	.short	0x010a
        /*01b6*/ 	.byte	0x3f
	.zero		1


	//   ....[19]....
        /*01b8*/ 	.word	0x0000a360
        /*01bc*/ 	.word	0x00000004
        /*01c0*/ 	.word	0x00000000
        /*01c4*/ 	.short	0x010a
        /*01c6*/ 	.byte	0x3f
	.zero		1


	//   ....[20]....
        /*01c8*/ 	.word	0x0000a3f0
        /*01cc*/ 	.word	0x00000011
        /*01d0*/ 	.word	0x00000000
        /*01d4*/ 	.short	0x010a
        /*01d6*/ 	.byte	0x3f
	.zero		1


	//   ....[21]....
        /*01d8*/ 	.word	0x0000a440
        /*01dc*/ 	.word	0x00000005
        /*01e0*/ 	.word	0x00031838
        /*01e4*/ 	.short	0x010a
        /*01e6*/ 	.byte	0x3f
	.zero		1


	//   ....[22]....
        /*01e8*/ 	.word	0x0000a4b0
        /*01ec*/ 	.word	0x00000002
        /*01f0*/ 	.word	0x00031800
        /*01f4*/ 	.short	0x010a
        /*01f6*/ 	.byte	0x3f
	.zero		1


	//   ....[23]....
        /*01f8*/ 	.word	0x0000a500
        /*01fc*/ 	.word	0x00000010
        /*0200*/ 	.word	0x00031810
        /*0204*/ 	.short	0x010a
        /*0206*/ 	.byte	0x3f
	.zero		1


	//   ....[24]....
        /*0208*/ 	.word	0x0000a550
        /*020c*/ 	.word	0x00000005
        /*0210*/ 	.word	0x00031830
        /*0214*/ 	.short	0x010a
        /*0216*/ 	.byte	0x3f
	.zero		1


	//   ....[25]....
        /*0218*/ 	.word	0x0000a5a0
        /*021c*/ 	.word	0x00000007
        /*0220*/ 	.word	0x00031820
        /*0224*/ 	.short	0x010a
        /*0226*/ 	.byte	0x3f
	.zero		1


	//   ....[26]....
        /*0228*/ 	.word	0x0000a5f0
        /*022c*/ 	.word	0x00000007
        /*0230*/ 	.word	0x00031838
        /*0234*/ 	.short	0x010a
        /*0236*/ 	.byte	0x3f
	.zero		1


	//   ....[27]....
        /*0238*/ 	.word	0x0000a650
        /*023c*/ 	.word	0x00000012
        /*0240*/ 	.word	0x00031820
        /*0244*/ 	.short	0x010a
        /*0246*/ 	.byte	0x3f
	.zero		1


	//   ....[28]....
        /*0248*/ 	.word	0x0000a6a0
        /*024c*/ 	.word	0x00000007
        /*0250*/ 	.word	0x00031838
        /*0254*/ 	.short	0x010a
        /*0256*/ 	.byte	0x3f
	.zero		1


	//   ....[29]....
        /*0258*/ 	.word	0x0000a6f0
        /*025c*/ 	.word	0x00000004
        /*0260*/ 	.word	0x00000000
        /*0264*/ 	.short	0x010a
        /*0266*/ 	.byte	0x3f
	.zero		1


	//   ....[30]....
        /*0268*/ 	.word	0x0000a740
        /*026c*/ 	.word	0x00000011
        /*0270*/ 	.word	0x00000000
        /*0274*/ 	.short	0x010a
        /*0276*/ 	.byte	0x3f
	.zero		1


	//----- nvinfo : EIATTR_NUM_MBARRIERS
	.align		4
.L_152:
        /*0278*/ 	.byte	0x03, 0x38
        /*027a*/ 	.short	0x0007


	//----- nvinfo : EIATTR_EXIT_INSTR_OFFSETS
	.align		4
        /*027c*/ 	.byte	0x04, 0x1c
        /*027e*/ 	.short	(.L_154 - .L_153)


	//   ....[0]....
.L_153:
        /*0280*/ 	.word	0x0000a490


	//----- nvinfo : EIATTR_MAX_THREADS
	.align		4
.L_154:
        /*0284*/ 	.byte	0x04, 0x05
        /*0286*/ 	.short	(.L_156 - .L_155)
.L_155:
        /*0288*/ 	.word	0x00000180
        /*028c*/ 	.word	0x00000001
        /*0290*/ 	.word	0x00000001


	//----- nvinfo : EIATTR_CRS_STACK_SIZE
	.align		4
.L_156:
        /*0294*/ 	.byte	0x04, 0x1e
        /*0296*/ 	.short	(.L_158 - .L_157)
.L_157:
        /*0298*/ 	.word	0x00000000


	//----- nvinfo : EIATTR_CBANK_PARAM_SIZE
	.align		4
.L_158:
        /*029c*/ 	.byte	0x03, 0x19
        /*029e*/ 	.short	0x06f0


	//----- nvinfo : EIATTR_PARAM_CBANK
	.align		4
        /*02a0*/ 	.byte	0x04, 0x0a
        /*02a2*/ 	.short	(.L_160 - .L_159)
	.align		4
.L_159:
        /*02a4*/ 	.word	index@(.nv.constant0._ZN7cutlass13device_kernelIN5flash11enable_sm90INS1_16FlashAttnBwdSm90INS1_25CollectiveMainloopBwdSm90ILi2ELi1ELi1EN4cute5tupleIJNS5_1CILi1EEES8_S8_EEENS6_IJNS7_ILi64EEENS7_ILi80EEENS7_ILi256EEEEEENS_10bfloat16_tEfNS_4arch4Sm90ELb0ELb0ELb1ELb0ELb0ELb0ELb1ELb1ELi2ELi1ELi1ELi1ELb0EEENS1_24CollectiveEpilogueBwdGQAISD_fSG_Li256ELb0ELb0EEENS1_19SingleTileSchedulerILb0ELb0ELb0ELi80EEEEEEEEEvNT_6ParamsE)
        /*02a8*/ 	.short	0x0210
        /*02aa*/ 	.short	0x06f0


	//----- nvinfo : EIATTR_SW_WAR
	.align		4
.L_160:
        /*02ac*/ 	.byte	0x04, 0x36
        /*02ae*/ 	.short	(.L_162 - .L_161)
.L_161:
        /*02b0*/ 	.word	0x00000008
.L_162:


//--------------------- .nv.info._ZN7cutlass13device_kernelIN5flash11enable_sm90INS1_16FlashAttnBwdSm90INS1_25CollectiveMainloopBwdSm90ILi2ELi1ELi1EN4cute5tupleIJNS5_1CILi1EEES8_S8_EEENS6_IJNS7_ILi64EEENS7_ILi80EEENS7_ILi256EEEEEENS_10bfloat16_tEfNS_4arch4Sm90ELb0ELb0ELb1ELb1ELb0ELb0ELb1ELb1ELi2ELi1ELi1ELi1ELb0EEENS1_21CollectiveEpilogueBwdISD_SE_SG_Li256ELb1ELb1ELi2EEENS1_19SingleTileSchedulerILb1ELb0ELb0ELi80EEEEEEEEEvNT_6ParamsE --------------------------
	.section	.nv.info._ZN7cutlass13device_kernelIN5flash11enable_sm90INS1_16FlashAttnBwdSm90INS1_25CollectiveMainloopBwdSm90ILi2ELi1ELi1EN4cute5tupleIJNS5_1CILi1EEES8_S8_EEENS6_IJNS7_ILi64EEENS7_ILi80EEENS7_ILi256EEEEEENS_10bfloat16_tEfNS_4arch4Sm90ELb0ELb0ELb1ELb1ELb0ELb0ELb1ELb1ELi2ELi1ELi1ELi1ELb0EEENS1_21CollectiveEpilogueBwdISD_SE_SG_Li256ELb1ELb1ELi2EEENS1_19SingleTileSchedulerILb1ELb0ELb0ELi80EEEEEEEEEvNT_6ParamsE,"",@"SHT_CUDA_INFO"
	.sectionflags	@""
	.align	4


	//----- nvinfo : EIATTR_CUDA_API_VERSION
	.align		4
        /*0000*/ 	.byte	0x04, 0x37
        /*0002*/ 	.short	(.L_164 - .L_163)
.L_163:
        /*0004*/ 	.word	0x00000082


	//----- nvinfo : EIATTR_KPARAM_INFO
	.align		4
.L_164:
        /*0008*/ 	.byte	0x04, 0x17
        /*000a*/ 	.short	(.L_166 - .L_165)
.L_165:
        /*000c*/ 	.word	0x00000000
        /*0010*/ 	.short	0x0000
        /*0012*/ 	.short	0x0070
        /*0014*/ 	.byte	0x00, 0xf0, 0x01, 0x1a


	//----- nvinfo : EIATTR_SPARSE_MMA_MASK
	.align		4
.L_166:
        /*0018*/ 	.byte	0x03, 0x50
        /*001a*/ 	.short	0x0000


	//----- nvinfo : EIATTR_MAXREG_COUNT
	.align		4
        /*001c*/ 	.byte	0x03, 0x1b
        /*001e*/ 	.short	0x00a8


	//----- nvinfo : EIATTR_NUM_BARRIERS
	.align		4
        /*0020*/ 	.byte	0x02, 0x4c
        /*0022*/ 	.byte	0x0a
	.zero		1


	//----- nvinfo : EIATTR_ANNOTATIONS
	.align		4
        /*0024*/ 	.byte	0x04, 0x55
        /*0026*/ 	.short	(.L_168 - .L_167)


	//   ....[0]....
.L_167:
        /*0028*/ 	.word	0x00000001
        /*002c*/ 	.byte	0xc0, 0xde, 0x00, 0x00, 0x01, 0x00, 0x00, 0x00, 0x20, 0xdf, 0x00, 0x00


	//----- nvinfo : EIATTR_MERCURY_ISA_VERSION
	.align		4
.L_168:
        /*0038*/ 	.byte	0x03, 0x5f
        /*003a*/ 	.short	0x0101


	//----- nvinfo : EIATTR_INT_WARP_WIDE_INSTR_OFFSETS
	.align		4
        /*003c*/ 	.byte	0x04, 0x31
        /*003e*/ 	.short	(.L_170 - .L_169)


	//   ....[0]....
.L_169:
        /*0040*/ 	.word	0x00000180


	//   ....[1]....
        /*0044*/ 	.word	0x00000230


	//   ....[2]....
        /*0048*/ 	.word	0x0000d090


	//----- nvinfo : EIATTR_COOP_GROUP_MASK_REGIDS
	.align		4
.L_170:
        /*004c*/ 	.byte	0x04, 0x29
        /*004e*/ 	.short	(.L_172 - .L_171)


	//   ....[0]....
.L_171:
        /*0050*/ 	.word	0xffffffff


	//   ....[1]....
        /*0054*/ 	.word	0xffffffff


	//   ....[2]....
        /*0058*/ 	.word	0xffffffff


	//   ....[3]....
        /*005c*/ 	.word	0xffffffff


	//   ....[4]....
        /*0060*/ 	.word	0xffffffff


	//   ....[5]....
        /*0064*/ 	.word	0xffffffff


	//----- nvinfo : EIATTR_COOP_GROUP_INSTR_OFFSETS
	.align		4
.L_172:
        /*0068*/ 	.byte	0x04, 0x28
        /*006a*/ 	.short	(.L_174 - .L_173)


	//   ....[0]....
.L_173:
        /*006c*/ 	.word	0x00000060


	//   ....[1]....
        /*0070*/ 	.word	0x00000190


	//   ....[2]....
        /*0074*/ 	.word	0x00000240


	//   ....[3]....
        /*0078*/ 	.word	0x000003a0


	//   ....[4]....
        /*007c*/ 	.word	0x00001070


	//   ....[5]....
        /*0080*/ 	.word	0x0000cd00


	//----- nvinfo : EIATTR_REG_RECONFIG
	.align		4
.L_174:
        /*0084*/ 	.byte	0x01, 0x54
	.zero		2


	//----- nvinfo : EIATTR_MBARRIER_INSTR_OFFSETS
	.align		4
        /*0088*/ 	.byte	0x04, 0x39
        /*008a*/ 	.short	(.L_176 - .L_175)


	//   ....[0]....
.L_175:
        /*008c*/ 	.word	0x00000260
        /*0090*/ 	.word	0x000000ff
        /*0094*/ 	.word	0x00031600
        /*0098*/ 	.short	0x0100
        /*009a*/ 	.byte	0x06
	.zero		1


	//   ....[1]....
        /*009c*/ 	.word	0x00000350
        /*00a0*/ 	.word	0x000000ff
        /*00a4*/ 	.word	0x00031610
        /*00a8*/ 	.short	0x0100
        /*00aa*/ 	.byte	0x08
	.zero		1


	//   ....[2]....
        /*00ac*/ 	.word	0x00000360
        /*00b0*/ 	.word	0x000000ff
        /*00b4*/ 	.word	0x00031620
        /*00b8*/ 	.short	0x0100
        /*00ba*/ 	.byte	0x08
	.zero		1


	//   ....[3]....
        /*00bc*/ 	.word	0x00000370
        /*00c0*/ 	.word	0x000000ff
        /*00c4*/ 	.word	0x00031618
        /*00c8*/ 	.short	0x0100
        /*00ca*/ 	.byte	0x08
	.zero		1


	//   ....[4]....
        /*00cc*/ 	.word	0x00000380
        /*00d0*/ 	.word	0x000000ff
        /*00d4*/ 	.word	0x00031628
        /*00d8*/ 	.short	0x0100
        /*00da*/ 	.byte	0x08
	.zero		1


	//   ....[5]....
        /*00dc*/ 	.word	0x000004b0
        /*00e0*/ 	.word	0x000000ff
        /*00e4*/ 	.word	0x00031630
        /*00e8*/ 	.short	0x0100
        /*00ea*/ 	.byte	0x08
	.zero		1


	//   ....[6]....
        /*00ec*/ 	.word	0x000004c0
        /*00f0*/ 	.word	0x000000ff
        /*00f4*/ 	.word	0x00031638
        /*00f8*/ 	.short	0x0100
        /*00fa*/ 	.byte	0x08
	.zero		1


	//   ....[7]....
        /*00fc*/ 	.word	0x00001000
        /*0100*/ 	.word	0x00000012
        /*0104*/ 	.word	0x00031600
        /*0108*/ 	.short	0x010a
        /*010a*/ 	.byte	0x3f
	.zero		1


	//   ....[8]....
        /*010c*/ 	.word	0x00001090
        /*0110*/ 	.word	0x00000012
        /*0114*/ 	.word	0x00031600
        /*0118*/ 	.short	0x010a
        /*011a*/ 	.byte	0x3f
	.zero		1


	//   ....[9]....
        /*011c*/ 	.word	0x000019d0
        /*0120*/ 	.word	0x00000011
        /*0124*/ 	.word	0x00031610
        /*0128*/ 	.short	0x010a
        /*012a*/ 	.byte	0x3f
	.zero		1


	//   ....[10]....
        /*012c*/ 	.word	0x00001a90
        /*0130*/ 	.word	0x00000011
        /*0134*/ 	.word	0x00031610
        /*0138*/ 	.short	0x010a
        /*013a*/ 	.byte	0x3f
	.zero		1


	//   ....[11]....
        /*013c*/ 	.word	0x00003620
        /*0140*/ 	.word	0x00000012
        /*0144*/ 	.word	0x00031630
        /*0148*/ 	.short	0x010a
        /*014a*/ 	.byte	0x3f
	.zero		1


	//   ....[12]....
        /*014c*/ 	.word	0x000036e0
        /*0150*/ 	.word	0x00000012
        /*0154*/ 	.word	0x00031630
        /*0158*/ 	.short	0x010a
        /*015a*/ 	.byte	0x3f
	.zero		1


	//   ....[13]....
        /*015c*/ 	.word	0x00007da0
        /*0160*/ 	.word	0x00000018
        /*0164*/ 	.word	0x00000000
        /*0168*/ 	.short	0x0101
        /*016a*/ 	.byte	0x3f
	.zero		1


	//   ....[14]....
        /*016c*/ 	.word	0x00008490
        /*0170*/ 	.word	0x00000011
        /*0174*/ 	.word	0x00000000
        /*0178*/ 	.short	0x0101
        /*017a*/ 	.byte	0x3f
	.zero		1


	//   ....[15]....
        /*017c*/ 	.word	0x0000d400
        /*0180*/ 	.word	0x00000000
        /*0184*/ 	.word	0x00031620
        /*0188*/ 	.short	0x010a
        /*018a*/ 	.byte	0x3f
	.zero		1


	//   ....[16]....
        /*018c*/ 	.word	0x0000de40
        /*0190*/ 	.word	0x00000000
        /*0194*/ 	.word	0x00031638
        /*0198*/ 	.short	0x010a
        /*019a*/ 	.byte	0x3f
	.zero		1


	//   ....[17]....
        /*019c*/ 	.word	0x0000e1f0
        /*01a0*/ 	.word	0x00000013
        /*01a4*/ 	.word	0x00031620
        /*01a8*/ 	.short	0x010a
        /*01aa*/ 	.byte	0x3f
	.zero		1


	//   ....[18]....
        /*01ac*/ 	.word	0x0000e620
        /*01b0*/ 	.word	0x00000000
        /*01b4*/ 	.word	0x00031638
        /*01b8*/ 	.short	0x010a
        /*01ba*/ 	.byte	0x3f
	.zero		1


	//   ....[19]....
        /*01bc*/ 	.word	0x0000eb50
        /*01c0*/ 	.word	0x00000006
        /*01c4*/ 	.word	0x00000000
        /*01c8*/ 	.short	0x010a
        /*01ca*/ 	.byte	0x3f
	.zero		1


	//   ....[20]....
        /*01cc*/ 	.word	0x0000ebe0
        /*01d0*/ 	.word	0x00000005
        /*01d4*/ 	.word	0x00000000
        /*01d8*/ 	.short	0x010a
        /*01da*/ 	.byte	0x3f
	.zero		1


	//   ....[21]....
        /*01dc*/ 	.word	0x0000ec30
        /*01e0*/ 	.word	0x00000007
        /*01e4*/ 	.word	0x00031638
        /*01e8*/ 	.short	0x010a
        /*01ea*/ 	.byte	0x3f
	.zero		1


	//   ....[22]....
        /*01ec*/ 	.word	0x0000ec90
        /*01f0*/ 	.word	0x00000012
        /*01f4*/ 	.word	0x00031600
        /*01f8*/ 	.short	0x010a
        /*01fa*/ 	.byte	0x3f
	.zero		1


	//   ....[23]....
        /*01fc*/ 	.word	0x0000ece0
        /*0200*/ 	.word	0x00000011
        /*0204*/ 	.word	0x00031610
        /*0208*/ 	.short	0x010a
        /*020a*/ 	.byte	0x3f
	.zero		1


	//   ....[24]....
        /*020c*/ 	.word	0x0000ed30
        /*0210*/ 	.word	0x00000012
        /*0214*/ 	.word	0x00031630
        /*0218*/ 	.short	0x010a
        /*021a*/ 	.byte	0x3f
	.zero		1


	//   ....[25]....
        /*021c*/ 	.word	0x0000ed80
        /*0220*/ 	.word	0x00000000
        /*0224*/ 	.word	0x00031620
        /*0228*/ 	.short	0x010a
        /*022a*/ 	.byte	0x3f
	.zero		1


	//   ....[26]....
        /*022c*/ 	.word	0x0000edd0
        /*0230*/ 	.word	0x00000000
        /*0234*/ 	.word	0x00031638
        /*0238*/ 	.short	0x010a
        /*023a*/ 	.byte	0x3f
	.zero		1


	//   ....[27]....
        /*023c*/ 	.word	0x0000ee30
        /*0240*/ 	.word	0x00000013
        /*0244*/ 	.word	0x00031620
        /*0248*/ 	.short	0x010a
        /*024a*/ 	.byte	0x3f
	.zero		1


	//   ....[28]....
        /*024c*/ 	.word	0x0000ee80
        /*0250*/ 	.word	0x00000000
        /*0254*/ 	.word	0x00031638
        /*0258*/ 	.short	0x010a
        /*025a*/ 	.byte	0x3f
	.zero		1


	//   ....[29]....
        /*025c*/ 	.word	0x0000eed0
        /*0260*/ 	.word	0x00000006
        /*0264*/ 	.word	0x00000000
        /*0268*/ 	.short	0x010a
        /*026a*/ 	.byte	0x3f
	.zero		1


	//   ....[30]....
        /*026c*/ 	.word	0x0000ef20
        /*0270*/ 	.word	0x00000005
        /*0274*/ 	.word	0x00000000
        /*0278*/ 	.short	0x010a
        /*027a*/ 	.byte	0x3f
	.zero		1


	//----- nvinfo : EIATTR_NUM_MBARRIERS
	.align		4
.L_176:
        /*027c*/ 	.byte	0x03, 0x38
        /*027e*/ 	.short	0x0007


	//----- nvinfo : EIATTR_EXIT_INSTR_OFFSETS
	.align		4
        /*0280*/ 	.byte	0x04, 0x1c
        /*0282*/ 	.short	(.L_178 - .L_177)


	//   ....[0]....
.L_177:
        /*0284*/ 	.word	0x0000ec80


	//----- nvinfo : EIATTR_MAX_THREADS
	.align		4
.L_178:
        /*0288*/ 	.byte	0x04, 0x05
        /*028a*/ 	.short	(.L_180 - .L_179)
.L_179:
        /*028c*/ 	.word	0x00000180
        /*0290*/ 	.word	0x00000001
        /*0294*/ 	.word	0x00000001


	//----- nvinfo : EIATTR_CRS_STACK_SIZE
	.align		4
.L_180:
        /*0298*/ 	.byte	0x04, 0x1e
        /*029a*/ 	.short	(.L_182 - .L_181)
.L_181:
        /*029c*/ 	.word	0x00000000


	//----- nvinfo : EIATTR_CBANK_PARAM_SIZE
	.align		4
.L_182:
        /*02a0*/ 	.byte	0x03, 0x19
        /*02a2*/ 	.short	0x06f0


	//----- nvinfo : EIATTR_PARAM_CBANK
	.align		4
        /*02a4*/ 	.byte	0x04, 0x0a
        /*02a6*/ 	.short	(.L_184 - .L_183)
	.align		4
.L_183:
        /*02a8*/ 	.word	index@(.nv.constant0._ZN7cutlass13device_kernelIN5flash11enable_sm90INS1_16FlashAttnBwdSm90INS1_25CollectiveMainloopBwdSm90ILi2ELi1ELi1EN4cute5tupleIJNS5_1CILi1EEES8_S8_EEENS6_IJNS7_ILi64EEENS7_ILi80EEENS7_ILi256EEEEEENS_10bfloat16_tEfNS_4arch4Sm90ELb0ELb0ELb1ELb1ELb0ELb0ELb1ELb1ELi2ELi1ELi1ELi1ELb0EEENS1_21CollectiveEpilogueBwdISD_SE_SG_Li256ELb1ELb1ELi2EEENS1_19SingleTileSchedulerILb1ELb0ELb0ELi80EEEEEEEEEvNT_6ParamsE)
        /*02ac*/ 	.short	0x0210
        /*02ae*/ 	.short	0x06f0


	//----- nvinfo : EIATTR_SW_WAR
	.align		4
.L_184:
        /*02b0*/ 	.byte	0x04, 0x36
        /*02b2*/ 	.short	(.L_186 - .L_185)
.L_185:
        /*02b4*/ 	.word	0x00000008
.L_186:


//--------------------- .nv.info._ZN7cutlass13device_kernelIN5flash11enable_sm90INS1_16FlashAttnBwdSm90INS1_25CollectiveMainloopBwdSm90ILi2ELi1ELi1EN4cute5tupleIJNS5_1CILi1EEES8_S8_EEENS6_IJNS7_ILi64EEENS7_ILi80EEENS7_ILi256EEEEEENS_10bfloat16_tEfNS_4arch4Sm90ELb0ELb0ELb1ELb1ELb0ELb0ELb1ELb1ELi2ELi1ELi1ELi1ELb0EEENS1_24CollectiveEpilogueBwdGQAISD_fSG_Li256ELb1ELb0EEENS1_19SingleTileSchedulerILb1ELb0ELb0ELi80EEEEEEEEEvNT_6ParamsE --------------------------
	.section	.nv.info._ZN7cutlass13device_kernelIN5flash11enable_sm90INS1_16FlashAttnBwdSm90INS1_25CollectiveMainloopBwdSm90ILi2ELi1ELi1EN4cute5tupleIJNS5_1CILi1EEES8_S8_EEENS6_IJNS7_ILi64EEENS7_ILi80EEENS7_ILi256EEEEEENS_10bfloat16_tEfNS_4arch4Sm90ELb0ELb0ELb1ELb1ELb0ELb0ELb1ELb1ELi2ELi1ELi1ELi1ELb0EEENS1_24CollectiveEpilogueBwdGQAISD_fSG_Li256ELb1ELb0EEENS1_19SingleTileSchedulerILb1ELb0ELb0ELi80EEEEEEEEEvNT_6ParamsE,"",@"SHT_CUDA_INFO"
	.sectionflags	@""
	.align	4


	//----- nvinfo : EIATTR_CUDA_API_VERSION
	.align		4
        /*0000*/ 	.byte	0x04, 0x37
        /*0002*/ 	.short	(.L_188 - .L_187)
.L_187:
        /*0004*/ 	.word	0x00000082


	//----- nvinfo : EIATTR_KPARAM_INFO
	.align		4
.L_188:
        /*0008*/ 	.byte	0x04, 0x17
        /*000a*/ 	.short	(.L_190 - .L_189)
.L_189:
        /*000c*/ 	.word	0x00000000
        /*0010*/ 	.short	0x0000
        /*0012*/ 	.short	0x0070
        /*0014*/ 	.byte	0x00, 0xf0, 0x01, 0x1a


	//----- nvinfo : EIATTR_SPARSE_MMA_MASK
	.align		4
.L_190:
        /*0018*/ 	.byte	0x03, 0x50
        /*001a*/ 	.short	0x0000


	//----- nvinfo : EIATTR_MAXREG_COUNT
	.align		4
        /*001c*/ 	.byte	0x03, 0x1b
        /*001e*/ 	.short	0x00a8


	//----- nvinfo : EIATTR_NUM_BARRIERS
	.align		4
        /*0020*/ 	.byte	0x02, 0x4c
        /*0022*/ 	.byte	0x0a
	.zero		1


	//----- nvinfo : EIATTR_ANNOTATIONS
	.align		4
        /*0024*/ 	.byte	0x04, 0x55
        /*0026*/ 	.short	(.L_192 - .L_191)


	//   ....[0]....
.L_191:
        /*0028*/ 	.word	0x00000001
        /*002c*/ 	.byte	0x60, 0xa5, 0x00, 0x00, 0x01, 0x00, 0x00, 0x00, 0xc0, 0xa5, 0x00, 0x00


	//----- nvinfo : EIATTR_MERCURY_ISA_VERSION
	.align		4
.L_192:
        /*0038*/ 	.byte	0x03, 0x5f
        /*003a*/ 	.short	0x0101


	//----- nvinfo : EIATTR_INT_WARP_WIDE_INSTR_OFFSETS
	.align		4
        /*003c*/ 	.byte	0x04, 0x31
        /*003e*/ 	.short	(.L_194 - .L_193)


	//   ....[0]....
.L_193:
        /*0040*/ 	.word	0x00000180


	//   ....[1]....
        /*0044*/ 	.word	0x00000230


	//   ....[2]....
        /*0048*/ 	.word	0x00009730


	//----- nvinfo : EIATTR_COOP_GROUP_MASK_REGIDS
	.align		4
.L_194:
        /*004c*/ 	.byte	0x04, 0x29
        /*004e*/ 	.short	(.L_196 - .L_195)


	//   ....[0]....
.L_195:
        /*0050*/ 	.word	0xffffffff


	//   ....[1]....
        /*0054*/ 	.word	0xffffffff


	//   ....[2]....
        /*0058*/ 	.word	0xffffffff


	//   ....[3]....
        /*005c*/ 	.word	0xffffffff


	//   ....[4]....
        /*0060*/ 	.word	0xffffffff


	//   ....[5]....
        /*0064*/ 	.word	0xffffffff


	//----- nvinfo : EIATTR_COOP_GROUP_INSTR_OFFSETS
	.align		4
.L_196:
        /*0068*/ 	.byte	0x04, 0x28
        /*006a*/ 	.short	(.L_198 - .L_197)


	//   ....[0]....
.L_197:
        /*006c*/ 	.word	0x00000060


	//   ....[1]....
        /*0070*/ 	.word	0x00000190


	//   ....[2]....
        /*0074*/ 	.word	0x00000240


	//   ....[3]....
        /*0078*/ 	.word	0x000003a0


	//   ....[4]....
        /*007c*/ 	.word	0x000010a0


	//   ....[5]....
        /*0080*/ 	.word	0x000093a0


	//----- nvinfo : EIATTR_REG_RECONFIG
	.align		4
.L_198:
        /*0084*/ 	.byte	0x01, 0x54
	.zero		2


	//----- nvinfo : EIATTR_MBARRIER_INSTR_OFFSETS
	.align		4
        /*0088*/ 	.byte	0x04, 0x39
        /*008a*/ 	.short	(.L_200 - .L_199)


	//   ....[0]....
.L_199:
        /*008c*/ 	.word	0x00000260
        /*0090*/ 	.word	0x000000ff
        /*0094*/ 	.word	0x00031800
        /*0098*/ 	.short	0x0100
        /*009a*/ 	.byte	0x06
	.zero		1


	//   ....[1]....
        /*009c*/ 	.word	0x00000350
        /*00a0*/ 	.word	0x000000ff
        /*00a4*/ 	.word	0x00031810
        /*00a8*/ 	.short	0x0100
        /*00aa*/ 	.byte	0x08
	.zero		1


	//   ....[2]....
        /*00ac*/ 	.word	0x00000360
        /*00b0*/ 	.word	0x000000ff
        /*00b4*/ 	.word	0x00031820
        /*00b8*/ 	.short	0x0100
        /*00ba*/ 	.byte	0x08
	.zero		1


	//   ....[3]....
        /*00bc*/ 	.word	0x00000370
        /*00c0*/ 	.word	0x000000ff
        /*00c4*/ 	.word	0x00031818
        /*00c8*/ 	.short	0x0100
        /*00ca*/ 	.byte	0x08
	.zero		1


	//   ....[4]....
        /*00cc*/ 	.word	0x00000380
        /*00d0*/ 	.word	0x000000ff
        /*00d4*/ 	.word	0x00031828
        /*00d8*/ 	.short	0x0100
        /*00da*/ 	.byte	0x08
	.zero		1


	//   ....[5]....
        /*00dc*/ 	.word	0x000004b0
        /*00e0*/ 	.word	0x000000ff
        /*00e4*/ 	.word	0x00031830
        /*00e8*/ 	.short	0x0100
        /*00ea*/ 	.byte	0x08
	.zero		1


	//   ....[6]....
        /*00ec*/ 	.word	0x000004c0
        /*00f0*/ 	.word	0x000000ff
        /*00f4*/ 	.word	0x00031838
        /*00f8*/ 	.short	0x0100
        /*00fa*/ 	.byte	0x08
	.zero		1


	//   ....[7]....
        /*00fc*/ 	.word	0x00001030
        /*0100*/ 	.word	0x00000012
        /*0104*/ 	.word	0x00031800
        /*0108*/ 	.short	0x010a
        /*010a*/ 	.byte	0x3f
	.zero		1


	//   ....[8]....
        /*010c*/ 	.word	0x000010c0
        /*0110*/ 	.word	0x00000012
        /*0114*/ 	.word	0x00031800
        /*0118*/ 	.short	0x010a
        /*011a*/ 	.byte	0x3f
	.zero		1


	//   ....[9]....
        /*011c*/ 	.word	0x000019f0
        /*0120*/ 	.word	0x00000011
        /*0124*/ 	.word	0x00031810
        /*0128*/ 	.short	0x010a
        /*012a*/ 	.byte	0x3f
	.zero		1


	//   ....[10]....
        /*012c*/ 	.word	0x00001ab0
        /*0130*/ 	.word	0x00000011
        /*0134*/ 	.word	0x00031810
        /*0138*/ 	.short	0x010a
        /*013a*/ 	.byte	0x3f
	.zero		1


	//   ....[11]....
        /*013c*/ 	.word	0x00003640
        /*0140*/ 	.word	0x00000012
        /*0144*/ 	.word	0x00031830
        /*0148*/ 	.short	0x010a
        /*014a*/ 	.byte	0x3f
	.zero		1


	//   ....[12]....
        /*014c*/ 	.word	0x00003700
        /*0150*/ 	.word	0x00000012
        /*0154*/ 	.word	0x00031830
        /*0158*/ 	.short	0x010a
        /*015a*/ 	.byte	0x3f
	.zero		1


	//   ....[13]....
        /*015c*/ 	.word	0x00007dc0
        /*0160*/ 	.word	0x00000018
        /*0164*/ 	.word	0x00000000
        /*0168*/ 	.short	0x0101
        /*016a*/ 	.byte	0x3f
	.zero		1


	//   ....[14]....
        /*016c*/ 	.word	0x000084b0
        /*0170*/ 	.word	0x00000011
        /*0174*/ 	.word	0x00000000
        /*0178*/ 	.short	0x0101
        /*017a*/ 	.byte	0x3f
	.zero		1


	//   ....[15]....
        /*017c*/ 	.word	0x00009aa0
        /*0180*/ 	.word	0x00000000
        /*0184*/ 	.word	0x00031820
        /*0188*/ 	.short	0x010a
        /*018a*/ 	.byte	0x3f
	.zero		1


	//   ....[16]....
        /*018c*/ 	.word	0x0000a4e0
        /*0190*/ 	.word	0x00000000
        /*0194*/ 	.word	0x00031838
        /*0198*/ 	.short	0x010a
        /*019a*/ 	.byte	0x3f
	.zero		1


	//   ....[17]....
        /*019c*/ 	.word	0x0000a890
        /*01a0*/ 	.word	0x00000013
        /*01a4*/ 	.word	0x00031820
        /*01a8*/ 	.short	0x010a
        /*01aa*/ 	.byte	0x3f
	.zero		1


	//   ....[18]....
        /*01ac*/ 	.word	0x0000acc0
        /*01b0*/ 	.word	0x00000000
        /*01b4*/ 	.word	0x00031838
        /*01b8*/ 	.short	0x010a
        /*01ba*/ 	.byte	0x3f
	.zero		1


	//   ....[19]....
        /*01bc*/ 	.word	0x0000b1f0
        /*01c0*/ 	.word	0x00000006
        /*01c4*/ 	.word	0x00000000
        /*01c8*/ 	.short	0x010a
        /*01ca*/ 	.byte	0x3f
	.zero		1


	//   ....[20]....
        /*01cc*/ 	.word	0x0000b280
        /*01d0*/ 	.word	0x00000005
        /*01d4*/ 	.word	0x00000000
        /*01d8*/ 	.short	0x010a
        /*01da*/ 	.byte	0x3f
	.zero		1


	//   ....[21]....
        /*01dc*/ 	.word	0x0000b2d0
        /*01e0*/ 	.word	0x00000007
        /*01e4*/ 	.word	0x00031838
        /*01e8*/ 	.short	0x010a
        /*01ea*/ 	.byte	0x3f
	.zero		1


	//   ....[22]....
        /*01ec*/ 	.word	0x0000b330
        /*01f0*/ 	.word	0x00000012
        /*01f4*/ 	.word	0x00031800
        /*01f8*/ 	.short	0x010a
        /*01fa*/ 	.byte	0x3f
	.zero		1


	//   ....[23]....
        /*01fc*/ 	.word	0x0000b380
        /*0200*/ 	.word	0x00000011
        /*0204*/ 	.word	0x00031810
        /*0208*/ 	.short	0x010a
        /*020a*/ 	.byte	0x3f
	.zero		1


	//   ....[24]....
        /*020c*/ 	.word	0x0000b3d0
        /*0210*/ 	.word	0x00000012
        /*0214*/ 	.word	0x00031830
        /*0218*/ 	.short	0x010a
        /*021a*/ 	.byte	0x3f
	.zero		1


	//   ....[25]....
        /*021c*/ 	.word	0x0000b420
        /*0220*/ 	.word	0x00000000
        /*0224*/ 	.word	0x00031820
        /*0228*/ 	.short	0x010a
        /*022a*/ 	.byte	0x3f
	.zero		1


	//   ....[26]....
        /*022c*/ 	.word	0x0000b470
        /*0230*/ 	.word	0x00000000
        /*0234*/ 	.word	0x00031838
        /*0238*/ 	.short	0x010a
        /*023a*/ 	.byte	0x3f
	.zero		1


	//   ....[27]....
        /*023c*/ 	.word	0x0000b4d0
        /*0240*/ 	.word	0x00000013
        /*0244*/ 	.word	0x00031820
        /*0248*/ 	.short	0x010a
        /*024a*/ 	.byte	0x3f
	.zero		1


	//   ....[28]....
        /*024c*/ 	.word	0x0000b520
        /*0250*/ 	.word	0x00000000
        /*0254*/ 	.word	0x00031838
        /*0258*/ 	.short	0x010a
        /*025a*/ 	.byte	0x3f
	.zero		1


	//   ....[29]....
        /*025c*/ 	.word	0x0000b570
        /*0260*/ 	.word	0x00000006
        /*0264*/ 	.word	0x00000000
        /*0268*/ 	.short	0x010a
        /*026a*/ 	.byte	0x3f
	.zero		1


	//   ....[30]....
        /*026c*/ 	.word	0x0000b5c0
        /*0270*/ 	.word	0x00000005
        /*0274*/ 	.word	0x00000000
        /*0278*/ 	.short	0x010a
        /*027a*/ 	.byte	0x3f
	.zero		1


	//----- nvinfo : EIATTR_NUM_MBARRIERS
	.align		4
.L_200:
        /*027c*/ 	.byte	0x03, 0x38
        /*027e*/ 	.short	0x0007


	//----- nvinfo : EIATTR_EXIT_INSTR_OFFSETS
	.align		4
        /*0280*/ 	.byte	0x04, 0x1c
        /*0282*/ 	.short	(.L_202 - .L_201)


	//   ....[0]....
.L_201:
        /*0284*/ 	.word	0x0000b320


	//----- nvinfo : EIATTR_MAX_THREADS
	.align		4
.L_202:
        /*0288*/ 	.byte	0x04, 0x05
        /*028a*/ 	.short	(.L_204 - .L_203)
.L_203:
        /*028c*/ 	.word	0x00000180
        /*0290*/ 	.word	0x00000001
        /*0294*/ 	.word	0x00000001


	//----- nvinfo : EIATTR_CRS_STACK_SIZE
	.align		4
.L_204:
        /*0298*/ 	.byte	0x04, 0x1e
        /*029a*/ 	.short	(.L_206 - .L_205)
.L_205:
        /*029c*/ 	.word	0x00000000


	//----- nvinfo : EIATTR_CBANK_PARAM_SIZE
	.align		4
.L_206:
        /*02a0*/ 	.byte	0x03, 0x19
        /*02a2*/ 	.short	0x06f0


	//----- nvinfo : EIATTR_PARAM_CBANK
	.align		4
        /*02a4*/ 	.byte	0x04, 0x0a
        /*02a6*/ 	.short	(.L_208 - .L_207)
	.align		4
.L_207:
        /*02a8*/ 	.word	index@(.nv.constant0._ZN7cutlass13device_kernelIN5flash11enable_sm90INS1_16FlashAttnBwdSm90INS1_25CollectiveMainloopBwdSm90ILi2ELi1ELi1EN4cute5tupleIJNS5_1CILi1EEES8_S8_EEENS6_IJNS7_ILi64EEENS7_ILi80EEENS7_ILi256EEEEEENS_10bfloat16_tEfNS_4arch4Sm90ELb0ELb0ELb1ELb1ELb0ELb0ELb1ELb1ELi2ELi1ELi1ELi1ELb0EEENS1_24CollectiveEpilogueBwdGQAISD_fSG_Li256ELb1ELb0EEENS1_19SingleTileSchedulerILb1ELb0ELb0ELi80EEEEEEEEEvNT_6ParamsE)
        /*02ac*/ 	.short	0x0210
        /*02ae*/ 	.short	0x06f0


	//----- nvinfo : EIATTR_SW_WAR
	.align		4
.L_208:
        /*02b0*/ 	.byte	0x04, 0x36
        /*02b2*/ 	.short	(.L_210 - .L_209)
.L_209:
        /*02b4*/ 	.word	0x00000008
.L_210:


//--------------------- .nv.info._ZN7cutlass13device_kernelIN5flash11enable_sm90INS1_16FlashAttnBwdSm90INS1_25CollectiveMainloopBwdSm90ILi2ELi1ELi1EN4cute5tupleIJNS5_1CILi1EEES8_S8_EEENS6_IJNS7_ILi64EEENS7_ILi80EEENS7_ILi256EEEEEENS_10bfloat16_tEfNS_4arch4Sm90ELb0ELb1ELb1ELb0ELb0ELb0ELb1ELb1ELi2ELi1ELi1ELi1ELb0EEENS1_21CollectiveEpilogueBwdISD_SE_SG_Li256ELb0ELb1ELi2EEENS1_19SingleTileSchedulerILb0ELb0ELb0ELi80EEEEEEEEEvNT_6ParamsE --------------------------
	.section	.nv.info._ZN7cutlass13device_kernelIN5flash11enable_sm90INS1_16FlashAttnBwdSm90INS1_25CollectiveMainloopBwdSm90ILi2ELi1ELi1EN4cute5tupleIJNS5_1CILi1EEES8_S8_EEENS6_IJNS7_ILi64EEENS7_ILi80EEENS7_ILi256EEEEEENS_10bfloat16_tEfNS_4arch4Sm90ELb0ELb1ELb1ELb0ELb0ELb0ELb1ELb1ELi2ELi1ELi1ELi1ELb0EEENS1_21CollectiveEpilogueBwdISD_SE_SG_Li256ELb0ELb1ELi2EEENS1_19SingleTileSchedulerILb0ELb0ELb0ELi80EEEEEEEEEvNT_6ParamsE,"",@"SHT_CUDA_INFO"
	.sectionflags	@""
	.align	4


	//----- nvinfo : EIATTR_CUDA_API_VERSION
	.align		4
        /*0000*/ 	.byte	0x04, 0x37
        /*0002*/ 	.short	(.L_212 - .L_211)
.L_211:
        /*0004*/ 	.word	0x00000082


	//----- nvinfo : EIATTR_KPARAM_INFO
	.align		4
.L_212:
        /*0008*/ 	.byte	0x04, 0x17
        /*000a*/ 	.short	(.L_214 - .L_213)
.L_213:
        /*000c*/ 	.word	0x00000000
        /*0010*/ 	.short	0x0000
        /*0012*/ 	.short	0x0070
        /*0014*/ 	.byte	0x00, 0xf0, 0x01, 0x24


	//----- nvinfo : EIATTR_SPARSE_MMA_MASK
	.align		4
.L_214:
        /*0018*/ 	.byte	0x03, 0x50
        /*001a*/ 	.short	0x0000


	//----- nvinfo : EIATTR_MAXREG_COUNT
	.align		4
        /*001c*/ 	.byte	0x03, 0x1b
        /*001e*/ 	.short	0x00a8


	//----- nvinfo : EIATTR_NUM_BARRIERS
	.align		4
        /*0020*/ 	.byte	0x02, 0x4c
        /*0022*/ 	.byte	0x0a
	.zero		1


	//----- nvinfo : EIATTR_EXTERNS
	.align		4
        /*0024*/ 	.byte	0x04, 0x0f
        /*0026*/ 	.short	(.L_216 - .L_215)


	//   ....[0]....
	.align		4
.L_215:
        /*0028*/ 	.word	index@(__assertfail)


	//----- nvinfo : EIATTR_ANNOTATIONS
	.align		4
.L_216:
        /*002c*/ 	.byte	0x04, 0x55
        /*002e*/ 	.short	(.L_218 - .L_217)


	//   ....[0]....
.L_217:
        /*0030*/ 	.word	0x00000001
        /*0034*/ 	.byte	0x20, 0x03, 0x00, 0x00, 0x01, 0x00, 0x00, 0x00, 0x40, 0x0e, 0x00, 0x00, 0x01, 0x00, 0x00, 0x00
        /*0044*/ 	.byte	0x50, 0xf4, 0x00, 0x00


	//----- nvinfo : EIATTR_MERCURY_ISA_VERSION
	.align		4
.L_218:
        /*0048*/ 	.byte	0x03, 0x5f
        /*004a*/ 	.short	0x0101


	//----- nvinfo : EIATTR_INT_WARP_WIDE_INSTR_OFFSETS
	.align		4
        /*004c*/ 	.byte	0x04, 0x31
        /*004e*/ 	.short	(.L_220 - .L_219)


	//   ....[0]....
.L_219:
        /*0050*/ 	.word	0x000001f0


	//   ....[1]....
        /*0054*/ 	.word	0x00000220


	//----- nvinfo : EIATTR_COOP_GROUP_MASK_REGIDS
	.align		4
.L_220:
        /*0058*/ 	.byte	0x04, 0x29
        /*005a*/ 	.short	(.L_222 - .L_221)


	//   ....[0]....
.L_221:
        /*005c*/ 	.word	0xffffffff


	//   ....[1]....
        /*0060*/ 	.word	0xffffffff


	//   ....[2]....
        /*0064*/ 	.word	0xffffffff


	//   ....[3]....
        /*0068*/ 	.word	0xffffffff


	//   ....[4]....
        /*006c*/ 	.word	0xffffffff


	//   ....[5]....
        /*0070*/ 	.word	0xffffffff


	//   ....[6]....
        /*0074*/ 	.word	0xffffffff


	//----- nvinfo : EIATTR_COOP_GROUP_INSTR_OFFSETS
	.align		4
.L_222:
        /*0078*/ 	.byte	0x04, 0x28
        /*007a*/ 	.short	(.L_224 - .L_223)


	//   ....[0]....
.L_223:
        /*007c*/ 	.word	0x00000060


	//   ....[1]....
        /*0080*/ 	.word	0x00000200


	//   ....[2]....
        /*0084*/ 	.word	0x00000280


	//   ....[3]....
        /*0088*/ 	.word	0x00000460


	//   ....[4]....
        /*008c*/ 	.word	0x00000e00


	//   ....[5]....
        /*0090*/ 	.word	0x0000b8b0


	//   ....[6]....
        /*0094*/ 	.word	0x0000db60


	//----- nvinfo : EIATTR_REG_RECONFIG
	.align		4
.L_224:
        /*0098*/ 	.byte	0x01, 0x54
	.zero		2


	//----- nvinfo : EIATTR_SYSCALL_OFFSETS
	.align		4
        /*009c*/ 	.byte	0x04, 0x46
        /*009e*/ 	.short	(.L_226 - .L_225)


	//   ....[0]....
.L_225:
        /*00a0*/ 	.word	0x0000b2d0


	//   ....[1]....
        /*00a4*/ 	.word	0x0000b410


	//   ....[2]....
        /*00a8*/ 	.word	0x0000b530


	//   ....[3]....
        /*00ac*/ 	.word	0x0000b650


	//----- nvinfo : EIATTR_MBARRIER_INSTR_OFFSETS
	.align		4
.L_226:
        /*00b0*/ 	.byte	0x04, 0x39
        /*00b2*/ 	.short	(.L_228 - .L_227)


	//   ....[0]....
.L_227:
        /*00b4*/ 	.word	0x000002f0
        /*00b8*/ 	.word	0x000000ff
        /*00bc*/ 	.word	0x00031800
        /*00c0*/ 	.short	0x0100
        /*00c2*/ 	.byte	0x06
	.zero		1


	//   ....[1]....
        /*00c4*/ 	.word	0x00000410
        /*00c8*/ 	.word	0x000000ff
        /*00cc*/ 	.word	0x00031810
        /*00d0*/ 	.short	0x0100
        /*00d2*/ 	.byte	0x08
	.zero		1


	//   ....[2]....
        /*00d4*/ 	.word	0x00000420
        /*00d8*/ 	.word	0x000000ff
        /*00dc*/ 	.word	0x00031820
        /*00e0*/ 	.short	0x0100
        /*00e2*/ 	.byte	0x08
	.zero		1


	//   ....[3]....
        /*00e4*/ 	.word	0x00000430
        /*00e8*/ 	.word	0x000000ff
        /*00ec*/ 	.word	0x00031818
        /*00f0*/ 	.short	0x0100
        /*00f2*/ 	.byte	0x08
	.zero		1


	//   ....[4]....
        /*00f4*/ 	.word	0x00000440
        /*00f8*/ 	.word	0x000000ff
        /*00fc*/ 	.word	0x00031828
        /*0100*/ 	.short	0x0100
        /*0102*/ 	.byte	0x08
	.zero		1


	//   ....[5]....
        /*0104*/ 	.word	0x00000570
        /*0108*/ 	.word	0x000000ff
        /*010c*/ 	.word	0x00031830
        /*0110*/ 	.short	0x0100
        /*0112*/ 	.byte	0x08
	.zero		1


	//   ....[6]....
        /*0114*/ 	.word	0x00000580
        /*0118*/ 	.word	0x000000ff
        /*011c*/ 	.word	0x00031838
        /*0120*/ 	.short	0x0100
        /*0122*/ 	.byte	0x08
	.zero		1


	//   ....[7]....
        /*0124*/ 	.word	0x00000d90
        /*0128*/ 	.word	0x00000011
        /*012c*/ 	.word	0x00031800
        /*0130*/ 	.short	0x010a
        /*0132*/ 	.byte	0x3f
	.zero		1


	//   ....[8]....
        /*0134*/ 	.word	0x00000e20
        /*0138*/ 	.word	0x00000011
        /*013c*/ 	.word	0x00031800
        /*0140*/ 	.short	0x010a
        /*0142*/ 	.byte	0x3f
	.zero		1


	//   ....[9]....
        /*0144*/ 	.word	0x00001790
        /*0148*/ 	.word	0x00000010
        /*014c*/ 	.word	0x00031810
        /*0150*/ 	.short	0x010a
        /*0152*/ 	.byte	0x3f
	.zero		1


	//   ....[10]....
        /*0154*/ 	.word	0x00001860
        /*0158*/ 	.word	0x00000010
        /*015c*/ 	.word	0x00031810
        /*0160*/ 	.short	0x010a
        /*0162*/ 	.byte	0x3f
	.zero		1


	//   ....[11]....
        /*0164*/ 	.word	0x00003e10
        /*0168*/ 	.word	0x00000011
        /*016c*/ 	.word	0x00031830
        /*0170*/ 	.short	0x010a
        /*0172*/ 	.byte	0x3f
	.zero		1


	//   ....[12]....
        /*0174*/ 	.word	0x00003ed0
        /*0178*/ 	.word	0x00000011
        /*017c*/ 	.word	0x00031830
        /*0180*/ 	.short	0x010a
        /*0182*/ 	.byte	0x3f
	.zero		1


	//   ....[13]....
        /*0184*/ 	.word	0x0000a210
        /*0188*/ 	.word	0x00000018
        /*018c*/ 	.word	0x00000000
        /*0190*/ 	.short	0x0101
        /*0192*/ 	.byte	0x3f
	.zero		1


	//   ....[14]....
        /*0194*/ 	.word	0x0000ac00
        /*0198*/ 	.word	0x00000010
        /*019c*/ 	.word	0x00000000
        /*01a0*/ 	.short	0x0101
        /*01a2*/ 	.byte	0x3f
	.zero		1


	//   ....[15]....
        /*01a4*/ 	.word	0x0000e050
        /*01a8*/ 	.word	0x00000005
        /*01ac*/ 	.word	0x00031820
        /*01b0*/ 	.short	0x010a
        /*01b2*/ 	.byte	0x3f
	.zero		1


	//   ....[16]....
        /*01b4*/ 	.word	0x0000e920
        /*01b8*/ 	.word	0x00000005
        /*01bc*/ 	.word	0x00031838
        /*01c0*/ 	.short	0x010a
        /*01c2*/ 	.byte	0x3f
	.zero		1


	//   ....[17]....
        /*01c4*/ 	.word	0x0000ec80
        /*01c8*/ 	.word	0x00000013
        /*01cc*/ 	.word	0x00031820
        /*01d0*/ 	.short	0x010a
        /*01d2*/ 	.byte	0x3f
	.zero		1


	//   ....[18]....
        /*01d4*/ 	.word	0x0000f060
        /*01d8*/ 	.word	0x00000005
        /*01dc*/ 	.word	0x00031838
        /*01e0*/ 	.short	0x010a
        /*01e2*/ 	.byte	0x3f
	.zero		1


	//   ....[19]....
        /*01e4*/ 	.word	0x0000f520
        /*01e8*/ 	.word	0x00000005
        /*01ec*/ 	.word	0x00000000
        /*01f0*/ 	.short	0x010a
        /*01f2*/ 	.byte	0x3f
	.zero		1


	//   ....[20]....
        /*01f4*/ 	.word	0x0000f5b0
        /*01f8*/ 	.word	0x00000003
        /*01fc*/ 	.word	0x00000000
        /*0200*/ 	.short	0x010a
        /*0202*/ 	.byte	0x3f
	.zero		1


	//   ....[21]....
        /*0204*/ 	.word	0x0000f600
        /*0208*/ 	.word	0x00000004
        /*020c*/ 	.word	0x00031838
        /*0210*/ 	.short	0x010a
        /*0212*/ 	.byte	0x3f
	.zero		1


	//   ....[22]....
        /*0214*/ 	.word	0x0000f660
        /*0218*/ 	.word	0x00000011
        /*021c*/ 	.word	0x00031800
        /*0220*/ 	.short	0x010a
        /*0222*/ 	.byte	0x3f
	.zero		1


	//   ....[23]....
        /*0224*/ 	.word	0x0000f6b0
        /*0228*/ 	.word	0x00000010
        /*022c*/ 	.word	0x00031810
        /*0230*/ 	.short	0x010a
        /*0232*/ 	.byte	0x3f
	.zero		1


	//   ....[24]....
        /*0234*/ 	.word	0x0000f700
        /*0238*/ 	.word	0x00000011
        /*023c*/ 	.word	0x00031830
        /*0240*/ 	.short	0x010a
        /*0242*/ 	.byte	0x3f
	.zero		1


	//   ....[25]....
        /*0244*/ 	.word	0x0000f750
        /*0248*/ 	.word	0x00000005
        /*024c*/ 	.word	0x00031820
        /*0250*/ 	.short	0x010a
        /*0252*/ 	.byte	0x3f
	.zero		1


	//   ....[26]....
        /*0254*/ 	.word	0x0000f7a0
        /*0258*/ 	.word	0x00000005
        /*025c*/ 	.word	0x00031838
        /*0260*/ 	.short	0x010a
        /*0262*/ 	.byte	0x3f
	.zero		1


	//   ....[27]....
        /*0264*/ 	.word	0x0000f800
        /*0268*/ 	.word	0x00000013
        /*026c*/ 	.word	0x00031820
        /*0270*/ 	.short	0x010a
        /*0272*/ 	.byte	0x3f
	.zero		1


	//   ....[28]....
        /*0274*/ 	.word	0x0000f850
        /*0278*/ 	.word	0x00000005
        /*027c*/ 	.word	0x00031838
        /*0280*/ 	.short	0x010a
        /*0282*/ 	.byte	0x3f
	.zero		1


	//   ....[29]....
        /*0284*/ 	.word	0x0000f920
        /*0288*/ 	.word	0x00000005
        /*028c*/ 	.word	0x00000000
        /*0290*/ 	.short	0x010a
        /*0292*/ 	.byte	0x3f
	.zero		1


	//   ....[30]....
        /*0294*/ 	.word	0x0000f970
        /*0298*/ 	.word	0x00000003
        /*029c*/ 	.word	0x00000000
        /*02a0*/ 	.short	0x010a
        /*02a2*/ 	.byte	0x3f
	.zero		1


	//----- nvinfo : EIATTR_NUM_MBARRIERS
	.align		4
.L_228:
        /*02a4*/ 	.byte	0x03, 0x38
        /*02a6*/ 	.short	0x0007


	//----- nvinfo : EIATTR_EXIT_INSTR_OFFSETS
	.align		4
        /*02a8*/ 	.byte	0x04, 0x1c
        /*02aa*/ 	.short	(.L_230 - .L_229)


	//   ....[0]....
.L_229:
        /*02ac*/ 	.word	0x00000650


	//   ....[1]....
        /*02b0*/ 	.word	0x0000c1f0


	//   ....[2]....
        /*02b4*/ 	.word	0x0000db10


	//   ....[3]....
        /*02b8*/ 	.word	0x0000f650


	//----- nvinfo : EIATTR_MAX_THREADS
	.align		4
.L_230:
        /*02bc*/ 	.byte	0x04, 0x05
        /*02be*/ 	.short	(.L_232 - .L_231)
.L_231:
        /*02c0*/ 	.word	0x00000180
        /*02c4*/ 	.word	0x00000001
        /*02c8*/ 	.word	0x00000001


	//----- nvinfo : EIATTR_CRS_STACK_SIZE
	.align		4
.L_232:
        /*02cc*/ 	.byte	0x04, 0x1e
        /*02ce*/ 	.short	(.L_234 - .L_233)
.L_233:
        /*02d0*/ 	.word	0x00000000


	//----- nvinfo : EIATTR_CBANK_PARAM_SIZE
	.align		4
.L_234:
        /*02d4*/ 	.byte	0x03, 0x19
        /*02d6*/ 	.short	0x0970


	//----- nvinfo : EIATTR_PARAM_CBANK
	.align		4
        /*02d8*/ 	.byte	0x04, 0x0a
        /*02da*/ 	.short	(.L_236 - .L_235)
	.align		4
.L_235:
        /*02dc*/ 	.word	index@(.nv.constant0._ZN7cutlass13device_kernelIN5flash11enable_sm90INS1_16FlashAttnBwdSm90INS1_25CollectiveMainloopBwdSm90ILi2ELi1ELi1EN4cute5tupleIJNS5_1CILi1EEES8_S8_EEENS6_IJNS7_ILi64EEENS7_ILi80EEENS7_ILi256EEEEEENS_10bfloat16_tEfNS_4arch4Sm90ELb0ELb1ELb1ELb0ELb0ELb0ELb1ELb1ELi2ELi1ELi1ELi1ELb0EEENS1_21CollectiveEpilogueBwdISD_SE_SG_Li256ELb0ELb1ELi2EEENS1_19SingleTileSchedulerILb0ELb0ELb0ELi80EEEEEEEEEvNT_6ParamsE)
        /*02e0*/ 	.short	0x0210
        /*02e2*/ 	.short	0x0970


	//----- nvinfo : EIATTR_SW_WAR
	.align		4
.L_236:
        /*02e4*/ 	.byte	0x04, 0x36
        /*02e6*/ 	.short	(.L_238 - .L_237)
.L_237:
        /*02e8*/ 	.word	0x00000008
.L_238:


//--------------------- .nv.info._ZN7cutlass13device_kernelIN5flash11enable_sm90INS1_16FlashAttnBwdSm90INS1_25CollectiveMainloopBwdSm90ILi2ELi1ELi1EN4cute5tupleIJNS5_1CILi1EEES8_S8_EEENS6_IJNS7_ILi64EEENS7_ILi80EEENS7_ILi256EEEEEENS_10bfloat16_tEfNS_4arch4Sm90ELb0ELb1ELb1ELb0ELb0ELb0ELb1ELb1ELi2ELi1ELi1ELi1ELb0EEENS1_24CollectiveEpilogueBwdGQAISD_fSG_Li256ELb0ELb0EEENS1_19SingleTileSchedulerILb0ELb0ELb0ELi80EEEEEEEEEvNT_6ParamsE --------------------------
	.section	.nv.info._ZN7cutlass13device_kernelIN5flash11enable_sm90INS1_16FlashAttnBwdSm90INS1_25CollectiveMainloopBwdSm90ILi2ELi1ELi1EN4cute5tupleIJNS5_1CILi1EEES8_S8_EEENS6_IJNS7_ILi64EEENS7_ILi80EEENS7_ILi256EEEEEENS_10bfloat16_tEfNS_4arch4Sm90ELb0ELb1ELb1ELb0ELb0ELb0ELb1ELb1ELi2ELi1ELi1ELi1ELb0EEENS1_24CollectiveEpilogueBwdGQAISD_fSG_Li256ELb0ELb0EEENS1_19SingleTileSchedulerILb0ELb0ELb0ELi80EEEEEEEEEvNT_6ParamsE,"",@"SHT_CUDA_INFO"
	.sectionflags	@""
	.align	4


	//----- nvinfo : EIATTR_CUDA_API_VERSION
	.align		4
        /*0000*/ 	.byte	0x04, 0x37
        /*0002*/ 	.short	(.L_240 - .L_239)
.L_239:
        /*0004*/ 	.word	0x00000082


	//----- nvinfo : EIATTR_KPARAM_INFO
	.align		4
.L_240:
        /*0008*/ 	.byte	0x04, 0x17
        /*000a*/ 	.short	(.L_242 - .L_241)
.L_241:
        /*000c*/ 	.word	0x00000000
        /*0010*/ 	.short	0x0000
        /*0012*/ 	.short	0x0070
        /*0014*/ 	.byte	0x00, 0xf0, 0x01, 0x1a


	//----- nvinfo : EIATTR_SPARSE_MMA_MASK
	.align		4
.L_242:
        /*0018*/ 	.byte	0x03, 0x50
        /*001a*/ 	.short	0x0000


	//----- nvinfo : EIATTR_MAXREG_COUNT
	.align		4
        /*001c*/ 	.byte	0x03, 0x1b
        /*001e*/ 	.short	0x00a8


	//----- nvinfo : EIATTR_NUM_BARRIERS
	.align		4
        /*0020*/ 	.byte	0x02, 0x4c
        /*0022*/ 	.byte	0x0a
	.zero		1


	//----- nvinfo : EIATTR_ANNOTATIONS
	.align		4
        /*0024*/ 	.byte	0x04, 0x55
        /*0026*/ 	.short	(.L_244 - .L_243)


	//   ....[0]....
.L_243:
        /*0028*/ 	.word	0x00000001
        /*002c*/ 	.byte	0xc0, 0x02, 0x00, 0x00, 0x01, 0x00, 0x00, 0x00, 0xe0, 0x0d, 0x00, 0x00, 0x01, 0x00, 0x00, 0x00
        /*003c*/ 	.byte	0xb0, 0xb1, 0x00, 0x00


	//----- nvinfo : EIATTR_MERCURY_ISA_VERSION
	.align		4
.L_244:
        /*0040*/ 	.byte	0x03, 0x5f
        /*0042*/ 	.short	0x0101


	//----- nvinfo : EIATTR_INT_WARP_WIDE_INSTR_OFFSETS
	.align		4
        /*0044*/ 	.byte	0x04, 0x31
        /*0046*/ 	.short	(.L_246 - .L_245)


	//   ....[0]....
.L_245:
        /*0048*/ 	.word	0x00000190


	//   ....[1]....
        /*004c*/ 	.word	0x000001c0


	//----- nvinfo : EIATTR_COOP_GROUP_MASK_REGIDS
	.align		4
.L_246:
        /*0050*/ 	.byte	0x04, 0x29
        /*0052*/ 	.short	(.L_248 - .L_247)


	//   ....[0]....
.L_247:
        /*0054*/ 	.word	0xffffffff


	//   ....[1]....
        /*0058*/ 	.word	0xffffffff


	//   ....[2]....
        /*005c*/ 	.word	0xffffffff


	//   ....[3]....
        /*0060*/ 	.word	0xffffffff


	//   ....[4]....
        /*0064*/ 	.word	0xffffffff


	//   ....[5]....
        /*0068*/ 	.word	0xffffffff


	//----- nvinfo : EIATTR_COOP_GROUP_INSTR_OFFSETS
	.align		4
.L_248:
        /*006c*/ 	.byte	0x04, 0x28
        /*006e*/ 	.short	(.L_250 - .L_249)


	//   ....[0]....
.L_249:
        /*0070*/ 	.word	0x00000060


	//   ....[1]....
        /*0074*/ 	.word	0x000001a0


	//   ....[2]....
        /*0078*/ 	.word	0x00000220


	//   ....[3]....
        /*007c*/ 	.word	0x00000400


	//   ....[4]....
        /*0080*/ 	.word	0x00000da0


	//   ....[5]....
        /*0084*/ 	.word	0x000098f0


	//----- nvinfo : EIATTR_REG_RECONFIG
	.align		4
.L_250:
        /*0088*/ 	.byte	0x01, 0x54
	.zero		2


	//----- nvinfo : EIATTR_MBARRIER_INSTR_OFFSETS
	.align		4
        /*008c*/ 	.byte	0x04, 0x39
        /*008e*/ 	.short	(.L_252 - .L_251)


	//   ....[0]....
.L_251:
        /*0090*/ 	.word	0x00000290
        /*0094*/ 	.word	0x000000ff
        /*0098*/ 	.word	0x00031800
        /*009c*/ 	.short	0x0100
        /*009e*/ 	.byte	0x06
	.zero		1


	//   ....[1]....
        /*00a0*/ 	.word	0x000003b0
        /*00a4*/ 	.word	0x000000ff
        /*00a8*/ 	.word	0x00031810
        /*00ac*/ 	.short	0x0100
        /*00ae*/ 	.byte	0x08
	.zero		1


	//   ....[2]....
        /*00b0*/ 	.word	0x000003c0
        /*00b4*/ 	.word	0x000000ff
        /*00b8*/ 	.word	0x00031820
        /*00bc*/ 	.short	0x0100
        /*00be*/ 	.byte	0x08
	.zero		1


	//   ....[3]....
        /*00c0*/ 	.word	0x000003d0
        /*00c4*/ 	.word	0x000000ff
        /*00c8*/ 	.word	0x00031818
        /*00cc*/ 	.short	0x0100
        /*00ce*/ 	.byte	0x08
	.zero		1


	//   ....[4]....
        /*00d0*/ 	.word	0x000003e0
        /*00d4*/ 	.word	0x000000ff
        /*00d8*/ 	.word	0x00031828
        /*00dc*/ 	.short	0x0100
        /*00de*/ 	.byte	0x08
	.zero		1


	//   ....[5]....
        /*00e0*/ 	.word	0x00000510
        /*00e4*/ 	.word	0x000000ff
        /*00e8*/ 	.word	0x00031830
        /*00ec*/ 	.short	0x0100
        /*00ee*/ 	.byte	0x08
	.zero		1


	//   ....[6]....
        /*00f0*/ 	.word	0x00000520
        /*00f4*/ 	.word	0x000000ff
        /*00f8*/ 	.word	0x00031838
        /*00fc*/ 	.short	0x0100
        /*00fe*/ 	.byte	0x08
	.zero		1


	//   ....[7]....
        /*0100*/ 	.word	0x00000d30
        /*0104*/ 	.word	0x00000011
        /*0108*/ 	.word	0x00031800
        /*010c*/ 	.short	0x010a
        /*010e*/ 	.byte	0x3f
	.zero		1


	//   ....[8]....
        /*0110*/ 	.word	0x00000dc0
        /*0114*/ 	.word	0x00000011
        /*0118*/ 	.word	0x00031800
        /*011c*/ 	.short	0x010a
        /*011e*/ 	.byte	0x3f
	.zero		1


	//   ....[9]....
        /*0120*/ 	.word	0x00001740
        /*0124*/ 	.word	0x00000010
        /*0128*/ 	.word	0x00031810
        /*012c*/ 	.short	0x010a
        /*012e*/ 	.byte	0x3f
	.zero		1


	//   ....[10]....
        /*0130*/ 	.word	0x00001800
        /*0134*/ 	.word	0x00000010
        /*0138*/ 	.word	0x00031810
        /*013c*/ 	.short	0x010a
        /*013e*/ 	.byte	0x3f
	.zero		1


	//   ....[11]....
        /*0140*/ 	.word	0x000033d0
        /*0144*/ 	.word	0x00000011
        /*0148*/ 	.word	0x00031830
        /*014c*/ 	.short	0x010a
        /*014e*/ 	.byte	0x3f
	.zero		1


	//   ....[12]....
        /*0150*/ 	.word	0x00003490
        /*0154*/ 	.word	0x00000011
        /*0158*/ 	.word	0x00031830
        /*015c*/ 	.short	0x010a
        /*015e*/ 	.byte	0x3f
	.zero		1


	//   ....[13]....
        /*0160*/ 	.word	0x000083f0
        /*0164*/ 	.word	0x00000018
        /*0168*/ 	.word	0x00000000
        /*016c*/ 	.short	0x0101
        /*016e*/ 	.byte	0x3f
	.zero		1


	//   ....[14]....
        /*0170*/ 	.word	0x00008b00
        /*0174*/ 	.word	0x00000010
        /*0178*/ 	.word	0x00000000
        /*017c*/ 	.short	0x0101
        /*017e*/ 	.byte	0x3f
	.zero		1


	//   ....[15]....
        /*0180*/ 	.word	0x00009dd0
        /*0184*/ 	.word	0x00000006
        /*0188*/ 	.word	0x00031820
        /*018c*/ 	.short	0x010a
        /*018e*/ 	.byte	0x3f
	.zero		1


	//   ....[16]....
        /*0190*/ 	.word	0x0000a6a0
        /*0194*/ 	.word	0x00000006
        /*0198*/ 	.word	0x00031838
        /*019c*/ 	.short	0x010a
        /*019e*/ 	.byte	0x3f
	.zero		1


	//   ....[17]....
        /*01a0*/ 	.word	0x0000aa00
        /*01a4*/ 	.word	0x00000014
        /*01a8*/ 	.word	0x00031820
        /*01ac*/ 	.short	0x010a
        /*01ae*/ 	.byte	0x3f
	.zero		1


	//   ....[18]....
        /*01b0*/ 	.word	0x0000ade0
        /*01b4*/ 	.word	0x00000006
        /*01b8*/ 	.word	0x00031838
        /*01bc*/ 	.short	0x010a
        /*01be*/ 	.byte	0x3f
	.zero		1


	//   ....[19]....
        /*01c0*/ 	.word	0x0000b280
        /*01c4*/ 	.word	0x00000005
        /*01c8*/ 	.word	0x00000000
        /*01cc*/ 	.short	0x010a
        /*01ce*/ 	.byte	0x3f
	.zero		1


	//   ....[20]....
        /*01d0*/ 	.word	0x0000b310
        /*01d4*/ 	.word	0x00000003
        /*01d8*/ 	.word	0x00000000
        /*01dc*/ 	.short	0x010a
        /*01de*/ 	.byte	0x3f
	.zero		1


	//   ....[21]....
        /*01e0*/ 	.word	0x0000b360
        /*01e4*/ 	.word	0x00000007
        /*01e8*/ 	.word	0x00031838
        /*01ec*/ 	.short	0x010a
        /*01ee*/ 	.byte	0x3f
	.zero		1


	//   ....[22]....
        /*01f0*/ 	.word	0x0000b3c0
        /*01f4*/ 	.word	0x00000011
        /*01f8*/ 	.word	0x00031800
        /*01fc*/ 	.short	0x010a
        /*01fe*/ 	.byte	0x3f
	.zero		1


	//   ....[23]....
        /*0200*/ 	.word	0x0000b410
        /*0204*/ 	.word	0x00000010
        /*0208*/ 	.word	0x00031810
        /*020c*/ 	.short	0x010a
        /*020e*/ 	.byte	0x3f
	.zero		1


	//   ....[24]....
        /*0210*/ 	.word	0x0000b460
        /*0214*/ 	.word	0x00000011
        /*0218*/ 	.word	0x00031830
        /*021c*/ 	.short	0x010a
        /*021e*/ 	.byte	0x3f
	.zero		1


	//   ....[25]....
        /*0220*/ 	.word	0x0000b4b0
        /*0224*/ 	.word	0x00000006
        /*0228*/ 	.word	0x00031820
        /*022c*/ 	.short	0x010a
        /*022e*/ 	.byte	0x3f
	.zero		1


	//   ....[26]....
        /*0230*/ 	.word	0x0000b500
        /*0234*/ 	.word	0x00000006
        /*0238*/ 	.word	0x00031838
        /*023c*/ 	.short	0x010a
        /*023e*/ 	.byte	0x3f
	.zero		1


	//   ....[27]....
        /*0240*/ 	.word	0x0000b560
        /*0244*/ 	.word	0x00000014
        /*0248*/ 	.word	0x00031820
        /*024c*/ 	.short	0x010a
        /*024e*/ 	.byte	0x3f
	.zero		1


	//   ....[28]....
        /*0250*/ 	.word	0x0000b5b0
        /*0254*/ 	.word	0x00000006
        /*0258*/ 	.word	0x00031838
        /*025c*/ 	.short	0x010a
        /*025e*/ 	.byte	0x3f
	.zero		1


	//   ....[29]....
        /*0260*/ 	.word	0x0000b600
        /*0264*/ 	.word	0x00000005
        /*0268*/ 	.word	0x00000000
        /*026c*/ 	.short	0x010a
        /*026e*/ 	.byte	0x3f
	.zero		1


	//   ....[30]....
        /*0270*/ 	.word	0x0000b650
        /*0274*/ 	.word	0x00000003
        /*0278*/ 	.word	0x00000000
        /*027c*/ 	.short	0x010a
        /*027e*/ 	.byte	0x3f
	.zero		1


	//----- nvinfo : EIATTR_NUM_MBARRIERS
	.align		4
.L_252:
        /*0280*/ 	.byte	0x03, 0x38
        /*0282*/ 	.short	0x0007


	//----- nvinfo : EIATTR_EXIT_INSTR_OFFSETS
	.align		4
        /*0284*/ 	.byte	0x04, 0x1c
        /*0286*/ 	.short	(.L_254 - .L_253)


	//   ....[0]....
.L_253:
        /*0288*/ 	.word	0x0000b3b0


	//----- nvinfo : EIATTR_MAX_THREADS
	.align		4
.L_254:
        /*028c*/ 	.byte	0x04, 0x05
        /*028e*/ 	.short	(.L_256 - .L_255)
.L_255:
        /*0290*/ 	.word	0x00000180
        /*0294*/ 	.word	0x00000001
        /*0298*/ 	.word	0x00000001


	//----- nvinfo : EIATTR_CRS_STACK_SIZE
	.align		4
.L_256:
        /*029c*/ 	.byte	0x04, 0x1e
        /*029e*/ 	.short	(.L_258 - .L_257)
.L_257:
        /*02a0*/ 	.word	0x00000000


	//----- nvinfo : EIATTR_CBANK_PARAM_SIZE
	.align		4
.L_258:
        /*02a4*/ 	.byte	0x03, 0x19
        /*02a6*/ 	.short	0x06f0


	//----- nvinfo : EIATTR_PARAM_CBANK
	.align		4
        /*02a8*/ 	.byte	0x04, 0x0a
        /*02aa*/ 	.short	(.L_260 - .L_259)
	.align		4
.L_259:
        /*02ac*/ 	.word	index@(.nv.constant0._ZN7cutlass13device_kernelIN5flash11enable_sm90INS1_16FlashAttnBwdSm90INS1_25CollectiveMainloopBwdSm90ILi2ELi1ELi1EN4cute5tupleIJNS5_1CILi1EEES8_S8_EEENS6_IJNS7_ILi64EEENS7_ILi80EEENS7_ILi256EEEEEENS_10bfloat16_tEfNS_4arch4Sm90ELb0ELb1ELb1ELb0ELb0ELb0ELb1ELb1ELi2ELi1ELi1ELi1ELb0EEENS1_24CollectiveEpilogueBwdGQAISD_fSG_Li256ELb0ELb0EEENS1_19SingleTileSchedulerILb0ELb0ELb0ELi80EEEEEEEEEvNT_6ParamsE)
        /*02b0*/ 	.short	0x0210
        /*02b2*/ 	.short	0x06f0


	//----- nvinfo : EIATTR_SW_WAR
	.align		4
.L_260:
        /*02b4*/ 	.byte	0x04, 0x36
        /*02b6*/ 	.short	(.L_262 - .L_261)
.L_261:
        /*02b8*/ 	.word	0x00000008
.L_262:


//--------------------- .nv.info._ZN7cutlass13device_kernelIN5flash11enable_sm90INS1_16FlashAttnBwdSm90INS1_25CollectiveMainloopBwdSm90ILi2ELi1ELi1EN4cute5tupleIJNS5_1CILi1EEES8_S8_EEENS6_IJNS7_ILi64EEENS7_ILi80EEENS7_ILi256EEEEEENS_10bfloat16_tEfNS_4arch4Sm90ELb0ELb1ELb1ELb1ELb0ELb0ELb1ELb1ELi2ELi1ELi1ELi1ELb0EEENS1_21CollectiveEpilogueBwdISD_SE_SG_Li256ELb1ELb1ELi2EEENS1_19SingleTileSchedulerILb1ELb0ELb0ELi80EEEEEEEEEvNT_6ParamsE --------------------------
	.section	.nv.info._ZN7cutlass13device_kernelIN5flash11enable_sm90INS1_16FlashAttnBwdSm90INS1_25CollectiveMainloopBwdSm90ILi2ELi1ELi1EN4cute5tupleIJNS5_1CILi1EEES8_S8_EEENS6_IJNS7_ILi64EEENS7_ILi80EEENS7_ILi256EEEEEENS_10bfloat16_tEfNS_4arch4Sm90ELb0ELb1ELb1ELb1ELb0ELb0ELb1ELb1ELi2ELi1ELi1ELi1ELb0EEENS1_21CollectiveEpilogueBwdISD_SE_SG_Li256ELb1ELb1ELi2EEENS1_19SingleTileSchedulerILb1ELb0ELb0ELi80EEEEEEEEEvNT_6ParamsE,"",@"SHT_CUDA_INFO"
	.sectionflags	@""
	.align	4


	//----- nvinfo : EIATTR_CUDA_API_VERSION
	.align		4
        /*0000*/ 	.byte	0x04, 0x37
        /*0002*/ 	.short	(.L_264 - .L_263)
.L_263:
        /*0004*/ 	.word	0x00000082


	//----- nvinfo : EIATTR_KPARAM_INFO
	.align		4
.L_264:
        /*0008*/ 	.byte	0x04, 0x17
        /*000a*/ 	.short	(.L_266 - .L_265)
.L_265:
        /*000c*/ 	.word	0x00000000
        /*0010*/ 	.short	0x0000
        /*0012*/ 	.short	0x0070
        /*0014*/ 	.byte	0x00, 0xf0, 0x01, 0x1a


	//----- nvinfo : EIATTR_SPARSE_MMA_MASK
	.align		4
.L_266:
        /*0018*/ 	.byte	0x03, 0x50
        /*001a*/ 	.short	0x0000


	//----- nvinfo : EIATTR_MAXREG_COUNT
	.align		4
        /*001c*/ 	.byte	0x03, 0x1b
        /*001e*/ 	.short	0x00a8


	//----- nvinfo : EIATTR_NUM_BARRIERS
	.align		4
        /*0020*/ 	.byte	0x02, 0x4c
        /*0022*/ 	.byte	0x0a
	.zero		1


	//----- nvinfo : EIATTR_ANNOTATIONS
	.align		4
        /*0024*/ 	.byte	0x04, 0x55
        /*0026*/ 	.short	(.L_268 - .L_267)


	//   ....[0]....
.L_267:
        /*0028*/ 	.word	0x00000001
        /*002c*/ 	.byte	0xc0, 0x02, 0x00, 0x00, 0x01, 0x00, 0x00, 0x00, 0x20, 0x12, 0x00, 0x00, 0x01, 0x00, 0x00, 0x00
        /*003c*/ 	.byte	0x00, 0xf9, 0x00, 0x00


	//----- nvinfo : EIATTR_MERCURY_ISA_VERSION
	.align		4
.L_268:
        /*0040*/ 	.byte	0x03, 0x5f
        /*0042*/ 	.short	0x0101


	//----- nvinfo : EIATTR_INT_WARP_WIDE_INSTR_OFFSETS
	.align		4
        /*0044*/ 	.byte	0x04, 0x31
        /*0046*/ 	.short	(.L_270 - .L_269)


	//   ....[0]....
.L_269:
        /*0048*/ 	.word	0x00000190


	//   ....[1]....
        /*004c*/ 	.word	0x000001c0


	//----- nvinfo : EIATTR_COOP_GROUP_MASK_REGIDS
	.align		4
.L_270:
        /*0050*/ 	.byte	0x04, 0x29
        /*0052*/ 	.short	(.L_272 - .L_271)


	//   ....[0]....
.L_271:
        /*0054*/ 	.word	0xffffffff


	//   ....[1]....
        /*0058*/ 	.word	0xffffffff


	//   ....[2]....
        /*005c*/ 	.word	0xffffffff


	//   ....[3]....
        /*0060*/ 	.word	0xffffffff


	//   ....[4]....
        /*0064*/ 	.word	0xffffffff


	//   ....[5]....
        /*0068*/ 	.word	0xffffffff


	//----- nvinfo : EIATTR_COOP_GROUP_INSTR_OFFSETS
	.align		4
.L_272:
        /*006c*/ 	.byte	0x04, 0x28
        /*006e*/ 	.short	(.L_274 - .L_273)


	//   ....[0]....
.L_273:
        /*0070*/ 	.word	0x00000060


	//   ....[1]....
        /*0074*/ 	.word	0x000001a0


	//   ....[2]....
        /*0078*/ 	.word	0x00000220


	//   ....[3]....
        /*007c*/ 	.word	0x00000400


	//   ....[4]....
        /*0080*/ 	.word	0x000011e0


	//   ....[5]....
        /*0084*/ 	.word	0x0000d7e0


	//----- nvinfo : EIATTR_REG_RECONFIG
	.align		4
.L_274:
        /*0088*/ 	.byte	0x01, 0x54
	.zero		2


	//----- nvinfo : EIATTR_MBARRIER_INSTR_OFFSETS
	.align		4
        /*008c*/ 	.byte	0x04, 0x39
        /*008e*/ 	.short	(.L_276 - .L_275)


	//   ....[0]....
.L_275:
        /*0090*/ 	.word	0x00000290
        /*0094*/ 	.word	0x000000ff
        /*0098*/ 	.word	0x00031600
        /*009c*/ 	.short	0x0100
        /*009e*/ 	.byte	0x06
	.zero		1


	//   ....[1]....
        /*00a0*/ 	.word	0x000003b0
        /*00a4*/ 	.word	0x000000ff
        /*00a8*/ 	.word	0x00031610
        /*00ac*/ 	.short	0x0100
        /*00ae*/ 	.byte	0x08
	.zero		1


	//   ....[2]....
        /*00b0*/ 	.word	0x000003c0
        /*00b4*/ 	.word	0x000000ff
        /*00b8*/ 	.word	0x00031620
        /*00bc*/ 	.short	0x0100
        /*00be*/ 	.byte	0x08
	.zero		1


	//   ....[3]....
        /*00c0*/ 	.word	0x000003d0
        /*00c4*/ 	.word	0x000000ff
        /*00c8*/ 	.word	0x00031618
        /*00cc*/ 	.short	0x0100
        /*00ce*/ 	.byte	0x08
	.zero		1


	//   ....[4]....
        /*00d0*/ 	.word	0x000003e0
        /*00d4*/ 	.word	0x000000ff
        /*00d8*/ 	.word	0x00031628
        /*00dc*/ 	.short	0x0100
        /*00de*/ 	.byte	0x08
	.zero		1


	//   ....[5]....
        /*00e0*/ 	.word	0x00000510
        /*00e4*/ 	.word	0x000000ff
        /*00e8*/ 	.word	0x00031630
        /*00ec*/ 	.short	0x0100
        /*00ee*/ 	.byte	0x08
	.zero		1


	//   ....[6]....
        /*00f0*/ 	.word	0x00000520
        /*00f4*/ 	.word	0x000000ff
        /*00f8*/ 	.word	0x00031638
        /*00fc*/ 	.short	0x0100
        /*00fe*/ 	.byte	0x08
	.zero		1


	//   ....[7]....
        /*0100*/ 	.word	0x00001190
        /*0104*/ 	.word	0x00000011
        /*0108*/ 	.word	0x00031600
        /*010c*/ 	.short	0x010a
        /*010e*/ 	.byte	0x3f
	.zero		1


	//   ....[8]....
        /*0110*/ 	.word	0x00001200
        /*0114*/ 	.word	0x00000011
        /*0118*/ 	.word	0x00031600
        /*011c*/ 	.short	0x010a
        /*011e*/ 	.byte	0x3f
	.zero		1


	//   ....[9]....
        /*0120*/ 	.word	0x00001be0
        /*0124*/ 	.word	0x00000010
        /*0128*/ 	.word	0x00031610
        /*012c*/ 	.short	0x010a
        /*012e*/ 	.byte	0x3f
	.zero		1


	//   ....[10]....
        /*0130*/ 	.word	0x00001ca0
        /*0134*/ 	.word	0x00000010
        /*0138*/ 	.word	0x00031610
        /*013c*/ 	.short	0x010a
        /*013e*/ 	.byte	0x3f
	.zero		1


	//   ....[11]....
        /*0140*/ 	.word	0x00003860
        /*0144*/ 	.word	0x00000011
        /*0148*/ 	.word	0x00031630
        /*014c*/ 	.short	0x010a
        /*014e*/ 	.byte	0x3f
	.zero		1


	//   ....[12]....
        /*0150*/ 	.word	0x00003920
        /*0154*/ 	.word	0x00000011
        /*0158*/ 	.word	0x00031630
        /*015c*/ 	.short	0x010a
        /*015e*/ 	.byte	0x3f
	.zero		1


	//   ....[13]....
        /*0160*/ 	.word	0x00008870
        /*0164*/ 	.word	0x00000018
        /*0168*/ 	.word	0x00000000
        /*016c*/ 	.short	0x0101
        /*016e*/ 	.byte	0x3f
	.zero		1


	//   ....[14]....
        /*0170*/ 	.word	0x00008f70
        /*0174*/ 	.word	0x00000010
        /*0178*/ 	.word	0x00000000
        /*017c*/ 	.short	0x0101
        /*017e*/ 	.byte	0x3f
	.zero		1


	//   ....[15]....
        /*0180*/ 	.word	0x0000e290
        /*0184*/ 	.word	0x00000006
        /*0188*/ 	.word	0x00031620
        /*018c*/ 	.short	0x010a
        /*018e*/ 	.byte	0x3f
	.zero		1


	//   ....[16]....
        /*0190*/ 	.word	0x0000ecd0
        /*0194*/ 	.word	0x00000006
        /*0198*/ 	.word	0x00031638
        /*019c*/ 	.short	0x010a
        /*019e*/ 	.byte	0x3f
	.zero		1


	//   ....[17]....
        /*01a0*/ 	.word	0x0000f020
        /*01a4*/ 	.word	0x00000014
        /*01a8*/ 	.word	0x00031620
        /*01ac*/ 	.short	0x010a
        /*01ae*/ 	.byte	0x3f
	.zero		1


	//   ....[18]....
        /*01b0*/ 	.word	0x0000f460
        /*01b4*/ 	.word	0x00000006
        /*01b8*/ 	.word	0x00031638
        /*01bc*/ 	.short	0x010a
        /*01be*/ 	.byte	0x3f
	.zero		1


	//   ....[19]....
        /*01c0*/ 	.word	0x0000f9d0
        /*01c4*/ 	.word	0x00000005
        /*01c8*/ 	.word	0x00000000
        /*01cc*/ 	.short	0x010a
        /*01ce*/ 	.byte	0x3f
	.zero		1


	//   ....[20]....
        /*01d0*/ 	.word	0x0000fa60
        /*01d4*/ 	.word	0x00000003
        /*01d8*/ 	.word	0x00000000
        /*01dc*/ 	.short	0x010a
        /*01de*/ 	.byte	0x3f
	.zero		1


	//   ....[21]....
        /*01e0*/ 	.word	0x0000fab0
        /*01e4*/ 	.word	0x00000002
        /*01e8*/ 	.word	0x00031638
        /*01ec*/ 	.short	0x010a
        /*01ee*/ 	.byte	0x3f
	.zero		1


	//   ....[22]....
        /*01f0*/ 	.word	0x0000fb10
        /*01f4*/ 	.word	0x00000011
        /*01f8*/ 	.word	0x00031600
        /*01fc*/ 	.short	0x010a
        /*01fe*/ 	.byte	0x3f
	.zero		1


	//   ....[23]....
        /*0200*/ 	.word	0x0000fb60
        /*0204*/ 	.word	0x00000010
        /*0208*/ 	.word	0x00031610
        /*020c*/ 	.short	0x010a
        /*020e*/ 	.byte	0x3f
	.zero		1


	//   ....[24]....
        /*0210*/ 	.word	0x0000fbb0
        /*0214*/ 	.word	0x00000011
        /*0218*/ 	.word	0x00031630
        /*021c*/ 	.short	0x010a
        /*021e*/ 	.byte	0x3f
	.zero		1


	//   ....[25]....
        /*0220*/ 	.word	0x0000fc00
        /*0224*/ 	.word	0x00000006
        /*0228*/ 	.word	0x00031620
        /*022c*/ 	.short	0x010a
        /*022e*/ 	.byte	0x3f
	.zero		1


	//   ....[26]....
        /*0230*/ 	.word	0x0000fc50
        /*0234*/ 	.word	0x00000006
        /*0238*/ 	.word	0x00031638
        /*023c*/ 	.short	0x010a
        /*023e*/ 	.byte	0x3f
	.zero		1


	//   ....[27]....
        /*0240*/ 	.word	0x0000fcb0
        /*0244*/ 	.word	0x00000014
        /*0248*/ 	.word	0x00031620
        /*024c*/ 	.short	0x010a
        /*024e*/ 	.byte	0x3f
	.zero		1


	//   ....[28]....
        /*0250*/ 	.word	0x0000fd00
        /*0254*/ 	.word	0x00000006
        /*0258*/ 	.word	0x00031638
        /*025c*/ 	.short	0x010a
        /*025e*/ 	.byte	0x3f
	.zero		1


	//   ....[29]....
        /*0260*/ 	.word	0x0000fd50
        /*0264*/ 	.word	0x00000005
        /*0268*/ 	.word	0x00000000
        /*026c*/ 	.short	0x010a
        /*026e*/ 	.byte	0x3f
	.zero		1


	//   ....[30]....
        /*0270*/ 	.word	0x0000fda0
        /*0274*/ 	.word	0x00000003
        /*0278*/ 	.word	0x00000000
        /*027c*/ 	.short	0x010a
        /*027e*/ 	.byte	0x3f
	.zero		1


	//----- nvinfo : EIATTR_NUM_MBARRIERS
	.align		4
.L_276:
        /*0280*/ 	.byte	0x03, 0x38
        /*0282*/ 	.short	0x0007


	//----- nvinfo : EIATTR_EXIT_INSTR_OFFSETS
	.align		4
        /*0284*/ 	.byte	0x04, 0x1c
        /*0286*/ 	.short	(.L_278 - .L_277)


	//   ....[0]....
.L_277:
        /*0288*/ 	.word	0x0000fb00


	//----- nvinfo : EIATTR_MAX_THREADS
	.align		4
.L_278:
        /*028c*/ 	.byte	0x04, 0x05
        /*028e*/ 	.short	(.L_280 - .L_279)
.L_279:
        /*0290*/ 	.word	0x00000180
        /*0294*/ 	.word	0x00000001
        /*0298*/ 	.word	0x00000001


	//----- nvinfo : EIATTR_CRS_STACK_SIZE
	.align		4
.L_280:
        /*029c*/ 	.byte	0x04, 0x1e
        /*029e*/ 	.short	(.L_282 - .L_281)
.L_281:
        /*02a0*/ 	.word	0x00000000


	//----- nvinfo : EIATTR_CBANK_PARAM_SIZE
	.align		4
.L_282:
        /*02a4*/ 	.byte	0x03, 0x19
        /*02a6*/ 	.short	0x06f0


	//----- nvinfo : EIATTR_PARAM_CBANK
	.align		4
        /*02a8*/ 	.byte	0x04, 0x0a
        /*02aa*/ 	.short	(.L_284 - .L_283)
	.align		4
.L_283:
        /*02ac*/ 	.word	index@(.nv.constant0._ZN7cutlass13device_kernelIN5flash11enable_sm90INS1_16FlashAttnBwdSm90INS1_25CollectiveMainloopBwdSm90ILi2ELi1ELi1EN4cute5tupleIJNS5_1CILi1EEES8_S8_EEENS6_IJNS7_ILi64EEENS7_ILi80EEENS7_ILi256EEEEEENS_10bfloat16_tEfNS_4arch4Sm90ELb0ELb1ELb1ELb1ELb0ELb0ELb1ELb1ELi2ELi1ELi1ELi1ELb0EEENS1_21CollectiveEpilogueBwdISD_SE_SG_Li256ELb1ELb1ELi2EEENS1_19SingleTileSchedulerILb1ELb0ELb0ELi80EEEEEEEEEvNT_6ParamsE)
        /*02b0*/ 	.short	0x0210
        /*02b2*/ 	.short	0x06f0


	//----- nvinfo : EIATTR_SW_WAR
	.align		4
.L_284:
        /*02b4*/ 	.byte	0x04, 0x36
        /*02b6*/ 	.short	(.L_286 - .L_285)
.L_285:
        /*02b8*/ 	.word	0x00000008
.L_286:


//--------------------- .nv.info._ZN7cutlass13device_kernelIN5flash11enable_sm90INS1_16FlashAttnBwdSm90INS1_25CollectiveMainloopBwdSm90ILi2ELi1ELi1EN4cute5tupleIJNS5_1CILi1EEES8_S8_EEENS6_IJNS7_ILi64EEENS7_ILi80EEENS7_ILi256EEEEEENS_10bfloat16_tEfNS_4arch4Sm90ELb0ELb1ELb1ELb1ELb0ELb0ELb1ELb1ELi2ELi1ELi1ELi1ELb0EEENS1_24CollectiveEpilogueBwdGQAISD_fSG_Li256ELb1ELb0EEENS1_19SingleTileSchedulerILb1ELb0ELb0ELi80EEEEEEEEEvNT_6ParamsE --------------------------
	.section	.nv.info._ZN7cutlass13device_kernelIN5flash11enable_sm90INS1_16FlashAttnBwdSm90INS1_25CollectiveMainloopBwdSm90ILi2ELi1ELi1EN4cute5tupleIJNS5_1CILi1EEES8_S8_EEENS6_IJNS7_ILi64EEENS7_ILi80EEENS7_ILi256EEEEEENS_10bfloat16_tEfNS_4arch4Sm90ELb0ELb1ELb1ELb1ELb0ELb0ELb1ELb1ELi2ELi1ELi1ELi1ELb0EEENS1_24CollectiveEpilogueBwdGQAISD_fSG_Li256ELb1ELb0EEENS1_19SingleTileSchedulerILb1ELb0ELb0ELi80EEEEEEEEEvNT_6ParamsE,"",@"SHT_CUDA_INFO"
	.sectionflags	@""
	.align	4


	//----- nvinfo : EIATTR_CUDA_API_VERSION
	.align		4
        /*0000*/ 	.byte	0x04, 0x37
        /*0002*/ 	.short	(.L_288 - .L_287)
.L_287:
        /*0004*/ 	.word	0x00000082


	//----- nvinfo : EIATTR_KPARAM_INFO
	.align		4
.L_288:
        /*0008*/ 	.byte	0x04, 0x17
        /*000a*/ 	.short	(.L_290 - .L_289)
.L_289:
        /*000c*/ 	.word	0x00000000
        /*0010*/ 	.short	0x0000
        /*0012*/ 	.short	0x0070
        /*0014*/ 	.byte	0x00, 0xf0, 0x01, 0x1a


	//----- nvinfo : EIATTR_SPARSE_MMA_MASK
	.align		4
.L_290:
        /*0018*/ 	.byte	0x03, 0x50
        /*001a*/ 	.short	0x0000


	//----- nvinfo : EIATTR_MAXREG_COUNT
	.align		4
        /*001c*/ 	.byte	0x03, 0x1b
        /*001e*/ 	.short	0x00a8


	//----- nvinfo : EIATTR_NUM_BARRIERS
	.align		4
        /*0020*/ 	.byte	0x02, 0x4c
        /*0022*/ 	.byte	0x0a
	.zero		1


	//----- nvinfo : EIATTR_ANNOTATIONS
	.align		4
        /*0024*/ 	.byte	0x04, 0x55
        /*0026*/ 	.short	(.L_292 - .L_291)


	//   ....[0]....
.L_291:
        /*0028*/ 	.word	0x00000001
        /*002c*/ 	.byte	0xc0, 0x02, 0x00, 0x00, 0x01, 0x00, 0x00, 0x00, 0x50, 0x12, 0x00, 0x00, 0x01, 0x00, 0x00, 0x00
        /*003c*/ 	.byte	0x90, 0xbf, 0x00, 0x00


	//----- nvinfo : EIATTR_MERCURY_ISA_VERSION
	.align		4
.L_292:
        /*0040*/ 	.byte	0x03, 0x5f
        /*0042*/ 	.short	0x0101


	//----- nvinfo : EIATTR_INT_WARP_WIDE_INSTR_OFFSETS
	.align		4
        /*0044*/ 	.byte	0x04, 0x31
        /*0046*/ 	.short	(.L_294 - .L_293)


	//   ....[0]....
.L_293:
        /*0048*/ 	.word	0x00000190


	//   ....[1]....
        /*004c*/ 	.word	0x000001c0


	//----- nvinfo : EIATTR_COOP_GROUP_MASK_REGIDS
	.align		4
.L_294:
        /*0050*/ 	.byte	0x04, 0x29
        /*0052*/ 	.short	(.L_296 - .L_295)


	//   ....[0]....
.L_295:
        /*0054*/ 	.word	0xffffffff


	//   ....[1]....
        /*0058*/ 	.word	0xffffffff


	//   ....[2]....
        /*005c*/ 	.word	0xffffffff


	//   ....[3]....
        /*0060*/ 	.word	0xffffffff


	//   ....[4]....
        /*0064*/ 	.word	0xffffffff


	//   ....[5]....
        /*0068*/ 	.word	0xffffffff


	//----- nvinfo : EIATTR_COOP_GROUP_INSTR_OFFSETS
	.align		4
.L_296:
        /*006c*/ 	.byte	0x04, 0x28
        /*006e*/ 	.short	(.L_298 - .L_297)


	//   ....[0]....
.L_297:
        /*0070*/ 	.word	0x00000060


	//   ....[1]....
        /*0074*/ 	.word	0x000001a0


	//   ....[2]....
        /*0078*/ 	.word	0x00000220


	//   ....[3]....
        /*007c*/ 	.word	0x00000400


	//   ....[4]....
        /*0080*/ 	.word	0x00001210


	//   ....[5]....
        /*0084*/ 	.word	0x00009e70


	//----- nvinfo : EIATTR_REG_RECONFIG
	.align		4
.L_298:
        /*0088*/ 	.byte	0x01, 0x54
	.zero		2


	//----- nvinfo : EIATTR_MBARRIER_INSTR_OFFSETS
	.align		4
        /*008c*/ 	.byte	0x04, 0x39
        /*008e*/ 	.short	(.L_300 - .L_299)


	//   ....[0]....
.L_299:
        /*0090*/ 	.word	0x00000290
        /*0094*/ 	.word	0x000000ff
        /*0098*/ 	.word	0x00031800
        /*009c*/ 	.short	0x0100
        /*009e*/ 	.byte	0x06
	.zero		1


	//   ....[1]....
        /*00a0*/ 	.word	0x000003b0
        /*00a4*/ 	.word	0x000000ff
        /*00a8*/ 	.word	0x00031810
        /*00ac*/ 	.short	0x0100
        /*00ae*/ 	.byte	0x08
	.zero		1


	//   ....[2]....
        /*00b0*/ 	.word	0x000003c0
        /*00b4*/ 	.word	0x000000ff
        /*00b8*/ 	.word	0x00031820
        /*00bc*/ 	.short	0x0100
        /*00be*/ 	.byte	0x08
	.zero		1


	//   ....[3]....
        /*00c0*/ 	.word	0x000003d0
        /*00c4*/ 	.word	0x000000ff
        /*00c8*/ 	.word	0x00031818
        /*00cc*/ 	.short	0x0100
        /*00ce*/ 	.byte	0x08
	.zero		1


	//   ....[4]....
        /*00d0*/ 	.word	0x000003e0
        /*00d4*/ 	.word	0x000000ff
        /*00d8*/ 	.word	0x00031828
        /*00dc*/ 	.short	0x0100
        /*00de*/ 	.byte	0x08
	.zero		1


	//   ....[5]....
        /*00e0*/ 	.word	0x00000510
        /*00e4*/ 	.word	0x000000ff
        /*00e8*/ 	.word	0x00031830
        /*00ec*/ 	.short	0x0100
        /*00ee*/ 	.byte	0x08
	.zero		1


	//   ....[6]....
        /*00f0*/ 	.word	0x00000520
        /*00f4*/ 	.word	0x000000ff
        /*00f8*/ 	.word	0x00031838
        /*00fc*/ 	.short	0x0100
        /*00fe*/ 	.byte	0x08
	.zero		1


	//   ....[7]....
        /*0100*/ 	.word	0x000011f0
        /*0104*/ 	.word	0x00000011
        /*0108*/ 	.word	0x00031800
        /*010c*/ 	.short	0x010a
        /*010e*/ 	.byte	0x3f
	.zero		1


	//   ....[8]....
        /*0110*/ 	.word	0x00001230
        /*0114*/ 	.word	0x00000011
        /*0118*/ 	.word	0x00031800
        /*011c*/ 	.short	0x010a
        /*011e*/ 	.byte	0x3f
	.zero		1


	//   ....[9]....
        /*0120*/ 	.word	0x00001c00
        /*0124*/ 	.word	0x00000010
        /*0128*/ 	.word	0x00031810
        /*012c*/ 	.short	0x010a
        /*012e*/ 	.byte	0x3f
	.zero		1


	//   ....[10]....
        /*0130*/ 	.word	0x00001cc0
        /*0134*/ 	.word	0x00000010
        /*0138*/ 	.word	0x00031810
        /*013c*/ 	.short	0x010a
        /*013e*/ 	.byte	0x3f
	.zero		1


	//   ....[11]....
        /*0140*/ 	.word	0x00003880
        /*0144*/ 	.word	0x00000011
        /*0148*/ 	.word	0x00031830
        /*014c*/ 	.short	0x010a
        /*014e*/ 	.byte	0x3f
	.zero		1


	//   ....[12]....
        /*0150*/ 	.word	0x00003940
        /*0154*/ 	.word	0x00000011
        /*0158*/ 	.word	0x00031830
        /*015c*/ 	.short	0x010a
        /*015e*/ 	.byte	0x3f
	.zero		1


	//   ....[13]....
        /*0160*/ 	.word	0x00008880
        /*0164*/ 	.word	0x00000018
        /*0168*/ 	.word	0x00000000
        /*016c*/ 	.short	0x0101
        /*016e*/ 	.byte	0x3f
	.zero		1


	//   ....[14]....
        /*0170*/ 	.word	0x00008f80
        /*0174*/ 	.word	0x00000010
        /*0178*/ 	.word	0x00000000
        /*017c*/ 	.short	0x0101
        /*017e*/ 	.byte	0x3f
	.zero		1


	//   ....[15]....
        /*0180*/ 	.word	0x0000a920
        /*0184*/ 	.word	0x00000006
        /*0188*/ 	.word	0x00031820
        /*018c*/ 	.short	0x010a
        /*018e*/ 	.byte	0x3f
	.zero		1


	//   ....[16]....
        /*0190*/ 	.word	0x0000b360
        /*0194*/ 	.word	0x00000006
        /*0198*/ 	.word	0x00031838
        /*019c*/ 	.short	0x010a
        /*019e*/ 	.byte	0x3f
	.zero		1


	//   ....[17]....
        /*01a0*/ 	.word	0x0000b6b0
        /*01a4*/ 	.word	0x00000014
        /*01a8*/ 	.word	0x00031820
        /*01ac*/ 	.short	0x010a
        /*01ae*/ 	.byte	0x3f
	.zero		1


	//   ....[18]....
        /*01b0*/ 	.word	0x0000baf0
        /*01b4*/ 	.word	0x00000006
        /*01b8*/ 	.word	0x00031838
        /*01bc*/ 	.short	0x010a
        /*01be*/ 	.byte	0x3f
	.zero		1


	//   ....[19]....
        /*01c0*/ 	.word	0x0000c060
        /*01c4*/ 	.word	0x00000005
        /*01c8*/ 	.word	0x00000000
        /*01cc*/ 	.short	0x010a
        /*01ce*/ 	.byte	0x3f
	.zero		1


	//   ....[20]....
        /*01d0*/ 	.word	0x0000c0f0
        /*01d4*/ 	.word	0x00000003
        /*01d8*/ 	.word	0x00000000
        /*01dc*/ 	.short	0x010a
        /*01de*/ 	.byte	0x3f
	.zero		1


	//   ....[21]....
        /*01e0*/ 	.word	0x0000c140
        /*01e4*/ 	.word	0x00000002
        /*01e8*/ 	.word	0x00031838
        /*01ec*/ 	.short	0x010a
        /*01ee*/ 	.byte	0x3f
	.zero		1


	//   ....[22]....
        /*01f0*/ 	.word	0x0000c1a0
        /*01f4*/ 	.word	0x00000011
        /*01f8*/ 	.word	0x00031800
        /*01fc*/ 	.short	0x010a
        /*01fe*/ 	.byte	0x3f
	.zero		1


	//   ....[23]....
        /*0200*/ 	.word	0x0000c1f0
        /*0204*/ 	.word	0x00000010
        /*0208*/ 	.word	0x00031810
        /*020c*/ 	.short	0x010a
        /*020e*/ 	.byte	0x3f
	.zero		1


	//   ....[24]....
        /*0210*/ 	.word	0x0000c240
        /*0214*/ 	.word	0x00000011
        /*0218*/ 	.word	0x00031830
        /*021c*/ 	.short	0x010a
        /*021e*/ 	.byte	0x3f
	.zero		1


	//   ....[25]....
        /*0220*/ 	.word	0x0000c290
        /*0224*/ 	.word	0x00000006
        /*0228*/ 	.word	0x00031820
        /*022c*/ 	.short	0x010a
        /*022e*/ 	.byte	0x3f
	.zero		1


	//   ....[26]....
        /*0230*/ 	.word	0x0000c2e0
        /*0234*/ 	.word	0x00000006
        /*0238*/ 	.word	0x00031838
        /*023c*/ 	.short	0x010a
        /*023e*/ 	.byte	0x3f
	.zero		1


	//   ....[27]....
        /*0240*/ 	.word	0x0000c340
        /*0244*/ 	.word	0x00000014
        /*0248*/ 	.word	0x00031820
        /*024c*/ 	.short	0x010a
        /*024e*/ 	.byte	0x3f
	.zero		1


	//   ....[28]....
        /*0250*/ 	.word	0x0000c390
        /*0254*/ 	.word	0x00000006
        /*0258*/ 	.word	0x00031838
        /*025c*/ 	.short	0x010a
        /*025e*/ 	.byte	0x3f
	.zero		1


	//   ....[29]....
        /*0260*/ 	.word	0x0000c3e0
        /*0264*/ 	.word	0x00000005
        /*0268*/ 	.word	0x00000000
        /*026c*/ 	.short	0x010a
        /*026e*/ 	.byte	0x3f
	.zero		1


	//   ....[30]....
        /*0270*/ 	.word	0x0000c430
        /*0274*/ 	.word	0x00000003
        /*0278*/ 	.word	0x00000000
        /*027c*/ 	.short	0x010a
        /*027e*/ 	.byte	0x3f
	.zero		1


	//----- nvinfo : EIATTR_NUM_MBARRIERS
	.align		4
.L_300:
        /*0280*/ 	.byte	0x03, 0x38
        /*0282*/ 	.short	0x0007


	//----- nvinfo : EIATTR_EXIT_INSTR_OFFSETS
	.align		4
        /*0284*/ 	.byte	0x04, 0x1c
        /*0286*/ 	.short	(.L_302 - .L_301)


	//   ....[0]....
.L_301:
        /*0288*/ 	.word	0x0000c190


	//----- nvinfo : EIATTR_MAX_THREADS
	.align		4
.L_302:
        /*028c*/ 	.byte	0x04, 0x05
        /*028e*/ 	.short	(.L_304 - .L_303)
.L_303:
        /*0290*/ 	.word	0x00000180
        /*0294*/ 	.word	0x00000001
        /*0298*/ 	.word	0x00000001


	//----- nvinfo : EIATTR_CRS_STACK_SIZE
	.align		4
.L_304:
        /*029c*/ 	.byte	0x04, 0x1e
        /*029e*/ 	.short	(.L_306 - .L_305)
.L_305:
        /*02a0*/ 	.word	0x00000000


	//----- nvinfo : EIATTR_CBANK_PARAM_SIZE
	.align		4
.L_306:
        /*02a4*/ 	.byte	0x03, 0x19
        /*02a6*/ 	.short	0x06f0


	//----- nvinfo : EIATTR_PARAM_CBANK
	.align		4
        /*02a8*/ 	.byte	0x04, 0x0a
        /*02aa*/ 	.short	(.L_308 - .L_307)
	.align		4
.L_307:
        /*02ac*/ 	.word	index@(.nv.constant0._ZN7cutlass13device_kernelIN5flash11enable_sm90INS1_16FlashAttnBwdSm90INS1_25CollectiveMainloopBwdSm90ILi2ELi1ELi1EN4cute5tupleIJNS5_1CILi1EEES8_S8_EEENS6_IJNS7_ILi64EEENS7_ILi80EEENS7_ILi256EEEEEENS_10bfloat16_tEfNS_4arch4Sm90ELb0ELb1ELb1ELb1ELb0ELb0ELb1ELb1ELi2ELi1ELi1ELi1ELb0EEENS1_24CollectiveEpilogueBwdGQAISD_fSG_Li256ELb1ELb0EEENS1_19SingleTileSchedulerILb1ELb0ELb0ELi80EEEEEEEEEvNT_6ParamsE)
        /*02b0*/ 	.short	0x0210
        /*02b2*/ 	.short	0x06f0


	//----- nvinfo : EIATTR_SW_WAR
	.align		4
.L_308:
        /*02b4*/ 	.byte	0x04, 0x36
        /*02b6*/ 	.short	(.L_310 - .L_309)
.L_309:
        /*02b8*/ 	.word	0x00000008
.L_310:


//--------------------- .nv.info._ZN7cutlass13device_kernelIN5flash11enable_sm90INS1_16FlashAttnBwdSm90INS1_25CollectiveMainloopBwdSm90ILi2ELi1ELi1EN4cute5tupleIJNS5_1CILi1EEES8_S8_EEENS6_IJNS7_ILi64EEENS7_ILi80EEENS7_ILi256EEEEEENS_10bfloat16_tEfNS_4arch4Sm90ELb1ELb0ELb1ELb0ELb0ELb0ELb1ELb1ELi2ELi1ELi1ELi1ELb0EEENS1_21CollectiveEpilogueBwdISD_SE_SG_Li256ELb0ELb1ELi2EEENS1_25SingleTileBwdLPTSchedulerILb0ELi80ELb0EEEEEEEEEvNT_6ParamsE --------------------------
	.section	.nv.info._ZN7cutlass13device_kernelIN5flash11enable_sm90INS1_16FlashAttnBwdSm90INS1_25CollectiveMainloopBwdSm90ILi2ELi1ELi1EN4cute5tupleIJNS5_1CILi1EEES8_S8_EEENS6_IJNS7_ILi64EEENS7_ILi80EEENS7_ILi256EEEEEENS_10bfloat16_tEfNS_4arch4Sm90ELb1ELb0ELb1ELb0ELb0ELb0ELb1ELb1ELi2ELi1ELi1ELi1ELb0EEENS1_21CollectiveEpilogueBwdISD_SE_SG_Li256ELb0ELb1ELi2EEENS1_25SingleTileBwdLPTSchedulerILb0ELi80ELb0EEEEEEEEEvNT_6ParamsE,"",@"SHT_CUDA_INFO"
	.sectionflags	@""
	.align	4


	//----- nvinfo : EIATTR_CUDA_API_VERSION
	.align		4
        /*0000*/ 	.byte	0x04, 0x37
        /*0002*/ 	.short	(.L_312 - .L_311)
.L_311:
        /*0004*/ 	.word	0x00000082


	//----- nvinfo : EIATTR_KPARAM_INFO
	.align		4
.L_312:
        /*0008*/ 	.byte	0x04, 0x17
        /*000a*/ 	.short	(.L_314 - .L_313)
.L_313:
        /*000c*/ 	.word	0x00000000
        /*0010*/ 	.short	0x0000
        /*0012*/ 	.short	0x0070
        /*0014*/ 	.byte	0x00, 0xf0, 0x01, 0x24


	//----- nvinfo : EIATTR_SPARSE_MMA_MASK
	.align		4
.L_314:
        /*0018*/ 	.byte	0x03, 0x50
        /*001a*/ 	.short	0x0000


	//----- nvinfo : EIATTR_MAXREG_COUNT
	.align		4
        /*001c*/ 	.byte	0x03, 0x1b
        /*001e*/ 	.short	0x00a8


	//----- nvinfo : EIATTR_NUM_BARRIERS
	.align		4
        /*0020*/ 	.byte	0x02, 0x4c
        /*0022*/ 	.byte	0x0a
	.zero		1


	//----- nvinfo : EIATTR_EXTERNS
	.align		4
        /*0024*/ 	.byte	0x04, 0x0f
        /*0026*/ 	.short	(.L_316 - .L_315)


	//   ....[0]....
	.align		4
.L_315:
        /*0028*/ 	.word	index@(__assertfail)


	//----- nvinfo : EIATTR_ANNOTATIONS
	.align		4
.L_316:
        /*002c*/ 	.byte	0x04, 0x55
        /*002e*/ 	.short	(.L_318 - .L_317)


	//   ....[0]....
.L_317:
        /*0030*/ 	.word	0x00000001
        /*0034*/ 	.byte	0xa0, 0x12, 0x00, 0x00, 0x01, 0x00, 0x00, 0x00, 0x20, 0x13, 0x00, 0x00, 0x01, 0x00, 0x00, 0x00
        /*0044*/ 	.byte	0xb0, 0x41, 0x00, 0x00, 0x01, 0x00, 0x00, 0x00, 0xf0, 0x41, 0x00, 0x00, 0x01, 0x00, 0x00, 0x00
        /*0054*/ 	.byte	0x30, 0x42, 0x00, 0x00, 0x01, 0x00, 0x00, 0x00, 0x30, 0x71, 0x00, 0x00, 0x01, 0x00, 0x00, 0x00
        /*0064*/ 	.byte	0x40, 0x72, 0x00, 0x00, 0x01, 0x00, 0x00, 0x00, 0xa0, 0x74, 0x00, 0x00, 0x01, 0x00, 0x00, 0x00
        /*0074*/ 	.byte	0x70, 0x79, 0x00, 0x00, 0x01, 0x00, 0x00, 0x00, 0xa0, 0x79, 0x00, 0x00, 0x01, 0x00, 0x00, 0x00
        /*0084*/ 	.byte	0xb0, 0xe6, 0x00, 0x00, 0x01, 0x00, 0x00, 0x00, 0x30, 0xe7, 0x00, 0x00


	//----- nvinfo : EIATTR_MERCURY_ISA_VERSION
	.align		4
.L_318:
        /*0090*/ 	.byte	0x03, 0x5f
        /*0092*/ 	.short	0x0101


	//----- nvinfo : EIATTR_INT_WARP_WIDE_INSTR_OFFSETS
	.align		4
        /*0094*/ 	.byte	0x04, 0x31
        /*0096*/ 	.short	(.L_320 - .L_319)


	//   ....[0]....
.L_319:
        /*0098*/ 	.word	0x000001e0


	//   ....[1]....
        /*009c*/ 	.word	0x00000290


	//----- nvinfo : EIATTR_COOP_GROUP_MASK_REGIDS
	.align		4
.L_320:
        /*00a0*/ 	.byte	0x04, 0x29
        /*00a2*/ 	.short	(.L_322 - .L_321)


	//   ....[0]....
.L_321:
        /*00a4*/ 	.word	0xffffffff


	//   ....[1]....
        /*00a8*/ 	.word	0xffffffff


	//   ....[2]....
        /*00ac*/ 	.word	0xffffffff


	//   ....[3]....
        /*00b0*/ 	.word	0xffffffff


	//   ....[4]....
        /*00b4*/ 	.word	0xffffffff


	//   ....[5]....
        /*00b8*/ 	.word	0xffffffff


	//   ....[6]....
        /*00bc*/ 	.word	0xffffffff


	//----- nvinfo : EIATTR_COOP_GROUP_INSTR_OFFSETS
	.align		4
.L_322:
        /*00c0*/ 	.byte	0x04, 0x28
        /*00c2*/ 	.short	(.L_324 - .L_323)


	//   ....[0]....
.L_323:
        /*00c4*/ 	.word	0x00000060


	//   ....[1]....
        /*00c8*/ 	.word	0x000001f0


	//   ....[2]....
        /*00cc*/ 	.word	0x000002a0


	//   ....[3]....
        /*00d0*/ 	.word	0x00000400


	//   ....[4]....
        /*00d4*/ 	.word	0x00000f80


	//   ....[5]....
        /*00d8*/ 	.word	0x0000b4d0


	//   ....[6]....
        /*00dc*/ 	.word	0x0000d710


	//----- nvinfo : EIATTR_REG_RECONFIG
	.align		4
.L_324:
        /*00e0*/ 	.byte	0x01, 0x54
	.zero		2


	//----- nvinfo : EIATTR_SYSCALL_OFFSETS
	.align		4
        /*00e4*/ 	.byte	0x04, 0x46
        /*00e6*/ 	.short	(.L_326 - .L_325)


	//   ....[0]....
.L_325:
        /*00e8*/ 	.word	0x0000aef0


	//   ....[1]....
        /*00ec*/ 	.word	0x0000b030


	//   ....[2]....
        /*00f0*/ 	.word	0x0000b150


	//   ....[3]....
        /*00f4*/ 	.word	0x0000b270


	//----- nvinfo : EIATTR_MBARRIER_INSTR_OFFSETS
	.align		4
.L_326:
        /*00f8*/ 	.byte	0x04, 0x39
        /*00fa*/ 	.short	(.L_328 - .L_327)


	//   ....[0]....
.L_327:
        /*00fc*/ 	.word	0x000002c0
        /*0100*/ 	.word	0x000000ff
        /*0104*/ 	.word	0x00031800
        /*0108*/ 	.short	0x0100
        /*010a*/ 	.byte	0x06
	.zero		1


	//   ....[1]....
        /*010c*/ 	.word	0x000003b0
        /*0110*/ 	.word	0x000000ff
        /*0114*/ 	.word	0x00031810
        /*0118*/ 	.short	0x0100
        /*011a*/ 	.byte	0x08
	.zero		1


	//   ....[2]....
        /*011c*/ 	.word	0x000003c0
        /*0120*/ 	.word	0x000000ff
        /*0124*/ 	.word	0x00031820
        /*0128*/ 	.short	0x0100
        /*012a*/ 	.byte	0x08
	.zero		1


	//   ....[3]....
        /*012c*/ 	.word	0x000003d0
        /*0130*/ 	.word	0x000000ff
        /*0134*/ 	.word	0x00031818
        /*0138*/ 	.short	0x0100
        /*013a*/ 	.byte	0x08
	.zero		1


	//   ....[4]....
        /*013c*/ 	.word	0x000003e0
        /*0140*/ 	.word	0x000000ff
        /*0144*/ 	.word	0x00031828
        /*0148*/ 	.short	0x0100
        /*014a*/ 	.byte	0x08
	.zero		1


	//   ....[5]....
        /*014c*/ 	.word	0x00000510
        /*0150*/ 	.word	0x000000ff
        /*0154*/ 	.word	0x00031830
        /*0158*/ 	.short	0x0100
        /*015a*/ 	.byte	0x08
	.zero		1


	//   ....[6]....
        /*015c*/ 	.word	0x00000520
        /*0160*/ 	.word	0x000000ff
        /*0164*/ 	.word	0x00031838
        /*0168*/ 	.short	0x0100
        /*016a*/ 	.byte	0x08
	.zero		1


	//   ....[7]....
        /*016c*/ 	.word	0x00000f00
        /*0170*/ 	.word	0x00000011
        /*0174*/ 	.word	0x00031800
        /*0178*/ 	.short	0x010a
        /*017a*/ 	.byte	0x3f
	.zero		1


	//   ....[8]....
        /*017c*/ 	.word	0x00001000
        /*0180*/ 	.word	0x00000011
        /*0184*/ 	.word	0x00031800
        /*0188*/ 	.short	0x010a
        /*018a*/ 	.byte	0x3f
	.zero		1


	//   ....[9]....
        /*018c*/ 	.word	0x000018a0
        /*0190*/ 	.word	0x00000010
        /*0194*/ 	.word	0x00031810
        /*0198*/ 	.short	0x010a
        /*019a*/ 	.byte	0x3f
	.zero		1


	//   ....[10]....
        /*019c*/ 	.word	0x00001970
        /*01a0*/ 	.word	0x00000010
        /*01a4*/ 	.word	0x00031810
        /*01a8*/ 	.short	0x010a
        /*01aa*/ 	.byte	0x3f
	.zero		1


	//   ....[11]....
        /*01ac*/ 	.word	0x00003ee0
        /*01b0*/ 	.word	0x00000011
        /*01b4*/ 	.word	0x00031830
        /*01b8*/ 	.short	0x010a
        /*01ba*/ 	.byte	0x3f
	.zero		1


	//   ....[12]....
        /*01bc*/ 	.word	0x00003f20
        /*01c0*/ 	.word	0x00000011
        /*01c4*/ 	.word	0x00031830
        /*01c8*/ 	.short	0x010a
        /*01ca*/ 	.byte	0x3f
	.zero		1


	//   ....[13]....
        /*01cc*/ 	.word	0x00009e60
        /*01d0*/ 	.word	0x00000018
        /*01d4*/ 	.word	0x00000000
        /*01d8*/ 	.short	0x0101
        /*01da*/ 	.byte	0x3f
	.zero		1


	//   ....[14]....
        /*01dc*/ 	.word	0x0000a830
        /*01e0*/ 	.word	0x00000010
        /*01e4*/ 	.word	0x00000000
        /*01e8*/ 	.short	0x0101
        /*01ea*/ 	.byte	0x3f
	.zero		1


	//   ....[15]....
        /*01ec*/ 	.word	0x0000dd90
        /*01f0*/ 	.word	0x00000007
        /*01f4*/ 	.word	0x00031820
        /*01f8*/ 	.short	0x010a
        /*01fa*/ 	.byte	0x3f
	.zero		1


	//   ....[16]....
        /*01fc*/ 	.word	0x0000e630
        /*0200*/ 	.word	0x00000007
        /*0204*/ 	.word	0x00031838
        /*0208*/ 	.short	0x010a
        /*020a*/ 	.byte	0x3f
	.zero		1


	//   ....[17]....
        /*020c*/ 	.word	0x0000e9c0
        /*0210*/ 	.word	0x00000013
        /*0214*/ 	.word	0x00031820
        /*0218*/ 	.short	0x010a
        /*021a*/ 	.byte	0x3f
	.zero		1


	//   ....[18]....
        /*021c*/ 	.word	0x0000eda0
        /*0220*/ 	.word	0x00000007
        /*0224*/ 	.word	0x00031838
        /*0228*/ 	.short	0x010a
        /*022a*/ 	.byte	0x3f
	.zero		1


	//   ....[19]....
        /*022c*/ 	.word	0x0000f260
        /*0230*/ 	.word	0x00000003
        /*0234*/ 	.word	0x00000000
        /*0238*/ 	.short	0x010a
        /*023a*/ 	.byte	0x3f
	.zero		1


	//   ....[20]....
        /*023c*/ 	.word	0x0000f2f0
        /*0240*/ 	.word	0x00000011
        /*0244*/ 	.word	0x00000000
        /*0248*/ 	.short	0x010a
        /*024a*/ 	.byte	0x3f
	.zero		1


	//   ....[21]....
        /*024c*/ 	.word	0x0000f340
        /*0250*/ 	.word	0x00000005
        /*0254*/ 	.word	0x00031838
        /*0258*/ 	.short	0x010a
        /*025a*/ 	.byte	0x3f
	.zero		1


	//   ....[22]....
        /*025c*/ 	.word	0x0000f3a0
        /*0260*/ 	.word	0x00000011
        /*0264*/ 	.word	0x00031800
        /*0268*/ 	.short	0x010a
        /*026a*/ 	.byte	0x3f
	.zero		1


	//   ....[23]....
        /*026c*/ 	.word	0x0000f3f0
        /*0270*/ 	.word	0x00000010
        /*0274*/ 	.word	0x00031810
        /*0278*/ 	.short	0x010a
        /*027a*/ 	.byte	0x3f
	.zero		1


	//   ....[24]....
        /*027c*/ 	.word	0x0000f440
        /*0280*/ 	.word	0x00000011
        /*0284*/ 	.word	0x00031830
        /*0288*/ 	.short	0x010a
        /*028a*/ 	.byte	0x3f
	.zero		1


	//   ....[25]....
        /*028c*/ 	.word	0x0000f490
        /*0290*/ 	.word	0x00000007
        /*0294*/ 	.word	0x00031820
        /*0298*/ 	.short	0x010a
        /*029a*/ 	.byte	0x3f
	.zero		1


	//   ....[26]....
        /*029c*/ 	.word	0x0000f4e0
        /*02a0*/ 	.word	0x00000007
        /*02a4*/ 	.word	0x00031838
        /*02a8*/ 	.short	0x010a
        /*02aa*/ 	.byte	0x3f
	.zero		1


	//   ....[27]....
        /*02ac*/ 	.word	0x0000f540
        /*02b0*/ 	.word	0x00000013
        /*02b4*/ 	.word	0x00031820
        /*02b8*/ 	.short	0x010a
        /*02ba*/ 	.byte	0x3f
	.zero		1


	//   ....[28]....
        /*02bc*/ 	.word	0x0000f590
        /*02c0*/ 	.word	0x00000007
        /*02c4*/ 	.word	0x00031838
        /*02c8*/ 	.short	0x010a
        /*02ca*/ 	.byte	0x3f
	.zero		1


	//   ....[29]....
        /*02cc*/ 	.word	0x0000f660
        /*02d0*/ 	.word	0x00000003
        /*02d4*/ 	.word	0x00000000
        /*02d8*/ 	.short	0x010a
        /*02da*/ 	.byte	0x3f
	.zero		1


	//   ....[30]....
        /*02dc*/ 	.word	0x0000f6b0
        /*02e0*/ 	.word	0x00000011
        /*02e4*/ 	.word	0x00000000
        /*02e8*/ 	.short	0x010a
        /*02ea*/ 	.byte	0x3f
	.zero		1


	//----- nvinfo : EIATTR_NUM_MBARRIERS
	.align		4
.L_328:
        /*02ec*/ 	.byte	0x03, 0x38
        /*02ee*/ 	.short	0x0007


	//----- nvinfo : EIATTR_EXIT_INSTR_OFFSETS
	.align		4
        /*02f0*/ 	.byte	0x04, 0x1c
        /*02f2*/ 	.short	(.L_330 - .L_329)


	//   ....[0]....
.L_329:
        /*02f4*/ 	.word	0x00000880


	//   ....[1]....
        /*02f8*/ 	.word	0x0000bdc0


	//   ....[2]....
        /*02fc*/ 	.word	0x0000d6c0


	//   ....[3]....
        /*0300*/ 	.word	0x0000f390


	//----- nvinfo : EIATTR_MAX_THREADS
	.align		4
.L_330:
        /*0304*/ 	.byte	0x04, 0x05
        /*0306*/ 	.short	(.L_332 - .L_331)
.L_331:
        /*0308*/ 	.word	0x00000180
        /*030c*/ 	.word	0x00000001
        /*0310*/ 	.word	0x00000001


	//----- nvinfo : EIATTR_CRS_STACK_SIZE
	.align		4
.L_332:
        /*0314*/ 	.byte	0x04, 0x1e
        /*0316*/ 	.short	(.L_334 - .L_333)
.L_333:
        /*0318*/ 	.word	0x00000000


	//----- nvinfo : EIATTR_CBANK_PARAM_SIZE
	.align		4
.L_334:
        /*031c*/ 	.byte	0x03, 0x19
        /*031e*/ 	.short	0x0970


	//----- nvinfo : EIATTR_PARAM_CBANK
	.align		4
        /*0320*/ 	.byte	0x04, 0x0a
        /*0322*/ 	.short	(.L_336 - .L_335)
	.align		4
.L_335:
        /*0324*/ 	.word	index@(.nv.constant0._ZN7cutlass13device_kernelIN5flash11enable_sm90INS1_16FlashAttnBwdSm90INS1_25CollectiveMainloopBwdSm90ILi2ELi1ELi1EN4cute5tupleIJNS5_1CILi1EEES8_S8_EEENS6_IJNS7_ILi64EEENS7_ILi80EEENS7_ILi256EEEEEENS_10bfloat16_tEfNS_4arch4Sm90ELb1ELb0ELb1ELb0ELb0ELb0ELb1ELb1ELi2ELi1ELi1ELi1ELb0EEENS1_21CollectiveEpilogueBwdISD_SE_SG_Li256ELb0ELb1ELi2EEENS1_25SingleTileBwdLPTSchedulerILb0ELi80ELb0EEEEEEEEEvNT_6ParamsE)
        /*0328*/ 	.short	0x0210
        /*032a*/ 	.short	0x0970


	//----- nvinfo : EIATTR_SW_WAR
	.align		4
.L_336:
        /*032c*/ 	.byte	0x04, 0x36
        /*032e*/ 	.short	(.L_338 - .L_337)
.L_337:
        /*0330*/ 	.word	0x00000008
.L_338:


//--------------------- .nv.info._ZN7cutlass13device_kernelIN5flash11enable_sm90INS1_16FlashAttnBwdSm90INS1_25CollectiveMainloopBwdSm90ILi2ELi1ELi1EN4cute5tupleIJNS5_1CILi1EEES8_S8_EEENS6_IJNS7_ILi64EEENS7_ILi80EEENS7_ILi256EEEEEENS_10bfloat16_tEfNS_4arch4Sm90ELb1ELb0ELb1ELb0ELb0ELb0ELb1ELb1ELi2ELi1ELi1ELi1ELb0EEENS1_24CollectiveEpilogueBwdGQAISD_fSG_Li256ELb0ELb0EEENS1_25SingleTileBwdLPTSchedulerILb0ELi80ELb0EEEEEEEEEvNT_6ParamsE --------------------------
	.section	.nv.info._ZN7cutlass13device_kernelIN5flash11enable_sm90INS1_16FlashAttnBwdSm90INS1_25CollectiveMainloopBwdSm90ILi2ELi1ELi1EN4cute5tupleIJNS5_1CILi1EEES8_S8_EEENS6_IJNS7_ILi64EEENS7_ILi80EEENS7_ILi256EEEEEENS_10bfloat16_tEfNS_4arch4Sm90ELb1ELb0ELb1ELb0ELb0ELb0ELb1ELb1ELi2ELi1ELi1ELi1ELb0EEENS1_24CollectiveEpilogueBwdGQAISD_fSG_Li256ELb0ELb0EEENS1_25SingleTileBwdLPTSchedulerILb0ELi80ELb0EEEEEEEEEvNT_6ParamsE,"",@"SHT_CUDA_INFO"
	.sectionflags	@""
	.align	4


	//----- nvinfo : EIATTR_CUDA_API_VERSION
	.align		4
        /*0000*/ 	.byte	0x04, 0x37
        /*0002*/ 	.short	(.L_340 - .L_339)
.L_339:
        /*0004*/ 	.word	0x00000082


	//----- nvinfo : EIATTR_KPARAM_INFO
	.align		4
.L_340:
        /*0008*/ 	.byte	0x04, 0x17
        /*000a*/ 	.short	(.L_342 - .L_341)
.L_341:
        /*000c*/ 	.word	0x00000000
        /*0010*/ 	.short	0x0000
        /*0012*/ 	.short	0x0070
        /*0014*/ 	.byte	0x00, 0xf0, 0x01, 0x1c


	//----- nvinfo : EIATTR_SPARSE_MMA_MASK
	.align		4
.L_342:
        /*0018*/ 	.byte	0x03, 0x50
        /*001a*/ 	.short	0x0000


	//----- nvinfo : EIATTR_MAXREG_COUNT
	.align		4
        /*001c*/ 	.byte	0x03, 0x1b
        /*001e*/ 	.short	0x00a8


	//----- nvinfo : EIATTR_NUM_BARRIERS
	.align		4
        /*0020*/ 	.byte	0x02, 0x4c
        /*0022*/ 	.byte	0x0a
	.zero		1


	//----- nvinfo : EIATTR_ANNOTATIONS
	.align		4
        /*0024*/ 	.byte	0x04, 0x55
        /*0026*/ 	.short	(.L_344 - .L_343)


	//   ....[0]....
.L_343:
        /*0028*/ 	.word	0x00000001
        /*002c*/ 	.byte	0xf0, 0x06, 0x00, 0x00, 0x01, 0x00, 0x00, 0x00, 0x90, 0x07, 0x00, 0x00, 0x01, 0x00, 0x00, 0x00
        /* <DEDUP_REMOVED lines=8> */
        /*00bc*/ 	.byte	0xb0, 0xa4, 0x00, 0x00, 0x01, 0x00, 0x00, 0x00, 0x30, 0xa5, 0x00, 0x00


	//----- nvinfo : EIATTR_MERCURY_ISA_VERSION
	.align		4
.L_344:
        /*00c8*/ 	.byte	0x03, 0x5f
        /*00ca*/ 	.short	0x0101


	//----- nvinfo : EIATTR_INT_WARP_WIDE_INSTR_OFFSETS
	.align		4
        /*00cc*/ 	.byte	0x04, 0x31
        /*00ce*/ 	.short	(.L_346 - .L_345)


	//   ....[0]....
.L_345:
        /*00d0*/ 	.word	0x00000180


	//   ....[1]....
        /*00d4*/ 	.word	0x00000230


	//----- nvinfo : EIATTR_COOP_GROUP_MASK_REGIDS
	.align		4
.L_346:
        /*00d8*/ 	.byte	0x04, 0x29
        /*00da*/ 	.short	(.L_348 - .L_347)


	//   ....[0]....
.L_347:
        /*00dc*/ 	.word	0xffffffff


	//   ....[1]....
        /*00e0*/ 	.word	0xffffffff


	//   ....[2]....
        /*00e4*/ 	.word	0xffffffff


	//   ....[3]....
        /*00e8*/ 	.word	0xffffffff


	//   ....[4]....
        /*00ec*/ 	.word	0xffffffff


	//   ....[5]....
        /*00f0*/ 	.word	0xffffffff


	//----- nvinfo : EIATTR_COOP_GROUP_INSTR_OFFSETS
	.align		4
.L_348:
        /*00f4*/ 	.byte	0x04, 0x28
        /*00f6*/ 	.short	(.L_350 - .L_349)


	//   ....[0]....
.L_349:
        /*00f8*/ 	.word	0x00000060


	//   ....[1]....
        /*00fc*/ 	.word	0x00000190


	//   ....[2]....
        /*0100*/ 	.word	0x00000240


	//   ....[3]....
        /*0104*/ 	.word	0x000003a0


	//   ....[4]....
        /*0108*/ 	.word	0x00000fe0


	//   ....[5]....
        /*010c*/ 	.word	0x00009520


	//----- nvinfo : EIATTR_REG_RECONFIG
	.align		4
.L_350:
        /*0110*/ 	.byte	0x01, 0x54
	.zero		2


	//----- nvinfo : EIATTR_MBARRIER_INSTR_OFFSETS
	.align		4
        /*0114*/ 	.byte	0x04, 0x39
        /*0116*/ 	.short	(.L_352 - .L_351)


	//   ....[0]....
.L_351:
        /*0118*/ 	.word	0x00000260
        /*011c*/ 	.word	0x000000ff
        /*0120*/ 	.word	0x00031800
        /*0124*/ 	.short	0x0100
        /*0126*/ 	.byte	0x06
	.zero		1


	//   ....[1]....
        /*0128*/ 	.word	0x00000350
        /*012c*/ 	.word	0x000000ff
        /*0130*/ 	.word	0x00031810
        /*0134*/ 	.short	0x0100
        /*0136*/ 	.byte	0x08
	.zero		1


	//   ....[2]....
        /*0138*/ 	.word	0x00000360
        /*013c*/ 	.word	0x000000ff
        /*0140*/ 	.word	0x00031820
        /*0144*/ 	.short	0x0100
        /*0146*/ 	.byte	0x08
	.zero		1


	//   ....[3]....
        /*0148*/ 	.word	0x00000370
        /*014c*/ 	.word	0x000000ff
        /*0150*/ 	.word	0x00031818
        /*0154*/ 	.short	0x0100
        /*0156*/ 	.byte	0x08
	.zero		1


	//   ....[4]....
        /*0158*/ 	.word	0x00000380
        /*015c*/ 	.word	0x000000ff
        /*0160*/ 	.word	0x00031828
        /*0164*/ 	.short	0x0100
        /*0166*/ 	.byte	0x08
	.zero		1


	//   ....[5]....
        /*0168*/ 	.word	0x000004b0
        /*016c*/ 	.word	0x000000ff
        /*0170*/ 	.word	0x00031830
        /*0174*/ 	.short	0x0100
        /*0176*/ 	.byte	0x08
	.zero		1


	//   ....[6]....
        /*0178*/ 	.word	0x000004c0
        /*017c*/ 	.word	0x000000ff
        /*0180*/ 	.word	0x00031838
        /*0184*/ 	.short	0x0100
        /*0186*/ 	.byte	0x08
	.zero		1


	//   ....[7]....
        /*0188*/ 	.word	0x00000f60
        /*018c*/ 	.word	0x00000011
        /*0190*/ 	.word	0x00031800
        /*0194*/ 	.short	0x010a
        /*0196*/ 	.byte	0x3f
	.zero		1


	//   ....[8]....
        /*0198*/ 	.word	0x00001060
        /*019c*/ 	.word	0x00000011
        /*01a0*/ 	.word	0x00031800
        /*01a4*/ 	.short	0x010a
        /*01a6*/ 	.byte	0x3f
	.zero		1


	//   ....[9]....
        /*01a8*/ 	.word	0x00001960
        /*01ac*/ 	.word	0x00000010
        /*01b0*/ 	.word	0x00031810
        /*01b4*/ 	.short	0x010a
        /*01b6*/ 	.byte	0x3f
	.zero		1


	//   ....[10]....
        /*01b8*/ 	.word	0x00001a20
        /*01bc*/ 	.word	0x00000010
        /*01c0*/ 	.word	0x00031810
        /*01c4*/ 	.short	0x010a
        /*01c6*/ 	.byte	0x3f
	.zero		1


	//   ....[11]....
        /*01c8*/ 	.word	0x000035b0
        /*01cc*/ 	.word	0x00000011
        /*01d0*/ 	.word	0x00031830
        /*01d4*/ 	.short	0x010a
        /*01d6*/ 	.byte	0x3f
	.zero		1


	//   ....[12]....
        /*01d8*/ 	.word	0x00003670
        /*01dc*/ 	.word	0x00000011
        /*01e0*/ 	.word	0x00031830
        /*01e4*/ 	.short	0x010a
        /*01e6*/ 	.byte	0x3f
	.zero		1


	//   ....[13]....
        /*01e8*/ 	.word	0x00007fe0
        /*01ec*/ 	.word	0x00000018
        /*01f0*/ 	.word	0x00000000
        /*01f4*/ 	.short	0x0101
        /*01f6*/ 	.byte	0x3f
	.zero		1


	//   ....[14]....
        /*01f8*/ 	.word	0x000086d0
        /*01fc*/ 	.word	0x00000010
        /*0200*/ 	.word	0x00000000
        /*0204*/ 	.short	0x0101
        /*0206*/ 	.byte	0x3f
	.zero		1


	//   ....[15]....
        /*0208*/ 	.word	0x00009b90
        /*020c*/ 	.word	0x00000007
        /*0210*/ 	.word	0x00031820
        /*0214*/ 	.short	0x010a
        /*0216*/ 	.byte	0x3f
	.zero		1


	//   ....[16]....
        /*0218*/ 	.word	0x0000a430
        /*021c*/ 	.word	0x00000007
        /*0220*/ 	.word	0x00031838
        /*0224*/ 	.short	0x010a
        /*0226*/ 	.byte	0x3f
	.zero		1


	//   ....[17]....
        /*0228*/ 	.word	0x0000a7c0
        /*022c*/ 	.word	0x00000013
        /*0230*/ 	.word	0x00031820
        /*0234*/ 	.short	0x010a
        /*0236*/ 	.byte	0x3f
	.zero		1


	//   ....[18]....
        /*0238*/ 	.word	0x0000aba0
        /*023c*/ 	.word	0x00000007
        /*0240*/ 	.word	0x00031838
        /*0244*/ 	.short	0x010a
        /*0246*/ 	.byte	0x3f
	.zero		1


	//   ....[19]....
        /*0248*/ 	.word	0x0000b040
        /*024c*/ 	.word	0x00000003
        /*0250*/ 	.word	0x00000000
        /*0254*/ 	.short	0x010a
        /*0256*/ 	.byte	0x3f
	.zero		1


	//   ....[20]....
        /*0258*/ 	.word	0x0000b0d0
        /*025c*/ 	.word	0x00000011
        /*0260*/ 	.word	0x00000000
        /*0264*/ 	.short	0x010a
        /*0266*/ 	.byte	0x3f
	.zero		1


	//   ....[21]....
        /*0268*/ 	.word	0x0000b120
        /*026c*/ 	.word	0x00000004
        /*0270*/ 	.word	0x00031838
        /*0274*/ 	.short	0x010a
        /*0276*/ 	.byte	0x3f
	.zero		1


	//   ....[22]....
        /*0278*/ 	.word	0x0000b180
        /*027c*/ 	.word	0x00000011
        /*0280*/ 	.word	0x00031800
        /*0284*/ 	.short	0x010a
        /*0286*/ 	.byte	0x3f
	.zero		1


	//   ....[23]....
        /*0288*/ 	.word	0x0000b1d0
        /*028c*/ 	.word	0x00000010
        /*0290*/ 	.word	0x00031810
        /*0294*/ 	.short	0x010a
        /*0296*/ 	.byte	0x3f
	.zero		1


	//   ....[24]....
        /*0298*/ 	.word	0x0000b220
        /*029c*/ 	.word	0x00000011
        /*02a0*/ 	.word	0x00031830
        /*02a4*/ 	.short	0x010a
        /*02a6*/ 	.byte	0x3f
	.zero		1


	//   ....[25]....
        /*02a8*/ 	.word	0x0000b270
        /*02ac*/ 	.word	0x00000007
        /*02b0*/ 	.word	0x00031820
        /*02b4*/ 	.short	0x010a
        /*02b6*/ 	.byte	0x3f
	.zero		1


	//   ....[26]....
        /*02b8*/ 	.word	0x0000b2c0
        /*02bc*/ 	.word	0x00000007
        /*02c0*/ 	.word	0x00031838
        /*02c4*/ 	.short	0x010a
        /*02c6*/ 	.byte	0x3f
	.zero		1


	//   ....[27]....
        /*02c8*/ 	.word	0x0000b320
        /*02cc*/ 	.word	0x00000013
        /*02d0*/ 	.word	0x00031820
        /*02d4*/ 	.short	0x010a
        /*02d6*/ 	.byte	0x3f
	.zero		1


	//   ....[28]....
        /*02d8*/ 	.word	0x0000b370
        /*02dc*/ 	.word	0x00000007
        /*02e0*/ 	.word	0x00031838
        /*02e4*/ 	.short	0x010a
        /*02e6*/ 	.byte	0x3f
	.zero		1


	//   ....[29]....
        /*02e8*/ 	.word	0x0000b3c0
        /*02ec*/ 	.word	0x00000003
        /*02f0*/ 	.word	0x00000000
        /*02f4*/ 	.short	0x010a
        /*02f6*/ 	.byte	0x3f
	.zero		1


	//   ....[30]....
        /*02f8*/ 	.word	0x0000b410
        /*02fc*/ 	.word	0x00000011
        /*0300*/ 	.word	0x00000000
        /*0304*/ 	.short	0x010a
        /*0306*/ 	.byte	0x3f
	.zero		1


	//----- nvinfo : EIATTR_NUM_MBARRIERS
	.align		4
.L_352:
        /*0308*/ 	.byte	0x03, 0x38
        /*030a*/ 	.short	0x0007


	//----- nvinfo : EIATTR_EXIT_INSTR_OFFSETS
	.align		4
        /*030c*/ 	.byte	0x04, 0x1c
        /*030e*/ 	.short	(.L_354 - .L_353)


	//   ....[0]....
.L_353:
        /*0310*/ 	.word	0x0000b170


	//----- nvinfo : EIATTR_MAX_THREADS
	.align		4
.L_354:
        /*0314*/ 	.byte	0x04, 0x05
        /*0316*/ 	.short	(.L_356 - .L_355)
.L_355:
        /*0318*/ 	.word	0x00000180
        /*031c*/ 	.word	0x00000001
        /*0320*/ 	.word	0x00000001


	//----- nvinfo : EIATTR_CRS_STACK_SIZE
	.align		4
.L_356:
        /*0324*/ 	.byte	0x04, 0x1e
        /*0326*/ 	.short	(.L_358 - .L_357)
.L_357:
        /*0328*/ 	.word	0x00000000


	//----- nvinfo : EIATTR_CBANK_PARAM_SIZE
	.align		4
.L_358:
        /*032c*/ 	.byte	0x03, 0x19
        /*032e*/ 	.short	0x0770


	//----- nvinfo : EIATTR_PARAM_CBANK
	.align		4
        /*0330*/ 	.byte	0x04, 0x0a
        /*0332*/ 	.short	(.L_360 - .L_359)
	.align		4
.L_359:
        /*0334*/ 	.word	index@(.nv.constant0._ZN7cutlass13device_kernelIN5flash11enable_sm90INS1_16FlashAttnBwdSm90INS1_25CollectiveMainloopBwdSm90ILi2ELi1ELi1EN4cute5tupleIJNS5_1CILi1EEES8_S8_EEENS6_IJNS7_ILi64EEENS7_ILi80EEENS7_ILi256EEEEEENS_10bfloat16_tEfNS_4arch4Sm90ELb1ELb0ELb1ELb0ELb0ELb0ELb1ELb1ELi2ELi1ELi1ELi1ELb0EEENS1_24CollectiveEpilogueBwdGQAISD_fSG_Li256ELb0ELb0EEENS1_25SingleTileBwdLPTSchedulerILb0ELi80ELb0EEEEEEEEEvNT_6ParamsE)
        /*0338*/ 	.short	0x0210
        /*033a*/ 	.short	0x0770


	//----- nvinfo : EIATTR_SW_WAR
	.align		4
.L_360:
        /*033c*/ 	.byte	0x04, 0x36
        /*033e*/ 	.short	(.L_362 - .L_361)
.L_361:
        /*0340*/ 	.word	0x00000008
.L_362:


//--------------------- .nv.info._ZN7cutlass13device_kernelIN5flash22FlashAttnBwdPreprocessIN4cute5tupleIJNS3_1CILi64EEENS5_ILi256EEEEEENS_10bfloat16_tEfNS_4arch4Sm90ELb1ELb0EEEEEvNT_6ParamsE --------------------------
	.section	.nv.info._ZN7cutlass13device_kernelIN5flash22FlashAttnBwdPreprocessIN4cute5tupleIJNS3_1CILi64EEENS5_ILi256EEEEEENS_10bfloat16_tEfNS_4arch4Sm90ELb1ELb0EEEEEvNT_6ParamsE,"",@"SHT_CUDA_INFO"
	.sectionflags	@""
	.align	4


	//----- nvinfo : EIATTR_CUDA_API_VERSION
	.align		4
        /*0000*/ 	.byte	0x04, 0x37
        /*0002*/ 	.short	(.L_364 - .L_363)
.L_363:
        /*0004*/ 	.word	0x00000082


	//----- nvinfo : EIATTR_KPARAM_INFO
	.align		4
.L_364:
        /*0008*/ 	.byte	0x04, 0x17
        /*000a*/ 	.short	(.L_366 - .L_365)
.L_365:
        /*000c*/ 	.word	0x00000000
        /*0010*/ 	.short	0x0000
        /*0012*/ 	.short	0x0000
        /*0014*/ 	.byte	0x00, 0xf0, 0xc1, 0x03


	//----- nvinfo : EIATTR_SPARSE_MMA_MASK
	.align		4
.L_366:
        /*0018*/ 	.byte	0x03, 0x50
        /*001a*/ 	.short	0x0000


	//----- nvinfo : EIATTR_MAXREG_COUNT
	.align		4
        /*001c*/ 	.byte	0x03, 0x1b
        /*001e*/ 	.short	0x0080


	//----- nvinfo : EIATTR_MERCURY_ISA_VERSION
	.align		4
        /*0020*/ 	.byte	0x03, 0x5f
        /*0022*/ 	.short	0x0101


	//----- nvinfo : EIATTR_COOP_GROUP_MASK_REGIDS
	.align		4
        /*0024*/ 	.byte	0x04, 0x29
        /*0026*/ 	.short	(.L_368 - .L_367)


	//   ....[0]....
.L_367:
        /*0028*/ 	.word	0xffffffff


	//   ....[1]....
        /*002c*/ 	.word	0xffffffff


	//   ....[2]....
        /*0030*/ 	.word	0xffffffff


	//   ....[3]....
        /*0034*/ 	.word	0xffffffff


	//   ....[4]....
        /*0038*/ 	.word	0xffffffff


	//   ....[5]....
        /*003c*/ 	.word	0xffffffff


	//   ....[6]....
        /*0040*/ 	.word	0xffffffff


	//   ....[7]....
        /*0044*/ 	.word	0xffffffff


	//   ....[8]....
        /*0048*/ 	.word	0xffffffff


	//   ....[9]....
        /*004c*/ 	.word	0xffffffff


	//   ....[10]....
        /*0050*/ 	.word	0xffffffff


	//   ....[11]....
        /*0054*/ 	.word	0xffffffff


	//   ....[12]....
        /*0058*/ 	.word	0xffffffff


	//   ....[13]....
        /*005c*/ 	.word	0xffffffff


	//   ....[14]....
        /*0060*/ 	.word	0xffffffff


	//   ....[15]....
        /*0064*/ 	.word	0xffffffff


	//----- nvinfo : EIATTR_COOP_GROUP_INSTR_OFFSETS
	.align		4
.L_368:
        /*0068*/ 	.byte	0x04, 0x28
        /*006a*/ 	.short	(.L_370 - .L_369)


	//   ....[0]....
.L_369:
        /*006c*/ 	.word	0x00001e70


	//   ....[1]....
        /*0070*/ 	.word	0x00001ea0


	//   ....[2]....
        /*0074*/ 	.word	0x00001ec0


	//   ....[3]....
        /*0078*/ 	.word	0x00001ed0


	//   ....[4]....
        /*007c*/ 	.word	0x00001f00


	//   ....[5]....
        /*0080*/ 	.word	0x00001f20


	//   ....[6]....
        /*0084*/ 	.word	0x00001f40


	//   ....[7]....
        /*0088*/ 	.word	0x00001f50


	//   ....[8]....
        /*008c*/ 	.word	0x00001f80


	//   ....[9]....
        /*0090*/ 	.word	0x00001fc0


	//   ....[10]....
        /*0094*/ 	.word	0x00001fe0


	//   ....[11]....
        /*0098*/ 	.word	0x00002010


	//   ....[12]....
        /*009c*/ 	.word	0x00002090


	//   ....[13]....
        /*00a0*/ 	.word	0x000020f0


	//   ....[14]....
        /*00a4*/ 	.word	0x00002120


	//   ....[15]....
        /*00a8*/ 	.word	0x00002160


	//----- nvinfo : EIATTR_EXIT_INSTR_OFFSETS
	.align		4
.L_370:
        /*00ac*/ 	.byte	0x04, 0x1c
        /*00ae*/ 	.short	(.L_372 - .L_371)


	//   ....[0]....
.L_371:
        /*00b0*/ 	.word	0x00002760


	//   ....[1]....
        /*00b4*/ 	.word	0x000027e0


	//----- nvinfo : EIATTR_MAX_THREADS
	.align		4
.L_372:
        /*00b8*/ 	.byte	0x04, 0x05
        /*00ba*/ 	.short	(.L_374 - .L_373)
.L_373:
        /*00bc*/ 	.word	0x00000100
        /*00c0*/ 	.word	0x00000001
        /*00c4*/ 	.word	0x00000001


	//----- nvinfo : EIATTR_CRS_STACK_SIZE
	.align		4
.L_374:
        /*00c8*/ 	.byte	0x04, 0x1e
        /*00ca*/ 	.short	(.L_376 - .L_375)
.L_375:
        /*00cc*/ 	.word	0x00000000


	//----- nvinfo : EIATTR_CBANK_PARAM_SIZE
	.align		4
.L_376:
        /*00d0*/ 	.byte	0x03, 0x19
        /*00d2*/ 	.short	0x00f0


	//----- nvinfo : EIATTR_PARAM_CBANK
	.align		4
        /*00d4*/ 	.byte	0x04, 0x0a
        /*00d6*/ 	.short	(.L_378 - .L_377)
	.align		4
.L_377:
        /*00d8*/ 	.word	index@(.nv.constant0._ZN7cutlass13device_kernelIN5flash22FlashAttnBwdPreprocessIN4cute5tupleIJNS3_1CILi64EEENS5_ILi256EEEEEENS_10bfloat16_tEfNS_4arch4Sm90ELb1ELb0EEEEEvNT_6ParamsE)
        /*00dc*/ 	.short	0x0210
        /*00de*/ 	.short	0x00f0


	//----- nvinfo : EIATTR_SW_WAR
	.align		4
.L_378:
        /*00e0*/ 	.byte	0x04, 0x36
        /*00e2*/ 	.short	(.L_380 - .L_379)
.L_379:
        /*00e4*/ 	.word	0x00000008
.L_380:


//--------------------- .nv.info._ZN7cutlass13device_kernelIN5flash11enable_sm90INS1_16FlashAttnBwdSm90INS1_25CollectiveMainloopBwdSm90ILi2ELi1ELi1EN4cute5tupleIJNS5_1CILi1EEES8_S8_EEENS6_IJNS7_ILi64EEENS7_ILi80EEENS7_ILi256EEEEEENS_10bfloat16_tEfNS_4arch4Sm90ELb1ELb0ELb1ELb1ELb0ELb0ELb1ELb1ELi2ELi1ELi1ELi1ELb0EEENS1_21CollectiveEpilogueBwdISD_SE_SG_Li256ELb1ELb1ELi2EEENS1_25SingleTileBwdLPTSchedulerILb1ELi80ELb0EEEEEEEEEvNT_6ParamsE --------------------------
	.section	.nv.info._ZN7cutlass13device_kernelIN5flash11enable_sm90INS1_16FlashAttnBwdSm90INS1_25CollectiveMainloopBwdSm90ILi2ELi1ELi1EN4cute5tupleIJNS5_1CILi1EEES8_S8_EEENS6_IJNS7_ILi64EEENS7_ILi80EEENS7_ILi256EEEEEENS_10bfloat16_tEfNS_4arch4Sm90ELb1ELb0ELb1ELb1ELb0ELb0ELb1ELb1ELi2ELi1ELi1ELi1ELb0EEENS1_21CollectiveEpilogueBwdISD_SE_SG_Li256ELb1ELb1ELi2EEENS1_25SingleTileBwdLPTSchedulerILb1ELi80ELb0EEEEEEEEEvNT_6ParamsE,"",@"SHT_CUDA_INFO"
	.sectionflags	@""
	.align	4


	//----- nvinfo : EIATTR_CUDA_API_VERSION
	.align		4
        /*0000*/ 	.byte	0x04, 0x37
        /*0002*/ 	.short	(.L_382 - .L_381)
.L_381:
        /*0004*/ 	.word	0x00000082


	//----- nvinfo : EIATTR_KPARAM_INFO
	.align		4
.L_382:
        /*0008*/ 	.byte	0x04, 0x17
        /*000a*/ 	.short	(.L_384 - .L_383)
.L_383:
        /*000c*/ 	.word	0x00000000
        /*0010*/ 	.short	0x0000
        /*0012*/ 	.short	0x0070
        /*0014*/ 	.byte	0x00, 0xf0, 0x01, 0x1a


	//----- nvinfo : EIATTR_SPARSE_MMA_MASK
	.align		4
.L_384:
        /*0018*/ 	.byte	0x03, 0x50
        /*001a*/ 	.short	0x0000


	//----- nvinfo : EIATTR_MAXREG_COUNT
	.align		4
        /*001c*/ 	.byte	0x03, 0x1b
        /*001e*/ 	.short	0x00a8


	//----- nvinfo : EIATTR_NUM_BARRIERS
	.align		4
        /*0020*/ 	.byte	0x02, 0x4c
        /*0022*/ 	.byte	0x0a
	.zero		1


	//----- nvinfo : EIATTR_ANNOTATIONS
	.align		4
        /*0024*/ 	.byte	0x04, 0x55
        /*0026*/ 	.short	(.L_386 - .L_385)


	//   ....[0]....
.L_385:
        /* <DEDUP_REMOVED lines=11> */
        /*00cc*/ 	.byte	0xc0, 0xf8, 0x00, 0x00


	//----- nvinfo : EIATTR_MERCURY_ISA_VERSION
	.align		4
.L_386:
        /*00d0*/ 	.byte	0x03, 0x5f
        /*00d2*/ 	.short	0x0101


	//----- nvinfo : EIATTR_INT_WARP_WIDE_INSTR_OFFSETS
	.align		4
        /*00d4*/ 	.byte	0x04, 0x31
        /*00d6*/ 	.short	(.L_388 - .L_387)


	//   ....[0]....
.L_387:
        /*00d8*/ 	.word	0x00000190


	//   ....[1]....
        /*00dc*/ 	.word	0x000001c0


	//----- nvinfo : EIATTR_COOP_GROUP_MASK_REGIDS
	.align		4
.L_388:
        /*00e0*/ 	.byte	0x04, 0x29
        /*00e2*/ 	.short	(.L_390 - .L_389)


	//   ....[0]....
.L_389:
        /*00e4*/ 	.word	0xffffffff


	//   ....[1]....
        /*00e8*/ 	.word	0xffffffff


	//   ....[2]....
        /*00ec*/ 	.word	0xffffffff


	//   ....[3]....
        /*00f0*/ 	.word	0xffffffff


	//   ....[4]....
        /*00f4*/ 	.word	0xffffffff


	//   ....[5]....
        /*00f8*/ 	.word	0xffffffff


	//----- nvinfo : EIATTR_COOP_GROUP_INSTR_OFFSETS
	.align		4
.L_390:
        /*00fc*/ 	.byte	0x04, 0x28
        /*00fe*/ 	.short	(.L_392 - .L_391)


	//   ....[0]....
.L_391:
        /*0100*/ 	.word	0x00000060


	//   ....[1]....
        /*0104*/ 	.word	0x000001a0


	//   ....[2]....
        /*0108*/ 	.word	0x00000220


	//   ....[3]....
        /*010c*/ 	.word	0x00000400


	//   ....[4]....
        /*0110*/ 	.word	0x00001540


	//   ....[5]....
        /*0114*/ 	.word	0x0000d5c0


	//----- nvinfo : EIATTR_REG_RECONFIG
	.align		4
.L_392:
        /*0118*/ 	.byte	0x01, 0x54
	.zero		2


	//----- nvinfo : EIATTR_MBARRIER_INSTR_OFFSETS
	.align		4
        /*011c*/ 	.byte	0x04, 0x39
        /*011e*/ 	.short	(.L_394 - .L_393)


	//   ....[0]....
.L_393:
        /*0120*/ 	.word	0x00000290
        /*0124*/ 	.word	0x000000ff
        /*0128*/ 	.word	0x00031600
        /*012c*/ 	.short	0x0100
        /*012e*/ 	.byte	0x06
	.zero		1


	//   ....[1]....
        /*0130*/ 	.word	0x000003b0
        /*0134*/ 	.word	0x000000ff
        /*0138*/ 	.word	0x00031610
        /*013c*/ 	.short	0x0100
        /*013e*/ 	.byte	0x08
	.zero		1


	//   ....[2]....
        /*0140*/ 	.word	0x000003c0
        /*0144*/ 	.word	0x000000ff
        /*0148*/ 	.word	0x00031620
        /*014c*/ 	.short	0x0100
        /*014e*/ 	.byte	0x08
	.zero		1


	//   ....[3]....
        /*0150*/ 	.word	0x000003d0
        /*0154*/ 	.word	0x000000ff
        /*0158*/ 	.word	0x00031618
        /*015c*/ 	.short	0x0100
        /*015e*/ 	.byte	0x08
	.zero		1


	//   ....[4]....
        /*0160*/ 	.word	0x000003e0
        /*0164*/ 	.word	0x000000ff
        /*0168*/ 	.word	0x00031628
        /*016c*/ 	.short	0x0100
        /*016e*/ 	.byte	0x08
	.zero		1


	//   ....[5]....
        /*0170*/ 	.word	0x00000510
        /*0174*/ 	.word	0x000000ff
        /*0178*/ 	.word	0x00031630
        /*017c*/ 	.short	0x0100
        /*017e*/ 	.byte	0x08
	.zero		1


	//   ....[6]....
        /*0180*/ 	.word	0x00000520
        /*0184*/ 	.word	0x000000ff
        /*0188*/ 	.word	0x00031638
        /*018c*/ 	.short	0x0100
        /*018e*/ 	.byte	0x08
	.zero		1


	//   ....[7]....
        /*0190*/ 	.word	0x00001520
        /*0194*/ 	.word	0x000000e1
        /*0198*/ 	.word	0x00031600
        /*019c*/ 	.short	0x010a
        /*019e*/ 	.byte	0x3f
	.zero		1


	//   ....[8]....
        /*01a0*/ 	.word	0x00001640
        /*01a4*/ 	.word	0x000000e1
        /*01a8*/ 	.word	0x00031600
        /*01ac*/ 	.short	0x010a
        /*01ae*/ 	.byte	0x3f
	.zero		1


	//   ....[9]....
        /*01b0*/ 	.word	0x00001ef0
        /*01b4*/ 	.word	0x000000e0
        /*01b8*/ 	.word	0x00031610
        /*01bc*/ 	.short	0x010a
        /*01be*/ 	.byte	0x3f
	.zero		1


	//   ....[10]....
        /*01c0*/ 	.word	0x00001fb0
        /*01c4*/ 	.word	0x000000e0
        /*01c8*/ 	.word	0x00031610
        /*01cc*/ 	.short	0x010a
        /*01ce*/ 	.byte	0x3f
	.zero		1


	//   ....[11]....
        /*01d0*/ 	.word	0x00003b40
        /*01d4*/ 	.word	0x000000e1
        /*01d8*/ 	.word	0x00031630
        /*01dc*/ 	.short	0x010a
        /*01de*/ 	.byte	0x3f
	.zero		1


	//   ....[12]....
        /*01e0*/ 	.word	0x00003c00
        /*01e4*/ 	.word	0x000000e1
        /*01e8*/ 	.word	0x00031630
        /*01ec*/ 	.short	0x010a
        /*01ee*/ 	.byte	0x3f
	.zero		1


	//   ....[13]....
        /*01f0*/ 	.word	0x000085d0
        /*01f4*/ 	.word	0x00000018
        /*01f8*/ 	.word	0x00000000
        /*01fc*/ 	.short	0x0101
        /*01fe*/ 	.byte	0x3f
	.zero		1


	//   ....[14]....
        /*0200*/ 	.word	0x00008cd0
        /*0204*/ 	.word	0x000000e0
        /*0208*/ 	.word	0x00000000
        /*020c*/ 	.short	0x0101
        /*020e*/ 	.byte	0x3f
	.zero		1


	//   ....[15]....
        /*0210*/ 	.word	0x0000e220
        /*0214*/ 	.word	0x00000006
        /*0218*/ 	.word	0x00031620
        /*021c*/ 	.short	0x010a
        /*021e*/ 	.byte	0x3f
	.zero		1


	//   ....[16]....
        /*0220*/ 	.word	0x0000ec90
        /*0224*/ 	.word	0x00000006
        /*0228*/ 	.word	0x00031638
        /*022c*/ 	.short	0x010a
        /*022e*/ 	.byte	0x3f
	.zero		1


	//   ....[17]....
        /*0230*/ 	.word	0x0000efe0
        /*0234*/ 	.word	0x00000014
        /*0238*/ 	.word	0x00031620
        /*023c*/ 	.short	0x010a
        /*023e*/ 	.byte	0x3f
	.zero		1


	//   ....[18]....
        /*0240*/ 	.word	0x0000f420
        /*0244*/ 	.word	0x00000006
        /*0248*/ 	.word	0x00031638
        /*024c*/ 	.short	0x010a
        /*024e*/ 	.byte	0x3f
	.zero		1


	//   ....[19]....
        /*0250*/ 	.word	0x0000f990
        /*0254*/ 	.word	0x00000005
        /*0258*/ 	.word	0x00000000
        /*025c*/ 	.short	0x010a
        /*025e*/ 	.byte	0x3f
	.zero		1


	//   ....[20]....
        /*0260*/ 	.word	0x0000fa20
        /*0264*/ 	.word	0x00000003
        /*0268*/ 	.word	0x00000000
        /*026c*/ 	.short	0x010a
        /*026e*/ 	.byte	0x3f
	.zero		1


	//   ....[21]....
        /*0270*/ 	.word	0x0000fa70
        /*0274*/ 	.word	0x00000002
        /*0278*/ 	.word	0x00031638
        /*027c*/ 	.short	0x010a
        /*027e*/ 	.byte	0x3f
	.zero		1


	//   ....[22]....
        /*0280*/ 	.word	0x0000fad0
        /*0284*/ 	.word	0x000000e1
        /*0288*/ 	.word	0x00031600
        /*028c*/ 	.short	0x010a
        /*028e*/ 	.byte	0x3f
	.zero		1


	//   ....[23]....
        /*0290*/ 	.word	0x0000fb20
        /*0294*/ 	.word	0x000000e0
        /*0298*/ 	.word	0x00031610
        /*029c*/ 	.short	0x010a
        /*029e*/ 	.byte	0x3f
	.zero		1


	//   ....[24]....
        /*02a0*/ 	.word	0x0000fb70
        /*02a4*/ 	.word	0x000000e1
        /*02a8*/ 	.word	0x00031630
        /*02ac*/ 	.short	0x010a
        /*02ae*/ 	.byte	0x3f
	.zero		1


	//   ....[25]....
        /*02b0*/ 	.word	0x0000fbc0
        /*02b4*/ 	.word	0x00000006
        /*02b8*/ 	.word	0x00031620
        /*02bc*/ 	.short	0x010a
        /*02be*/ 	.byte	0x3f
	.zero		1


	//   ....[26]....
        /*02c0*/ 	.word	0x0000fc10
        /*02c4*/ 	.word	0x00000006
        /*02c8*/ 	.word	0x00031638
        /*02cc*/ 	.short	0x010a
        /*02ce*/ 	.byte	0x3f
	.zero		1


	//   ....[27]....
        /*02d0*/ 	.word	0x0000fc70
        /*02d4*/ 	.word	0x00000014
        /*02d8*/ 	.word	0x00031620
        /*02dc*/ 	.short	0x010a
        /*02de*/ 	.byte	0x3f
	.zero		1


	//   ....[28]....
        /*02e0*/ 	.word	0x0000fcc0
        /*02e4*/ 	.word	0x00000006
        /*02e8*/ 	.word	0x00031638
        /*02ec*/ 	.short	0x010a
        /*02ee*/ 	.byte	0x3f
	.zero		1


	//   ....[29]....
        /*02f0*/ 	.word	0x0000fd10
        /*02f4*/ 	.word	0x00000005
        /*02f8*/ 	.word	0x00000000
        /*02fc*/ 	.short	0x010a
        /*02fe*/ 	.byte	0x3f
	.zero		1


	//   ....[30]....
        /*0300*/ 	.word	0x0000fd60
        /*0304*/ 	.word	0x00000003
        /*0308*/ 	.word	0x00000000
        /*030c*/ 	.short	0x010a
        /*030e*/ 	.byte	0x3f
	.zero		1


	//----- nvinfo : EIATTR_NUM_MBARRIERS
	.align		4
.L_394:
        /*0310*/ 	.byte	0x03, 0x38
        /*0312*/ 	.short	0x0007


	//----- nvinfo : EIATTR_EXIT_INSTR_OFFSETS
	.align		4
        /*0314*/ 	.byte	0x04, 0x1c
        /*0316*/ 	.short	(.L_396 - .L_395)


	//   ....[0]....
.L_395:
        /*0318*/ 	.word	0x0000fac0


	//----- nvinfo : EIATTR_MAX_THREADS
	.align		4
.L_396:
        /*031c*/ 	.byte	0x04, 0x05
        /*031e*/ 	.short	(.L_398 - .L_397)
.L_397:
        /*0320*/ 	.word	0x00000180
        /*0324*/ 	.word	0x00000001
        /*0328*/ 	.word	0x00000001


	//----- nvinfo : EIATTR_CRS_STACK_SIZE
	.align		4
.L_398:
        /*032c*/ 	.byte	0x04, 0x1e
        /*032e*/ 	.short	(.L_400 - .L_399)
.L_399:
        /*0330*/ 	.word	0x00000000


	//----- nvinfo : EIATTR_CBANK_PARAM_SIZE
	.align		4
.L_400:
        /*0334*/ 	.byte	0x03, 0x19
        /*0336*/ 	.short	0x06f0


	//----- nvinfo : EIATTR_PARAM_CBANK
	.align		4
        /*0338*/ 	.byte	0x04, 0x0a
        /*033a*/ 	.short	(.L_402 - .L_401)
	.align		4
.L_401:
        /*033c*/ 	.word	index@(.nv.constant0._ZN7cutlass13device_kernelIN5flash11enable_sm90INS1_16FlashAttnBwdSm90INS1_25CollectiveMainloopBwdSm90ILi2ELi1ELi1EN4cute5tupleIJNS5_1CILi1EEES8_S8_EEENS6_IJNS7_ILi64EEENS7_ILi80EEENS7_ILi256EEEEEENS_10bfloat16_tEfNS_4arch4Sm90ELb1ELb0ELb1ELb1ELb0ELb0ELb1ELb1ELi2ELi1ELi1ELi1ELb0EEENS1_21CollectiveEpilogueBwdISD_SE_SG_Li256ELb1ELb1ELi2EEENS1_25SingleTileBwdLPTSchedulerILb1ELi80ELb0EEEEEEEEEvNT_6ParamsE)
        /*0340*/ 	.short	0x0210
        /*0342*/ 	.short	0x06f0


	//----- nvinfo : EIATTR_SW_WAR
	.align		4
.L_402:
        /*0344*/ 	.byte	0x04, 0x36
        /*0346*/ 	.short	(.L_404 - .L_403)
.L_403:
        /*0348*/ 	.word	0x00000008
.L_404:


//--------------------- .nv.info._ZN7cutlass13device_kernelIN5flash32FlashAttnBwdPostprocessConvertdQIN4cute5tupleIJNS3_1CILi80EEENS5_ILi256EEEEEENS_10bfloat16_tEfNS_4arch4Sm90ELi256ENS3_8TiledMMAINS3_8MMA_AtomIJNS3_4SM904GMMA27MMA_64x16x16_F32BF16BF16_SSILNSF_5MajorE1ELSH_1ELNSF_7ScaleInE1ELSI_1EEEEEENS3_6LayoutINS4_IJNS5_ILi2EEENS5_ILi1EEESN_EEENS4_IJSN_NS5_ILi0EEESP_EEEEENS4_IJNS3_10UnderscoreESS_SS_EEEEELb1EEEEEvNT_6ParamsE --------------------------
	.section	.nv.info._ZN7cutlass13device_kernelIN5flash32FlashAttnBwdPostprocessConvertdQIN4cute5tupleIJNS3_1CILi80EEENS5_ILi256EEEEEENS_10bfloat16_tEfNS_4arch4Sm90ELi256ENS3_8TiledMMAINS3_8MMA_AtomIJNS3_4SM904GMMA27MMA_64x16x16_F32BF16BF16_SSILNSF_5MajorE1ELSH_1ELNSF_7ScaleInE1ELSI_1EEEEEENS3_6LayoutINS4_IJNS5_ILi2EEENS5_ILi1EEESN_EEENS4_IJSN_NS5_ILi0EEESP_EEEEENS4_IJNS3_10UnderscoreESS_SS_EEEEELb1EEEEEvNT_6ParamsE,"",@"SHT_CUDA_INFO"
	.sectionflags	@""
	.align	4


	//----- nvinfo : EIATTR_CUDA_API_VERSION
	.align		4
        /*0000*/ 	.byte	0x04, 0x37
        /*0002*/ 	.short	(.L_406 - .L_405)
.L_405:
        /*0004*/ 	.word	0x00000082


	//----- nvinfo : EIATTR_KPARAM_INFO
	.align		4
.L_406:
        /*0008*/ 	.byte	0x04, 0x17
        /*000a*/ 	.short	(.L_408 - .L_407)
.L_407:
        /*000c*/ 	.word	0x00000000
        /*0010*/ 	.short	0x0000
        /*0012*/ 	.short	0x0000
        /*0014*/ 	.byte	0x00, 0xf0, 0xc1, 0x01


	//----- nvinfo : EIATTR_SPARSE_MMA_MASK
	.align		4
.L_408:
        /*0018*/ 	.byte	0x03, 0x50
        /*001a*/ 	.short	0x0000


	//----- nvinfo : EIATTR_MAXREG_COUNT
	.align		4
        /*001c*/ 	.byte	0x03, 0x1b
        /*001e*/ 	.short	0x0080


	//----- nvinfo : EIATTR_NUM_BARRIERS
	.align		4
        /*0020*/ 	.byte	0x02, 0x4c
        /*0022*/ 	.byte	0x01
	.zero		1


	//----- nvinfo : EIATTR_MERCURY_ISA_VERSION
	.align		4
        /*0024*/ 	.byte	0x03, 0x5f
        /*0026*/ 	.short	0x0101


	//----- nvinfo : EIATTR_MBARRIER_INSTR_OFFSETS
	.align		4
        /*0028*/ 	.byte	0x04, 0x39
        /*002a*/ 	.short	(.L_410 - .L_409)


	//   ....[0]....
.L_409:
        /*002c*/ 	.word	0x00000490
        /*0030*/ 	.word	0x000000ff
        /*0034*/ 	.word	0x0001e000
        /*0038*/ 	.short	0x0100
        /*003a*/ 	.byte	0x06
	.zero		1


	//   ....[1]....
        /*003c*/ 	.word	0x000005a0
        /*0040*/ 	.word	0x00000002
        /*0044*/ 	.word	0x0001e000
        /*0048*/ 	.short	0x010a
        /*004a*/ 	.byte	0x3f
	.zero		1


	//----- nvinfo : EIATTR_NUM_MBARRIERS
	.align		4
.L_410:
        /*004c*/ 	.byte	0x03, 0x38
        /*004e*/ 	.short	0x0001


	//----- nvinfo : EIATTR_EXIT_INSTR_OFFSETS
	.align		4
        /*0050*/ 	.byte	0x04, 0x1c
        /*0052*/ 	.short	(.L_412 - .L_411)


	//   ....[0]....
.L_411:
        /*0054*/ 	.word	0x000001a0


	//   ....[1]....
        /*0058*/ 	.word	0x00001e40


	//   ....[2]....
        /*005c*/ 	.word	0x00001f10


	//----- nvinfo : EIATTR_MAX_THREADS
	.align		4
.L_412:
        /*0060*/ 	.byte	0x04, 0x05
        /*0062*/ 	.short	(.L_414 - .L_413)
.L_413:
        /*0064*/ 	.word	0x00000100
        /*0068*/ 	.word	0x00000001
        /*006c*/ 	.word	0x00000001


	//----- nvinfo : EIATTR_CRS_STACK_SIZE
	.align		4
.L_414:
        /*0070*/ 	.byte	0x04, 0x1e
        /*0072*/ 	.short	(.L_416 - .L_415)
.L_415:
        /*0074*/ 	.word	0x00000000


	//----- nvinfo : EIATTR_CBANK_PARAM_SIZE
	.align		4
.L_416:
        /*0078*/ 	.byte	0x03, 0x19
        /*007a*/ 	.short	0x0070


	//----- nvinfo : EIATTR_PARAM_CBANK
	.align		4
        /*007c*/ 	.byte	0x04, 0x0a
        /*007e*/ 	.short	(.L_418 - .L_417)
	.align		4
.L_417:
        /*0080*/ 	.word	index@(.nv.constant0._ZN7cutlass13device_kernelIN5flash32FlashAttnBwdPostprocessConvertdQIN4cute5tupleIJNS3_1CILi80EEENS5_ILi256EEEEEENS_10bfloat16_tEfNS_4arch4Sm90ELi256ENS3_8TiledMMAINS3_8MMA_AtomIJNS3_4SM904GMMA27MMA_64x16x16_F32BF16BF16_SSILNSF_5MajorE1ELSH_1ELNSF_7ScaleInE1ELSI_1EEEEEENS3_6LayoutINS4_IJNS5_ILi2EEENS5_ILi1EEESN_EEENS4_IJSN_NS5_ILi0EEESP_EEEEENS4_IJNS3_10UnderscoreESS_SS_EEEEELb1EEEEEvNT_6ParamsE)
        /*0084*/ 	.short	0x0210
        /*0086*/ 	.short	0x0070


	//----- nvinfo : EIATTR_SW_WAR
	.align		4
.L_418:
        /*0088*/ 	.byte	0x04, 0x36
        /*008a*/ 	.short	(.L_420 - .L_419)
.L_419:
        /*008c*/ 	.word	0x00000008
.L_420:


//--------------------- .nv.info._ZN7cutlass13device_kernelIN5flash32FlashAttnBwdPostprocessConvertdQIN4cute5tupleIJNS3_1CILi64EEENS5_ILi256EEEEEENS_10bfloat16_tEfNS_4arch4Sm90ELi256ENS3_8TiledMMAINS3_8MMA_AtomIJNS3_4SM904GMMA27MMA_64x64x16_F32BF16BF16_SSILNSF_5MajorE1ELSH_0ELNSF_7ScaleInE1ELSI_1EEEEEENS3_6LayoutINS4_IJNS5_ILi2EEENS5_ILi1EEESN_EEENS4_IJSN_NS5_ILi0EEESP_EEEEENS4_IJNS3_10UnderscoreESS_SS_EEEEELb1EEEEEvNT_6ParamsE --------------------------
	.section	.nv.info._ZN7cutlass13device_kernelIN5flash32FlashAttnBwdPostprocessConvertdQIN4cute5tupleIJNS3_1CILi64EEENS5_ILi256EEEEEENS_10bfloat16_tEfNS_4arch4Sm90ELi256ENS3_8TiledMMAINS3_8MMA_AtomIJNS3_4SM904GMMA27MMA_64x64x16_F32BF16BF16_SSILNSF_5MajorE1ELSH_0ELNSF_7ScaleInE1ELSI_1EEEEEENS3_6LayoutINS4_IJNS5_ILi2EEENS5_ILi1EEESN_EEENS4_IJSN_NS5_ILi0EEESP_EEEEENS4_IJNS3_10UnderscoreESS_SS_EEEEELb1EEEEEvNT_6ParamsE,"",@"SHT_CUDA_INFO"
	.sectionflags	@""
	.align	4


	//----- nvinfo : EIATTR_CUDA_API_VERSION
	.align		4
        /*0000*/ 	.byte	0x04, 0x37
        /*0002*/ 	.short	(.L_422 - .L_421)
.L_421:
        /*0004*/ 	.word	0x00000082


	//----- nvinfo : EIATTR_KPARAM_INFO
	.align		4
.L_422:
        /*0008*/ 	.byte	0x04, 0x17
        /*000a*/ 	.short	(.L_424 - .L_423)
.L_423:
        /*000c*/ 	.word	0x00000000
        /*0010*/ 	.short	0x0000
        /*0012*/ 	.short	0x0000
        /*0014*/ 	.byte	0x00, 0xf0, 0xc1, 0x01


	//----- nvinfo : EIATTR_SPARSE_MMA_MASK
	.align		4
.L_424:
        /*0018*/ 	.byte	0x03, 0x50
        /*001a*/ 	.short	0x0000


	//----- nvinfo : EIATTR_MAXREG_COUNT
	.align		4
        /*001c*/ 	.byte	0x03, 0x1b
        /*001e*/ 	.short	0x0080


	//----- nvinfo : EIATTR_NUM_BARRIERS
	.align		4
        /*0020*/ 	.byte	0x02, 0x4c
        /*0022*/ 	.byte	0x01
	.zero		1


	//----- nvinfo : EIATTR_MERCURY_ISA_VERSION
	.align		4
        /*0024*/ 	.byte	0x03, 0x5f
        /*0026*/ 	.short	0x0101


	//----- nvinfo : EIATTR_MBARRIER_INSTR_OFFSETS
	.align		4
        /*0028*/ 	.byte	0x04, 0x39
        /*002a*/ 	.short	(.L_426 - .L_425)


	//   ....[0]....
.L_425:
        /*002c*/ 	.word	0x000004a0
        /*0030*/ 	.word	0x000000ff
        /*0034*/ 	.word	0x00018000
        /*0038*/ 	.short	0x0100
        /*003a*/ 	.byte	0x06
	.zero		1


	//   ....[1]....
        /*003c*/ 	.word	0x000005b0
        /*0040*/ 	.word	0x00000002
        /*0044*/ 	.word	0x00018000
        /*0048*/ 	.short	0x010a
        /*004a*/ 	.byte	0x3f
	.zero		1


	//----- nvinfo : EIATTR_NUM_MBARRIERS
	.align		4
.L_426:
        /*004c*/ 	.byte	0x03, 0x38
        /*004e*/ 	.short	0x0001


	//----- nvinfo : EIATTR_EXIT_INSTR_OFFSETS
	.align		4
        /*0050*/ 	.byte	0x04, 0x1c
        /*0052*/ 	.short	(.L_428 - .L_427)


	//   ....[0]....
.L_427:
        /*0054*/ 	.word	0x000001b0


	//   ....[1]....
        /*0058*/ 	.word	0x00001970


	//   ....[2]....
        /*005c*/ 	.word	0x00001a40


	//----- nvinfo : EIATTR_MAX_THREADS
	.align		4
.L_428:
        /*0060*/ 	.byte	0x04, 0x05
        /*0062*/ 	.short	(.L_430 - .L_429)
.L_429:
        /*0064*/ 	.word	0x00000100
        /*0068*/ 	.word	0x00000001
        /*006c*/ 	.word	0x00000001


	//----- nvinfo : EIATTR_CRS_STACK_SIZE
	.align		4
.L_430:
        /*0070*/ 	.byte	0x04, 0x1e
        /*0072*/ 	.short	(.L_432 - .L_431)
.L_431:
        /*0074*/ 	.word	0x00000000


	//----- nvinfo : EIATTR_CBANK_PARAM_SIZE
	.align		4
.L_432:
        /*0078*/ 	.byte	0x03, 0x19
        /*007a*/ 	.short	0x0070


	//----- nvinfo : EIATTR_PARAM_CBANK
	.align		4
        /*007c*/ 	.byte	0x04, 0x0a
        /*007e*/ 	.short	(.L_434 - .L_433)
	.align		4
.L_433:
        /*0080*/ 	.word	index@(.nv.constant0._ZN7cutlass13device_kernelIN5flash32FlashAttnBwdPostprocessConvertdQIN4cute5tupleIJNS3_1CILi64EEENS5_ILi256EEEEEENS_10bfloat16_tEfNS_4arch4Sm90ELi256ENS3_8TiledMMAINS3_8MMA_AtomIJNS3_4SM904GMMA27MMA_64x64x16_F32BF16BF16_SSILNSF_5MajorE1ELSH_0ELNSF_7ScaleInE1ELSI_1EEEEEENS3_6LayoutINS4_IJNS5_ILi2EEENS5_ILi1EEESN_EEENS4_IJSN_NS5_ILi0EEESP_EEEEENS4_IJNS3_10UnderscoreESS_SS_EEEEELb1EEEEEvNT_6ParamsE)
        /*0084*/ 	.short	0x0210
        /*0086*/ 	.short	0x0070


	//----- nvinfo : EIATTR_SW_WAR
	.align		4
.L_434:
        /*0088*/ 	.byte	0x04, 0x36
        /*008a*/ 	.short	(.L_436 - .L_435)
.L_435:
        /*008c*/ 	.word	0x00000008
.L_436:


//--------------------- .nv.info._ZN7cutlass13device_kernelIN5flash11enable_sm90INS1_16FlashAttnBwdSm90INS1_25CollectiveMainloopBwdSm90ILi2ELi1ELi1EN4cute5tupleIJNS5_1CILi1EEES8_S8_EEENS6_IJNS7_ILi64EEENS7_ILi80EEENS7_ILi256EEEEEENS_10bfloat16_tEfNS_4arch4Sm90ELb1ELb0ELb1ELb1ELb0ELb0ELb1ELb1ELi2ELi1ELi1ELi1ELb0EEENS1_24CollectiveEpilogueBwdGQAISD_fSG_Li256ELb1ELb0EEENS1_25SingleTileBwdLPTSchedulerILb1ELi80ELb0EEEEEEEEEvNT_6ParamsE --------------------------
	.section	.nv.info._ZN7cutlass13device_kernelIN5flash11enable_sm90INS1_16FlashAttnBwdSm90INS1_25CollectiveMainloopBwdSm90ILi2ELi1ELi1EN4cute5tupleIJNS5_1CILi1EEES8_S8_EEENS6_IJNS7_ILi64EEENS7_ILi80EEENS7_ILi256EEEEEENS_10bfloat16_tEfNS_4arch4Sm90ELb1ELb0ELb1ELb1ELb0ELb0ELb1ELb1ELi2ELi1ELi1ELi1ELb0EEENS1_24CollectiveEpilogueBwdGQAISD_fSG_Li256ELb1ELb0EEENS1_25SingleTileBwdLPTSchedulerILb1ELi80ELb0EEEEEEEEEvNT_6ParamsE,"",@"SHT_CUDA_INFO"
	.sectionflags	@""
	.align	4


	//----- nvinfo : EIATTR_CUDA_API_VERSION
	.align		4
        /*0000*/ 	.byte	0x04, 0x37
        /*0002*/ 	.short	(.L_438 - .L_437)
.L_437:
        /*0004*/ 	.word	0x00000082


	//----- nvinfo : EIATTR_KPARAM_INFO
	.align		4
.L_438:
        /*0008*/ 	.byte	0x04, 0x17
        /*000a*/ 	.short	(.L_440 - .L_439)
.L_439:
        /*000c*/ 	.word	0x00000000
        /*0010*/ 	.short	0x0000
        /*0012*/ 	.short	0x0070
        /*0014*/ 	.byte	0x00, 0xf0, 0x01, 0x1c


	//----- nvinfo : EIATTR_SPARSE_MMA_MASK
	.align		4
.L_440:
        /*0018*/ 	.byte	0x03, 0x50
        /*001a*/ 	.short	0x0000


	//----- nvinfo : EIATTR_MAXREG_COUNT
	.align		4
        /*001c*/ 	.byte	0x03, 0x1b
        /*001e*/ 	.short	0x00a8


	//----- nvinfo : EIATTR_NUM_BARRIERS
	.align		4
        /*0020*/ 	.byte	0x02, 0x4c
        /*0022*/ 	.byte	0x0a
	.zero		1


	//----- nvinfo : EIATTR_ANNOTATIONS
	.align		4
        /*0024*/ 	.byte	0x04, 0x55
        /*0026*/ 	.short	(.L_442 - .L_441)


	//   ....[0]....
.L_441:
        /* <DEDUP_REMOVED lines=11> */


	//----- nvinfo : EIATTR_MERCURY_ISA_VERSION
	.align		4
.L_442:
        /*00c0*/ 	.byte	0x03, 0x5f
        /*00c2*/ 	.short	0x0101


	//----- nvinfo : EIATTR_INT_WARP_WIDE_INSTR_OFFSETS
	.align		4
        /*00c4*/ 	.byte	0x04, 0x31
        /*00c6*/ 	.short	(.L_444 - .L_443)


	//   ....[0]....
.L_443:
        /*00c8*/ 	.word	0x00000190


	//   ....[1]....
        /*00cc*/ 	.word	0x000001c0


	//----- nvinfo : EIATTR_COOP_GROUP_MASK_REGIDS
	.align		4
.L_444:
        /*00d0*/ 	.byte	0x04, 0x29
        /*00d2*/ 	.short	(.L_446 - .L_445)


	//   ....[0]....
.L_445:
        /*00d4*/ 	.word	0xffffffff


	//   ....[1]....
        /*00d8*/ 	.word	0xffffffff


	//   ....[2]....
        /*00dc*/ 	.word	0xffffffff


	//   ....[3]....
        /*00e0*/ 	.word	0xffffffff


	//   ....[4]....
        /*00e4*/ 	.word	0xffffffff


	//   ....[5]....
        /*00e8*/ 	.word	0xffffffff


	//----- nvinfo : EIATTR_COOP_GROUP_INSTR_OFFSETS
	.align		4
.L_446:
        /*00ec*/ 	.byte	0x04, 0x28
        /*00ee*/ 	.short	(.L_448 - .L_447)


	//   ....[0]....
.L_447:
        /*00f0*/ 	.word	0x00000060


	//   ....[1]....
        /*00f4*/ 	.word	0x000001a0


	//   ....[2]....
        /*00f8*/ 	.word	0x00000220


	//   ....[3]....
        /*00fc*/ 	.word	0x00000400


	//   ....[4]....
        /*0100*/ 	.word	0x000014c0


	//   ....[5]....
        /*0104*/ 	.word	0x00009ac0


	//----- nvinfo : EIATTR_REG_RECONFIG
	.align		4
.L_448:
        /*0108*/ 	.byte	0x01, 0x54
	.zero		2


	//----- nvinfo : EIATTR_MBARRIER_INSTR_OFFSETS
	.align		4
        /*010c*/ 	.byte	0x04, 0x39
        /*010e*/ 	.short	(.L_450 - .L_449)


	//   ....[0]....
.L_449:
        /*0110*/ 	.word	0x00000290
        /*0114*/ 	.word	0x000000ff
        /*0118*/ 	.word	0x00031800
        /*011c*/ 	.short	0x0100
        /*011e*/ 	.byte	0x06
	.zero		1


	//   ....[1]....
        /*0120*/ 	.word	0x000003b0
        /*0124*/ 	.word	0x000000ff
        /*0128*/ 	.word	0x00031810
        /*012c*/ 	.short	0x0100
        /*012e*/ 	.byte	0x08
	.zero		1


	//   ....[2]....
        /*0130*/ 	.word	0x000003c0
        /*0134*/ 	.word	0x000000ff
        /*0138*/ 	.word	0x00031820
        /*013c*/ 	.short	0x0100
        /*013e*/ 	.byte	0x08
	.zero		1


	//   ....[3]....
        /*0140*/ 	.word	0x000003d0
        /*0144*/ 	.word	0x000000ff
        /*0148*/ 	.word	0x00031818
        /*014c*/ 	.short	0x0100
        /*014e*/ 	.byte	0x08
	.zero		1


	//   ....[4]....
        /*0150*/ 	.word	0x000003e0
        /*0154*/ 	.word	0x000000ff
        /*0158*/ 	.word	0x00031828
        /*015c*/ 	.short	0x0100
        /*015e*/ 	.byte	0x08
	.zero		1


	//   ....[5]....
        /*0160*/ 	.word	0x00000510
        /*0164*/ 	.word	0x000000ff
        /*0168*/ 	.word	0x00031830
        /*016c*/ 	.short	0x0100
        /*016e*/ 	.byte	0x08
	.zero		1


	//   ....[6]....
        /*0170*/ 	.word	0x00000520
        /*0174*/ 	.word	0x000000ff
        /*0178*/ 	.word	0x00031838
        /*017c*/ 	.short	0x0100
        /*017e*/ 	.byte	0x08
	.zero		1


	//   ....[7]....
        /*0180*/ 	.word	0x000014e0
        /*0184*/ 	.word	0x00000011
        /*0188*/ 	.word	0x00031800
        /*018c*/ 	.short	0x010a
        /*018e*/ 	.byte	0x3f
	.zero		1


	//   ....[8]....
        /*0190*/ 	.word	0x000015a0
        /*0194*/ 	.word	0x00000011
        /*0198*/ 	.word	0x00031800
        /*019c*/ 	.short	0x010a
        /*019e*/ 	.byte	0x3f
	.zero		1


	//   ....[9]....
        /*01a0*/ 	.word	0x00001e40
        /*01a4*/ 	.word	0x00000010
        /*01a8*/ 	.word	0x00031810
        /*01ac*/ 	.short	0x010a
        /*01ae*/ 	.byte	0x3f
	.zero		1


	//   ....[10]....
        /*01b0*/ 	.word	0x00001f00
        /*01b4*/ 	.word	0x00000010
        /*01b8*/ 	.word	0x00031810
        /*01bc*/ 	.short	0x010a
        /*01be*/ 	.byte	0x3f
	.zero		1


	//   ....[11]....
        /*01c0*/ 	.word	0x00003aa0
        /*01c4*/ 	.word	0x00000011
        /*01c8*/ 	.word	0x00031830
        /*01cc*/ 	.short	0x010a
        /*01ce*/ 	.byte	0x3f
	.zero		1


	//   ....[12]....
        /*01d0*/ 	.word	0x00003b60
        /*01d4*/ 	.word	0x00000011
        /*01d8*/ 	.word	0x00031830
        /*01dc*/ 	.short	0x010a
        /*01de*/ 	.byte	0x3f
	.zero		1


	//   ....[13]....
        /*01e0*/ 	.word	0x000084c0
        /*01e4*/ 	.word	0x00000018
        /*01e8*/ 	.word	0x00000000
        /*01ec*/ 	.short	0x0101
        /*01ee*/ 	.byte	0x3f
	.zero		1


	//   ....[14]....
        /*01f0*/ 	.word	0x00008bb0
        /*01f4*/ 	.word	0x00000010
        /*01f8*/ 	.word	0x00000000
        /*01fc*/ 	.short	0x0101
        /*01fe*/ 	.byte	0x3f
	.zero		1


	//   ....[15]....
        /*0200*/ 	.word	0x0000a720
        /*0204*/ 	.word	0x00000006
        /*0208*/ 	.word	0x00031820
        /*020c*/ 	.short	0x010a
        /*020e*/ 	.byte	0x3f
	.zero		1


	//   ....[16]....
        /*0210*/ 	.word	0x0000b190
        /*0214*/ 	.word	0x00000006
        /*0218*/ 	.word	0x00031838
        /*021c*/ 	.short	0x010a
        /*021e*/ 	.byte	0x3f
	.zero		1


	//   ....[17]....
        /*0220*/ 	.word	0x0000b4e0
        /*0224*/ 	.word	0x00000014
        /*0228*/ 	.word	0x00031820
        /*022c*/ 	.short	0x010a
        /*022e*/ 	.byte	0x3f
	.zero		1


	//   ....[18]....
        /*0230*/ 	.word	0x0000b920
        /*0234*/ 	.word	0x00000006
        /*0238*/ 	.word	0x00031838
        /*023c*/ 	.short	0x010a
        /*023e*/ 	.byte	0x3f
	.zero		1


	//   ....[19]....
        /*0240*/ 	.word	0x0000be90
        /*0244*/ 	.word	0x00000005
        /*0248*/ 	.word	0x00000000
        /*024c*/ 	.short	0x010a
        /*024e*/ 	.byte	0x3f
	.zero		1


	//   ....[20]....
        /*0250*/ 	.word	0x0000bf20
        /*0254*/ 	.word	0x00000003
        /*0258*/ 	.word	0x00000000
        /*025c*/ 	.short	0x010a
        /*025e*/ 	.byte	0x3f
	.zero		1


	//   ....[21]....
        /*0260*/ 	.word	0x0000bf70
        /*0264*/ 	.word	0x00000002
        /*0268*/ 	.word	0x00031838
        /*026c*/ 	.short	0x010a
        /*026e*/ 	.byte	0x3f
	.zero		1


	//   ....[22]....
        /*0270*/ 	.word	0x0000bfd0
        /*0274*/ 	.word	0x00000011
        /*0278*/ 	.word	0x00031800
        /*027c*/ 	.short	0x010a
        /*027e*/ 	.byte	0x3f
	.zero		1


	//   ....[23]....
        /*0280*/ 	.word	0x0000c020
        /*0284*/ 	.word	0x00000010
        /*0288*/ 	.word	0x00031810
        /*028c*/ 	.short	0x010a
        /*028e*/ 	.byte	0x3f
	.zero		1


	//   ....[24]....
        /*0290*/ 	.word	0x0000c070
        /*0294*/ 	.word	0x00000011
        /*0298*/ 	.word	0x00031830
        /*029c*/ 	.short	0x010a
        /*029e*/ 	.byte	0x3f
	.zero		1


	//   ....[25]....
        /*02a0*/ 	.word	0x0000c0c0
        /*02a4*/ 	.word	0x00000006
        /*02a8*/ 	.word	0x00031820
        /*02ac*/ 	.short	0x010a
        /*02ae*/ 	.byte	0x3f
	.zero		1


	//   ....[26]....
        /*02b0*/ 	.word	0x0000c110
        /*02b4*/ 	.word	0x00000006
        /*02b8*/ 	.word	0x00031838
        /*02bc*/ 	.short	0x010a
        /*02be*/ 	.byte	0x3f
	.zero		1


	//   ....[27]....
        /*02c0*/ 	.word	0x0000c170
        /*02c4*/ 	.word	0x00000014
        /*02c8*/ 	.word	0x00031820
        /*02cc*/ 	.short	0x010a
        /*02ce*/ 	.byte	0x3f
	.zero		1


	//   ....[28]....
        /*02d0*/ 	.word	0x0000c1c0
        /*02d4*/ 	.word	0x00000006
        /*02d8*/ 	.word	0x00031838
        /*02dc*/ 	.short	0x010a
        /*02de*/ 	.byte	0x3f
	.zero		1


	//   ....[29]....
        /*02e0*/ 	.word	0x0000c210
        /*02e4*/ 	.word	0x00000005
        /*02e8*/ 	.word	0x00000000
        /*02ec*/ 	.short	0x010a
        /*02ee*/ 	.byte	0x3f
	.zero		1


	//   ....[30]....
        /*02f0*/ 	.word	0x0000c260
        /*02f4*/ 	.word	0x00000003
        /*02f8*/ 	.word	0x00000000
        /*02fc*/ 	.short	0x010a
        /*02fe*/ 	.byte	0x3f
	.zero		1


	//----- nvinfo : EIATTR_NUM_MBARRIERS
	.align		4
.L_450:
        /*0300*/ 	.byte	0x03, 0x38
        /*0302*/ 	.short	0x0007


	//----- nvinfo : EIATTR_EXIT_INSTR_OFFSETS
	.align		4
        /*0304*/ 	.byte	0x04, 0x1c
        /*0306*/ 	.short	(.L_452 - .L_451)


	//   ....[0]....
.L_451:
        /*0308*/ 	.word	0x0000bfc0


	//----- nvinfo : EIATTR_MAX_THREADS
	.align		4
.L_452:
        /*030c*/ 	.byte	0x04, 0x05
        /*030e*/ 	.short	(.L_454 - .L_453)
.L_453:
        /*0310*/ 	.word	0x00000180
        /*0314*/ 	.word	0x00000001
        /*0318*/ 	.word	0x00000001


	//----- nvinfo : EIATTR_CRS_STACK_SIZE
	.align		4
.L_454:
        /*031c*/ 	.byte	0x04, 0x1e
        /*031e*/ 	.short	(.L_456 - .L_455)
.L_455:
        /*0320*/ 	.word	0x00000000


	//----- nvinfo : EIATTR_CBANK_PARAM_SIZE
	.align		4
.L_456:
        /*0324*/ 	.byte	0x03, 0x19
        /*0326*/ 	.short	0x0770


	//----- nvinfo : EIATTR_PARAM_CBANK
	.align		4
        /*0328*/ 	.byte	0x04, 0x0a
        /*032a*/ 	.short	(.L_458 - .L_457)
	.align		4
.L_457:
        /*032c*/ 	.word	index@(.nv.constant0._ZN7cutlass13device_kernelIN5flash11enable_sm90INS1_16FlashAttnBwdSm90INS1_25CollectiveMainloopBwdSm90ILi2ELi1ELi1EN4cute5tupleIJNS5_1CILi1EEES8_S8_EEENS6_IJNS7_ILi64EEENS7_ILi80EEENS7_ILi256EEEEEENS_10bfloat16_tEfNS_4arch4Sm90ELb1ELb0ELb1ELb1ELb0ELb0ELb1ELb1ELi2ELi1ELi1ELi1ELb0EEENS1_24CollectiveEpilogueBwdGQAISD_fSG_Li256ELb1ELb0EEENS1_25SingleTileBwdLPTSchedulerILb1ELi80ELb0EEEEEEEEEvNT_6ParamsE)
        /*0330*/ 	.short	0x0210
        /*0332*/ 	.short	0x0770


	//----- nvinfo : EIATTR_SW_WAR
	.align		4
.L_458:
        /*0334*/ 	.byte	0x04, 0x36
        /*0336*/ 	.short	(.L_460 - .L_459)
.L_459:
        /*0338*/ 	.word	0x00000008
.L_460:


//--------------------- .nv.info._ZN7cutlass13device_kernelIN5flash22FlashAttnBwdPreprocessIN4cute5tupleIJNS3_1CILi64EEENS5_ILi256EEEEEENS_10bfloat16_tEfNS_4arch4Sm90ELb1ELb1EEEEEvNT_6ParamsE --------------------------
	.section	.nv.info._ZN7cutlass13device_kernelIN5flash22FlashAttnBwdPreprocessIN4cute5tupleIJNS3_1CILi64EEENS5_ILi256EEEEEENS_10bfloat16_tEfNS_4arch4Sm90ELb1ELb1EEEEEvNT_6ParamsE,"",@"SHT_CUDA_INFO"
	.sectionflags	@""
	.align	4


	//----- nvinfo : EIATTR_CUDA_API_VERSION
	.align		4
        /*0000*/ 	.byte	0x04, 0x37
        /*0002*/ 	.short	(.L_462 - .L_461)
.L_461:
        /*0004*/ 	.word	0x00000082


	//----- nvinfo : EIATTR_KPARAM_INFO
	.align		4
.L_462:
        /*0008*/ 	.byte	0x04, 0x17
        /*000a*/ 	.short	(.L_464 - .L_463)
.L_463:
        /*000c*/ 	.word	0x00000000
        /*0010*/ 	.short	0x0000
        /*0012*/ 	.short	0x0000
        /*0014*/ 	.byte	0x00, 0xf0, 0xc1, 0x03


	//----- nvinfo : EIATTR_SPARSE_MMA_MASK
	.align		4
.L_464:
        /*0018*/ 	.byte	0x03, 0x50
        /*001a*/ 	.short	0x0000


	//----- nvinfo : EIATTR_MAXREG_COUNT
	.align		4
        /*001c*/ 	.byte	0x03, 0x1b
        /*001e*/ 	.short	0x0080


	//----- nvinfo : EIATTR_MERCURY_ISA_VERSION
	.align		4
        /*0020*/ 	.byte	0x03, 0x5f
        /*0022*/ 	.short	0x0101


	//----- nvinfo : EIATTR_COOP_GROUP_MASK_REGIDS
	.align		4
        /*0024*/ 	.byte	0x04, 0x29
        /*0026*/ 	.short	(.L_466 - .L_465)


	//   ....[0]....
.L_465:
        /*0028*/ 	.word	0xffffffff


	//   ....[1]....
        /*002c*/ 	.word	0xffffffff


	//   ....[2]....
        /*0030*/ 	.word	0xffffffff


	//   ....[3]....
        /*0034*/ 	.word	0xffffffff


	//   ....[4]....
        /*0038*/ 	.word	0xffffffff


	//   ....[5]....
        /*003c*/ 	.word	0xffffffff


	//   ....[6]....
        /*0040*/ 	.word	0xffffffff


	//   ....[7]....
        /*0044*/ 	.word	0xffffffff


	//   ....[8]....
        /*0048*/ 	.word	0xffffffff


	//   ....[9]....
        /*004c*/ 	.word	0xffffffff


	//   ....[10]....
        /*0050*/ 	.word	0xffffffff


	//   ....[11]....
        /*0054*/ 	.word	0xffffffff


	//   ....[12]....
        /*0058*/ 	.word	0xffffffff


	//   ....[13]....
        /*005c*/ 	.word	0xffffffff


	//   ....[14]....
        /*0060*/ 	.word	0xffffffff


	//   ....[15]....
        /*0064*/ 	.word	0xffffffff


	//----- nvinfo : EIATTR_COOP_GROUP_INSTR_OFFSETS
	.align		4
.L_466:
        /*0068*/ 	.byte	0x04, 0x28
        /*006a*/ 	.short	(.L_468 - .L_467)


	//   ....[0]....
.L_467:
        /*006c*/ 	.word	0x00002720


	//   ....[1]....
        /*0070*/ 	.word	0x00002730


	//   ....[2]....
        /*0074*/ 	.word	0x00002740


	//   ....[3]....
        /*0078*/ 	.word	0x00002750


	//   ....[4]....
        /*007c*/ 	.word	0x000027a0


	//   ....[5]....
        /*0080*/ 	.word	0x000027d0


	//   ....[6]....
        /*0084*/ 	.word	0x000027e0


	//   ....[7]....
        /*0088*/ 	.word	0x000027f0


	//   ....[8]....
        /*008c*/ 	.word	0x00002830


	//   ....[9]....
        /*0090*/ 	.word	0x00002850


	//   ....[10]....
        /*0094*/ 	.word	0x00002860


	//   ....[11]....
        /*0098*/ 	.word	0x00002870


	//   ....[12]....
        /*009c*/ 	.word	0x000028b0


	//   ....[13]....
        /*00a0*/ 	.word	0x000028e0


	//   ....[14]....
        /*00a4*/ 	.word	0x000028f0


	//   ....[15]....
        /*00a8*/ 	.word	0x00002910


	//----- nvinfo : EIATTR_EXIT_INSTR_OFFSETS
	.align		4
.L_468:
        /*00ac*/ 	.byte	0x04, 0x1c
        /*00ae*/ 	.short	(.L_470 - .L_469)


	//   ....[0]....
.L_469:
        /*00b0*/ 	.word	0x00000320


	//   ....[1]....
        /*00b4*/ 	.word	0x000030d0


	//   ....[2]....
        /*00b8*/ 	.word	0x00003170


	//----- nvinfo : EIATTR_MAX_THREADS
	.align		4
.L_470:
        /*00bc*/ 	.byte	0x04, 0x05
        /*00be*/ 	.short	(.L_472 - .L_471)
.L_471:
        /*00c0*/ 	.word	0x00000100
        /*00c4*/ 	.word	0x00000001
        /*00c8*/ 	.word	0x00000001


	//----- nvinfo : EIATTR_CRS_STACK_SIZE
	.align		4
.L_472:
        /*00cc*/ 	.byte	0x04, 0x1e
        /*00ce*/ 	.short	(.L_474 - .L_473)
.L_473:
        /*00d0*/ 	.word	0x00000000


	//----- nvinfo : EIATTR_CBANK_PARAM_SIZE
	.align		4
.L_474:
        /*00d4*/ 	.byte	0x03, 0x19
        /*00d6*/ 	.short	0x00f0


	//----- nvinfo : EIATTR_PARAM_CBANK
	.align		4
        /*00d8*/ 	.byte	0x04, 0x0a
        /*00da*/ 	.short	(.L_476 - .L_475)
	.align		4
.L_475:
        /*00dc*/ 	.word	index@(.nv.constant0._ZN7cutlass13device_kernelIN5flash22FlashAttnBwdPreprocessIN4cute5tupleIJNS3_1CILi64EEENS5_ILi256EEEEEENS_10bfloat16_tEfNS_4arch4Sm90ELb1ELb1EEEEEvNT_6ParamsE)
        /*00e0*/ 	.short	0x0210
        /*00e2*/ 	.short	0x00f0


	//----- nvinfo : EIATTR_SW_WAR
	.align		4
.L_476:
        /*00e4*/ 	.byte	0x04, 0x36
        /*00e6*/ 	.short	(.L_478 - .L_477)
.L_477:
        /*00e8*/ 	.word	0x00000008
.L_478:


//--------------------- .nv.callgraph             --------------------------
	.section	.nv.callgraph,"",@"SHT_CUDA_CALLGRAPH"
	.align	4
	.sectionentsize	8
	.align		4
        /*0000*/ 	.word	0x00000000
	.align		4
        /*0004*/ 	.word	0xffffffff
	.align		4
        /*0008*/ 	.word	index@(_ZN7cutlass13device_kernelIN5flash11enable_sm90INS1_16FlashAttnBwdSm90INS1_25CollectiveMainloopBwdSm90ILi2ELi1ELi1EN4cute5tupleIJNS5_1CILi1EEES8_S8_EEENS6_IJNS7_ILi64EEENS7_ILi80EEENS7_ILi256EEEEEENS_10bfloat16_tEfNS_4arch4Sm90ELb0ELb0ELb1ELb0ELb0ELb0ELb1ELb1ELi2ELi1ELi1ELi1ELb0EEENS1_21CollectiveEpilogueBwdISD_SE_SG_Li256ELb0ELb1ELi2EEENS1_19SingleTileSchedulerILb0ELb0ELb0ELi80EEEEEEEEEvNT_6ParamsE)
	.align		4
        /*000c*/ 	.word	index@(__assertfail)
	.align		4
        /*0010*/ 	.word	index@(_ZN7cutlass13device_kernelIN5flash11enable_sm90INS1_16FlashAttnBwdSm90INS1_25CollectiveMainloopBwdSm90ILi2ELi1ELi1EN4cute5tupleIJNS5_1CILi1EEES8_S8_EEENS6_IJNS7_ILi64EEENS7_ILi80EEENS7_ILi256EEEEEENS_10bfloat16_tEfNS_4arch4Sm90ELb0ELb1ELb1ELb0ELb0ELb0ELb1ELb1ELi2ELi1ELi1ELi1ELb0EEENS1_21CollectiveEpilogueBwdISD_SE_SG_Li256ELb0ELb1ELi2EEENS1_19SingleTileSchedulerILb0ELb0ELb0ELi80EEEEEEEEEvNT_6ParamsE)
	.align		4
        /*0014*/ 	.word	index@(__assertfail)
	.align		4
        /*0018*/ 	.word	index@(_ZN7cutlass13device_kernelIN5flash11enable_sm90INS1_16FlashAttnBwdSm90INS1_25CollectiveMainloopBwdSm90ILi2ELi1ELi1EN4cute5tupleIJNS5_1CILi1EEES8_S8_EEENS6_IJNS7_ILi64EEENS7_ILi80EEENS7_ILi256EEEEEENS_10bfloat16_tEfNS_4arch4Sm90ELb1ELb0ELb1ELb0ELb0ELb0ELb1ELb1ELi2ELi1ELi1ELi1ELb0EEENS1_21CollectiveEpilogueBwdISD_SE_SG_Li256ELb0ELb1ELi2EEENS1_25SingleTileBwdLPTSchedulerILb0ELi80ELb0EEEEEEEEEvNT_6ParamsE)
	.align		4
        /*001c*/ 	.word	index@(__assertfail)
	.align		4
        /*0020*/ 	.word	0x00000000
	.align		4
        /*0024*/ 	.word	0xfffffffe
	.align		4
        /*0028*/ 	.word	0x00000000
	.align		4
        /*002c*/ 	.word	0xfffffffd
	.align		4
        /*0030*/ 	.word	0x00000000
	.align		4
        /*0034*/ 	.word	0xfffffffc


//--------------------- .nv.constant4             --------------------------
	.section	.nv.constant4,"a",@progbits
	.align	8
	.align		8
.nv.constant4:
        /*0000*/ 	.dword	__assertfail
	.align		8
        /*0008*/ 	.dword	__unnamed_1
	.align		8
        /*0010*/ 	.dword	__unnamed_2
	.align		8
        /*0018*/ 	.dword	_ZN74_INTERNAL_bac4eabe_38_flash_bwd_hdim256_bf16_softcap_sm90_cu_1f2e7571_30164cuda3std3__45__cpo5beginE
	.align		8
        /*0020*/ 	.dword	_ZN74_INTERNAL_bac4eabe_38_flash_bwd_hdim256_bf16_softcap_sm90_cu_1f2e7571_30164cuda3std3__45__cpo3endE
	.align		8
        /*0028*/ 	.dword	_ZN74_INTERNAL_bac4eabe_38_flash_bwd_hdim256_bf16_softcap_sm90_cu_1f2e7571_30164cuda3std3__45__cpo6cbeginE
	.align		8
        /*0030*/ 	.dword	_ZN74_INTERNAL_bac4eabe_38_flash_bwd_hdim256_bf16_softcap_sm90_cu_1f2e7571_30164cuda3std3__45__cpo4cendE
	.align		8
        /*0038*/ 	.dword	_ZN74_INTERNAL_bac4eabe_38_flash_bwd_hdim256_bf16_softcap_sm90_cu_1f2e7571_30164cuda3std3__476_GLOBAL__N__bac4eabe_38_flash_bwd_hdim256_bf16_softcap_sm90_cu_1f2e7571_30166ignoreE
	.align		8
        /*0040*/ 	.dword	_ZN74_INTERNAL_bac4eabe_38_flash_bwd_hdim256_bf16_softcap_sm90_cu_1f2e7571_30164cuda3std3__419piecewise_constructE
	.align		8
        /*0048*/ 	.dword	_ZN74_INTERNAL_bac4eabe_38_flash_bwd_hdim256_bf16_softcap_sm90_cu_1f2e7571_30164cuda3std3__48in_placeE
	.align		8
        /*0050*/ 	.dword	_ZN74_INTERNAL_bac4eabe_38_flash_bwd_hdim256_bf16_softcap_sm90_cu_1f2e7571_30164cuda3std6ranges3__45__cpo4swapE
	.align		8
        /*0058*/ 	.dword	_ZN74_INTERNAL_bac4eabe_38_flash_bwd_hdim256_bf16_softcap_sm90_cu_1f2e7571_30164cuda3std6ranges3__45__cpo9iter_moveE
	.align		8
        /*0060*/ 	.dword	_ZN74_INTERNAL_bac4eabe_38_flash_bwd_hdim256_bf16_softcap_sm90_cu_1f2e7571_30164cute7productE
	.align		8
        /*0068*/ 	.dword	_ZN74_INTERNAL_bac4eabe_38_flash_bwd_hdim256_bf16_softcap_sm90_cu_1f2e7571_30164cute1_E
	.align		8
        /*0070*/ 	.dword	$str$23
	.align		8
        /*0078*/ 	.dword	$str$24


//--------------------- .text._ZN7cutlass13device_kernelIN5flash11enable_sm90INS1_16FlashAttnBwdSm90INS1_25CollectiveMainloopBwdSm90ILi2ELi1ELi1EN4cute5tupleIJNS5_1CILi1EEES8_S8_EEENS6_IJNS7_ILi64EEENS7_ILi80EEENS7_ILi256EEEEEENS_10bfloat16_tEfNS_4arch4Sm90ELb0ELb0ELb1ELb0ELb0ELb0ELb1ELb1ELi2ELi1ELi1ELi1ELb0EEENS1_21CollectiveEpilogueBwdISD_SE_SG_Li256ELb0ELb1ELi2EEENS1_19SingleTileSchedulerILb0ELb0ELb0ELi80EEEEEEEEEvNT_6ParamsE --------------------------
	.section	.text._ZN7cutlass13device_kernelIN5flash11enable_sm90INS1_16FlashAttnBwdSm90INS1_25CollectiveMainloopBwdSm90ILi2ELi1ELi1EN4cute5tupleIJNS5_1CILi1EEES8_S8_EEENS6_IJNS7_ILi64EEENS7_ILi80EEENS7_ILi256EEEEEENS_10bfloat16_tEfNS_4arch4Sm90ELb0ELb0ELb1ELb0ELb0ELb0ELb1ELb1ELi2ELi1ELi1ELi1ELb0EEENS1_21CollectiveEpilogueBwdISD_SE_SG_Li256ELb0ELb1ELi2EEENS1_19SingleTileSchedulerILb0ELb0ELb0ELi80EEEEEEEEEvNT_6ParamsE,"ax",@progbits
	.align	128
.text._ZN7cutlass13device_kernelIN5flash11enable_sm90INS1_16FlashAttnBwdSm90INS1_25CollectiveMainloopBwdSm90ILi2ELi1ELi1EN4cute5tupleIJNS5_1CILi1EEES8_S8_EEENS6_IJNS7_ILi64EEENS7_ILi80EEENS7_ILi256EEEEEENS_10bfloat16_tEfNS_4arch4Sm90ELb0ELb0ELb1ELb0ELb0ELb0ELb1ELb1ELi2ELi1ELi1ELi1ELb0EEENS1_21CollectiveEpilogueBwdISD_SE_SG_Li256ELb0ELb1ELi2EEENS1_19SingleTileSchedulerILb0ELb0ELb0ELi80EEEEEEEEEvNT_6ParamsE:
        .type           _ZN7cutlass13device_kernelIN5flash11enable_sm90INS1_16FlashAttnBwdSm90INS1_25CollectiveMainloopBwdSm90ILi2ELi1ELi1EN4cute5tupleIJNS5_1CILi1EEES8_S8_EEENS6_IJNS7_ILi64EEENS7_ILi80EEENS7_ILi256EEEEEENS_10bfloat16_tEfNS_4arch4Sm90ELb0ELb0ELb1ELb0ELb0ELb0ELb1ELb1ELi2ELi1ELi1ELi1ELb0EEENS1_21CollectiveEpilogueBwdISD_SE_SG_Li256ELb0ELb1ELi2EEENS1_19SingleTileSchedulerILb0ELb0ELb0ELi80EEEEEEEEEvNT_6ParamsE,@function
        .size           _ZN7cutlass13device_kernelIN5flash11enable_sm90INS1_16FlashAttnBwdSm90INS1_25CollectiveMainloopBwdSm90ILi2ELi1ELi1EN4cute5tupleIJNS5_1CILi1EEES8_S8_EEENS6_IJNS7_ILi64EEENS7_ILi80EEENS7_ILi256EEEEEENS_10bfloat16_tEfNS_4arch4Sm90ELb0ELb0ELb1ELb0ELb0ELb0ELb1ELb1ELi2ELi1ELi1ELi1ELb0EEENS1_21CollectiveEpilogueBwdISD_SE_SG_Li256ELb0ELb1ELi2EEENS1_19SingleTileSchedulerILb0ELb0ELb0ELi80EEEEEEEEEvNT_6ParamsE,(.L_x_1145 - _ZN7cutlass13device_kernelIN5flash11enable_sm90INS1_16FlashAttnBwdSm90INS1_25CollectiveMainloopBwdSm90ILi2ELi1ELi1EN4cute5tupleIJNS5_1CILi1EEES8_S8_EEENS6_IJNS7_ILi64EEENS7_ILi80EEENS7_ILi256EEEEEENS_10bfloat16_tEfNS_4arch4Sm90ELb0ELb0ELb1ELb0ELb0ELb0ELb1ELb1ELi2ELi1ELi1ELi1ELb0EEENS1_21CollectiveEpilogueBwdISD_SE_SG_Li256ELb0ELb1ELi2EEENS1_19SingleTileSchedulerILb0ELb0ELb0ELi80EEEEEEEEEvNT_6ParamsE)
        .other          _ZN7cutlass13device_kernelIN5flash11enable_sm90INS1_16FlashAttnBwdSm90INS1_25CollectiveMainloopBwdSm90ILi2ELi1ELi1EN4cute5tupleIJNS5_1CILi1EEES8_S8_EEENS6_IJNS7_ILi64EEENS7_ILi80EEENS7_ILi256EEEEEENS_10bfloat16_tEfNS_4arch4Sm90ELb0ELb0ELb1ELb0ELb0ELb0ELb1ELb1ELi2ELi1ELi1ELi1ELb0EEENS1_21CollectiveEpilogueBwdISD_SE_SG_Li256ELb0ELb1ELi2EEENS1_19SingleTileSchedulerILb0ELb0ELb0ELi80EEEEEEEEEvNT_6ParamsE,@"STO_CUDA_ENTRY STV_DEFAULT"
_ZN7cutlass13device_kernelIN5flash11enable_sm90INS1_16FlashAttnBwdSm90INS1_25CollectiveMainloopBwdSm90ILi2ELi1ELi1EN4cute5tupleIJNS5_1CILi1EEES8_S8_EEENS6_IJNS7_ILi64EEENS7_ILi80EEENS7_ILi256EEEEEENS_10bfloat16_tEfNS_4arch4Sm90ELb0ELb0ELb1ELb0ELb0ELb0ELb1ELb1ELi2ELi1ELi1ELi1ELb0EEENS1_21CollectiveEpilogueBwdISD_SE_SG_Li256ELb0ELb1ELi2EEENS1_19SingleTileSchedulerILb0ELb0ELb0ELi80EEEEEEEEEvNT_6ParamsE:
[----:B------:R-:W1:Y:S02]  /*0000*/  LDC R1, c[0x0][0x28] ;  /* 0x00000a00ff017b82 */ /* 0x000e640000000800 */
[----:B-1----:R-:W-:Y:S01]  /*0010*/  VIADD R1, R1, 0xfffffff0 ;  /* 0xfffffff001017836 */ /* 0x002fe20000000000 */
[----:B------:R-:W1:Y:S01]  /*0020*/  S2R R4, SR_TID.X ;  /* 0x0000000000047919 */ /* 0x000e620000002100 */
[----:B------:R-:W-:Y:S01]  /*0030*/  ELECT P0, URZ, PT ;  /* 0x00000000003f782f */ /* 0x000fe20003800000 */
[----:B------:R-:W-:Y:S01]  /*0040*/  BSSY B0, `(.L_x_0) ;  /* 0x0000019000007945 */ /* 0x000fe20003800000 */
[----:B-1----:R-:W-:-:S05]  /*0050*/  SHF.R.U32.HI R2, RZ, 0x5, R4 ;  /* 0x00000005ff027819 */ /* 0x002fca0000011604 */
[----:B------:R-:W1:Y:S02]  /*0060*/  SHFL.IDX PT, R0, R2, RZ, 0x1f ;  /* 0x00001fff02007589 */ /* 0x000e6400000e0000 */
[----:B-1----:R-:W-:-:S13]  /*0070*/  ISETP.EQ.AND P0, PT, R0, RZ, P0 ;  /* 0x000000ff0000720c */ /* 0x002fda0000702270 */
[----:B------:R-:W-:Y:S05]  /*0080*/  @!P0 BRA `(.L_x_1) ;  /* 0x0000000000508947 */ /* 0x000fea0003800000 */
[----:B------:R-:W-:Y:S02]  /*0090*/  ULDC.64 UR4, c[0x0][0x198] ;  /* 0x0000660000047ab9 */ /* 0x000fe40000000a00 */
[----:B------:R-:W-:Y:S02]  /*00a0*/  UIADD3 UR6, UP0, UR4, 0xf0, URZ ;  /* 0x000000f004067890 */ /* 0x000fe4000ff1e03f */
[----:B------:R-:W-:Y:S02]  /*00b0*/  UIADD3 UR8, UP1, UR4, 0x1f0, URZ ;  /* 0x000001f004087890 */ /* 0x000fe4000ff3e03f */
[----:B------:R-:W-:Y:S02]  /*00c0*/  UIADD3 UR10, UP2, UR4, 0x2f0, URZ ;  /* 0x000002f0040a7890 */ /* 0x000fe4000ff5e03f */
[----:B------:R-:W-:Y:S02]  /*00d0*/  UIADD3 UR12, UP3, UR4, 0x3f0, URZ ;  /* 0x000003f0040c7890 */ /* 0x000fe4000ff7e03f */
[----:B------:R-:W-:-:S02]  /*00e0*/  UIADD3 UR14, UP4, UR4, 0x670, URZ ;  /* 0x00000670040e7890 */ /* 0x000fc4000ff9e03f */
[----:B------:R-:W-:Y:S02]  /*00f0*/  UIADD3.X UR7, URZ, UR5, URZ, UP0, !UPT ;  /* 0x000000053f077290 */ /* 0x000fe400087fe43f */
[----:B------:R-:W-:Y:S02]  /*0100*/  UIADD3 UR4, UP5, UR4, 0x770, URZ ;  /* 0x0000077004047890 */ /* 0x000fe4000ffbe03f */
[----:B------:R-:W-:Y:S02]  /*0110*/  UIADD3.X UR9, URZ, UR5, URZ, UP1, !UPT ;  /* 0x000000053f097290 */ /* 0x000fe40008ffe43f */
[----:B------:R-:W-:Y:S02]  /*0120*/  UIADD3.X UR11, URZ, UR5, URZ, UP2, !UPT ;  /* 0x000000053f0b7290 */ /* 0x000fe400097fe43f */
[----:B------:R-:W-:Y:S01]  /*0130*/  UIADD3.X UR13, URZ, UR5, URZ, UP3, !UPT ;  /* 0x000000053f0d7290 */ /* 0x000fe20009ffe43f */
[----:B------:R1:W-:Y:S01]  /*0140*/  UTMACCTL.PF [UR6] ;  /* 0x00000000060079b9 */ /* 0x0003e20008040000 */
[----:B------:R-:W-:-:S03]  /*0150*/  UIADD3.X UR15, URZ, UR5, URZ, UP4, !UPT ;  /* 0x000000053f0f7290 */ /* 0x000fc6000a7fe43f */
[----:B------:R1:W-:Y:S01]  /*0160*/  UTMACCTL.PF [UR8] ;  /* 0x00000000080079b9 */ /* 0x0003e20008040000 */
[----:B------:R-:W-:Y:S01]  /*0170*/  UIADD3.X UR5, URZ, UR5, URZ, UP5, !UPT ;  /* 0x000000053f057290 */ /* 0x000fe2000affe43f */
[----:B------:R1:W-:Y:S02]  /*0180*/  UTMACCTL.PF [UR10] ;  /* 0x000000000a0079b9 */ /* 0x0003e40008040000 */
[----:B------:R1:W-:Y:S02]  /*0190*/  UTMACCTL.PF [UR12] ;  /* 0x000000000c0079b9 */ /* 0x0003e40008040000 */
[----:B------:R1:W-:Y:S04]  /*01a0*/  UTMACCTL.PF [UR14] ;  /* 0x000000000e0079b9 */ /* 0x0003e80008040000 */
[----:B------:R1:W-:Y:S02]  /*01b0*/  UTMACCTL.PF [UR4] ;  /* 0x00000000040079b9 */ /* 0x0003e40008040000 */
[----:B-1----:R-:W-:Y:S01]  /*01c0*/  NOP ;  /* 0x0000000000007918 */ /* 0x002fe20000000000 */
.L_x_1:
[----:B------:R-:W-:Y:S05]  /*01d0*/  BSYNC B0 ;  /* 0x0000000000007941 */ /* 0x000fea0003800000 */
.L_x_0:
[----:B------:R-:W-:Y:S01]  /*01e0*/  VOTEU.ANY UP0, P0 ;  /* 0x00000000003f7886 */ /* 0x000fe20000000100 */
[----:B------:R-:W1:Y:S01]  /*01f0*/  SHFL.IDX PT, R0, R2, RZ, 0x1f ;  /* 0x00001fff02007589 */ /* 0x000e6200000e0000 */
[----:B------:R-:W-:-:S03]  /*0200*/  UMOV UR4, 0x1 ;  /* 0x0000000100047882 */ /* 0x000fc60000000000 */
[----:B------:R-:W2:Y:S01]  /*0210*/  @UP0 S2UR UR7, SR_CgaCtaId ;  /* 0x00000000000709c3 */ /* 0x000ea20000008800 */
[----:B------:R-:W-:Y:S01]  /*0220*/  @UP0 UMOV UR6, 0x400 ;  /* 0x0000040000060882 */ /* 0x000fe20000000000 */
[----:B------:R-:W-:-:S04]  /*0230*/  @UP0 UIADD3 UR4, -UR4, 0x100000, URZ ;  /* 0x0010000004040890 */ /* 0x000fc8000fffe13f */
[----:B------:R-:W-:Y:S02]  /*0240*/  @UP0 USHF.L.U32 UR5, UR4, 0xb, URZ ;  /* 0x0000000b04050899 */ /* 0x000fe4000800063f */
[----:B------:R-:W-:Y:S01]  /*0250*/  @UP0 USHF.L.U32 UR4, UR4, 0x1, URZ ;  /* 0x0000000104040899 */ /* 0x000fe2000800063f */
[----:B-1----:R-:W-:Y:S02]  /*0260*/  ISETP.NE.AND P1, PT, R0, RZ, PT ;  /* 0x000000ff0000720c */ /* 0x002fe40003f25270 */
[----:B------:R-:W-:Y:S01]  /*0270*/  SHF.R.U32.HI R0, RZ, 0x7, R4 ;  /* 0x00000007ff007819 */ /* 0x000fe20000011604 */
[----:B--2---:R-:W-:Y:S01]  /*0280*/  @UP0 ULEA UR6, UR7, UR6, 0x18 ;  /* 0x0000000607060291 */ /* 0x004fe2000f8ec03f */
[----:B------:R-:W-:-:S04]  /*0290*/  VOTEU.ANY UP0, P0 ;  /* 0x00000000003f7886 */ /* 0x000fc80000000100 */
[----:B------:R-:W1:Y:S04]  /*02a0*/  SHFL.IDX PT, R0, R0, RZ, 0x1f ;  /* 0x00001fff00007589 */ /* 0x000e6800000e0000 */
[----:B------:R-:W2:Y:S03]  /*02b0*/  FENCE.VIEW.ASYNC.S ;  /* 0x00000000000073c6 */ /* 0x000ea60000000000 */
[----:B--2---:R2:W3:Y:S01]  /*02c0*/  @UP0 SYNCS.EXCH.64 URZ, [UR6+0x31800], UR4 ;  /* 0x03180004063f05b2 */ /* 0x0044e20008000100 */
[----:B------:R-:W-:Y:S05]  /*02d0*/  @P1 BRA `(.L_x_2) ;  /* 0x0000000000481947 */ /* 0x000fea0003800000 */
[----:B--2---:R-:W2:Y:S01]  /*02e0*/  S2UR UR5, SR_CgaCtaId ;  /* 0x00000000000579c3 */ /* 0x004ea20000008800 */
[----:B------:R-:W-:Y:S01]  /*02f0*/  UMOV UR4, 0x400 ;  /* 0x0000040000047882 */ /* 0x000fe20000000000 */
[----:B------:R-:W-:Y:S01]  /*0300*/  UMOV UR6, 0x1 ;  /* 0x0000000100067882 */ /* 0x000fe20000000000 */
[----:B------:R-:W-:Y:S01]  /*0310*/  UMOV UR9, 0x100 ;  /* 0x0000010000097882 */ /* 0x000fe20000000000 */
[----:B------:R-:W-:-:S04]  /*0320*/  UIADD3 UR6, -UR6, 0x100000, URZ ;  /* 0x0010000006067890 */ /* 0x000fc8000fffe13f */
[----:B------:R-:W-:Y:S02]  /*0330*/  USHF.L.U32 UR7, UR6, 0xb, URZ ;  /* 0x0000000b06077899 */ /* 0x000fe4000800063f */
[----:B------:R-:W-:Y:S01]  /*0340*/  USHF.L.U32 UR6, UR6, 0x1, URZ ;  /* 0x0000000106067899 */ /* 0x000fe2000800063f */
[----:B------:R-:W-:Y:S01]  /*0350*/  ELECT P0, URZ, PT ;  /* 0x00000000003f782f */ /* 0x000fe20003800000 */
[----:B--2---:R-:W-:Y:S02]  /*0360*/  ULEA UR8, UR5, UR4, 0x18 ;  /* 0x0000000405087291 */ /* 0x004fe4000f8ec03f */
[----:B------:R-:W-:-:S04]  /*0370*/  UIADD3 UR4, -UR9, 0x100000, URZ ;  /* 0x0010000009047890 */ /* 0x000fc8000fffe13f */
[----:B------:R-:W-:Y:S02]  /*0380*/  USHF.L.U32 UR5, UR4, 0xb, URZ ;  /* 0x0000000b04057899 */ /* 0x000fe4000800063f */
[----:B------:R-:W-:Y:S01]  /*0390*/  USHF.L.U32 UR4, UR4, 0x1, URZ ;  /* 0x0000000104047899 */ /* 0x000fe2000800063f */
[----:B------:R-:W2:Y:S03]  /*03a0*/  FENCE.VIEW.ASYNC.S ;  /* 0x00000000000073c6 */ /* 0x000ea60000000000 */
[----:B--2---:R4:W2:Y:S08]  /*03b0*/  SYNCS.EXCH.64 URZ, [UR8+0x31810], UR6 ;  /* 0x03181006083f75b2 */ /* 0x0048b00008000100 */
[----:B------:R4:W1:Y:S01]  /*03c0*/  SYNCS.EXCH.64 URZ, [UR8+0x31820], UR4 ;  /* 0x03182004083f75b2 */ /* 0x0008620008000100 */
[----:B------:R4:W1:Y:S01]  /*03d0*/  SYNCS.EXCH.64 URZ, [UR8+0x31818], UR6 ;  /* 0x03181806083f75b2 */ /* 0x0008620008000100 */
[----:B------:R4:W1:Y:S02]  /*03e0*/  SYNCS.EXCH.64 URZ, [UR8+0x31828], UR4 ;  /* 0x03182804083f75b2 */ /* 0x0008640008000100 */
[----:B----4-:R-:W-:Y:S01]  /*03f0*/  NOP ;  /* 0x0000000000007918 */ /* 0x010fe20000000000 */
.L_x_2:
[----:B------:R-:W4:Y:S01]  /*0400*/  SHFL.IDX PT, R3, R2, RZ, 0x1f ;  /* 0x00001fff02037589 */ /* 0x000f2200000e0000 */
[----:B------:R-:W-:Y:S01]  /*0410*/  NOP ;  /* 0x0000000000007918 */ /* 0x000fe20000000000 */
[----:B----4-:R-:W-:-:S13]  /*0420*/  ISETP.NE.AND P0, PT, R3, RZ, PT ;  /* 0x000000ff0300720c */ /* 0x010fda0003f05270 */
[----:B------:R-:W-:Y:S05]  /*0430*/  @P0 BRA `(.L_x_3) ;  /* 0x0000000000400947 */ /* 0x000fea0003800000 */
[----:B--2---:R-:W2:Y:S01]  /*0440*/  S2UR UR5, SR_CgaCtaId ;  /* 0x00000000000579c3 */ /* 0x004ea20000008800 */
[----:B------:R-:W-:Y:S01]  /*0450*/  UMOV UR4, 0x400 ;  /* 0x0000040000047882 */ /* 0x000fe20000000000 */
[----:B------:R-:W-:Y:S01]  /*0460*/  UMOV UR6, 0x1 ;  /* 0x0000000100067882 */ /* 0x000fe20000000000 */
[----:B------:R-:W-:Y:S01]  /*0470*/  UMOV UR7, 0x100 ;  /* 0x0000010000077882 */ /* 0x000fe20000000000 */
[----:B------:R-:W-:Y:S01]  /*0480*/  ELECT P0, URZ, PT ;  /* 0x00000000003f782f */ /* 0x000fe20003800000 */
[----:B--2---:R-:W-:Y:S02]  /*0490*/  ULEA UR8, UR5, UR4, 0x18 ;  /* 0x0000000405087291 */ /* 0x004fe4000f8ec03f */
[----:B------:R-:W-:-:S04]  /*04a0*/  UIADD3 UR4, -UR6, 0x100000, URZ ;  /* 0x0010000006047890 */ /* 0x000fc8000fffe13f */
[----:B------:R-:W-:Y:S02]  /*04b0*/  USHF.L.U32 UR5, UR4, 0xb, URZ ;  /* 0x0000000b04057899 */ /* 0x000fe4000800063f */
[----:B------:R-:W-:Y:S02]  /*04c0*/  USHF.L.U32 UR4, UR4, 0x1, URZ ;  /* 0x0000000104047899 */ /* 0x000fe4000800063f */
[----:B------:R-:W-:-:S04]  /*04d0*/  UIADD3 UR6, -UR7, 0x100000, URZ ;  /* 0x0010000007067890 */ /* 0x000fc8000fffe13f */
[----:B------:R-:W-:Y:S02]  /*04e0*/  USHF.L.U32 UR7, UR6, 0xb, URZ ;  /* 0x0000000b06077899 */ /* 0x000fe4000800063f */
[----:B------:R-:W-:Y:S01]  /*04f0*/  USHF.L.U32 UR6, UR6, 0x1, URZ ;  /* 0x0000000106067899 */ /* 0x000fe2000800063f */
[----:B------:R-:W2:Y:S03]  /*0500*/  FENCE.VIEW.ASYNC.S ;  /* 0x00000000000073c6 */ /* 0x000ea60000000000 */
[----:B--2---:R4:W2:Y:S08]  /*0510*/  SYNCS.EXCH.64 URZ, [UR8+0x31830], UR4 ;  /* 0x03183004083f75b2 */ /* 0x0048b00008000100 */
[----:B------:R4:W1:Y:S02]  /*0520*/  SYNCS.EXCH.64 URZ, [UR8+0x31838], UR6 ;  /* 0x03183806083f75b2 */ /* 0x0008640008000100 */
[----:B----4-:R-:W-:Y:S01]  /*0530*/  NOP ;  /* 0x0000000000007918 */ /* 0x010fe20000000000 */
.L_x_3:
[----:B-1----:R-:W-:Y:S01]  /*0540*/  ISETP.NE.AND P0, PT, R0, RZ, PT ;  /* 0x000000ff0000720c */ /* 0x002fe20003f05270 */
[----:B------:R-:W-:Y:S01]  /*0550*/  IMAD.MOV.U32 R0, RZ, RZ, 0x1 ;  /* 0x00000001ff007424 */ /* 0x000fe200078e00ff */
[----:B------:R-:W-:Y:S01]  /*0560*/  NOP ;  /* 0x0000000000007918 */ /* 0x000fe20000000000 */
[----:B------:R-:W-:-:S03]  /*0570*/  LOP3.LUT R21, R4, 0x7f, RZ, 0xc0, !PT ;  /* 0x0000007f04157812 */ /* 0x000fc600078ec0ff */
[----:B------:R-:W-:Y:S01]  /*0580*/  SEL R0, R0, 0x2, !P0 ;  /* 0x0000000200007807 */ /* 0x000fe20004000000 */
[----:B--23--:R-:W-:Y:S06]  /*0590*/  BAR.SYNC.DEFER_BLOCKING 0x0 ;  /* 0x0000000000007b1d */ /* 0x00cfec0000010000 */
[----:B------:R-:W-:Y:S05]  /*05a0*/  @!P0 BRA `(.L_x_4) ;  /* 0x000000a800548947 */ /* 0x000fea0003800000 */
.L_x_5:
[----:B------:R-:W-:-:S08]  /*05b0*/  NOP ;  /* 0x0000000000007918 */ /* 0x000fd00000000000 */
[----:B------:R-:W1:Y:S02]  /*05c0*/  USETMAXREG.TRY_ALLOC.CTAPOOL UP0, 0xf0 ;  /* 0x000000f0000079c8 */ /* 0x000e640008000600 */
[----:B-1----:R-:W-:-:S13]  /*05d0*/  PLOP3.LUT P0, PT, PT, PT, UP0, 0x80, 0x0 ;  /* 0x000000000000781c */ /* 0x002fda0003f0f008 */
[----:B------:R-:W-:Y:S05]  /*05e0*/  @!P0 BRA `(.L_x_5) ;  /* 0xfffffffc00f08947 */ /* 0x000fea000383ffff */
[----:B------:R-:W1:Y:S02]  /*05f0*/  S2UR UR5, SR_CTAID.Z ;  /* 0x00000000000579c3 */ /* 0x000e640000002700 */
[----:B-1----:R-:W-:-:S13]  /*0600*/  ISETP.LE.AND P0, PT, RZ, UR5, PT ;  /* 0x00000005ff007c0c */ /* 0x002fda000bf03270 */
[----:B------:R-:W-:Y:S05]  /*0610*/  @!P0 EXIT ;  /* 0x000000000000894d */ /* 0x000fea0003800000 */
[----:B------:R-:W1:Y:S01]  /*0620*/  S2UR UR4, SR_CgaCtaId ;  /* 0x00000000000479c3 */ /* 0x000e620000008800 */
[----:B------:R-:W-:Y:S01]  /*0630*/  UMOV UR60, 0x400 ;  /* 0x00000400003c7882 */ /* 0x000fe20000000000 */
[----:B------:R-:W2:Y:S01]  /*0640*/  S2R R2, SR_TID.X ;  /* 0x0000000000027919 */ /* 0x000ea20000002100 */
[----:B------:R-:W-:Y:S01]  /*0650*/  SHF.L.U32 R3, RZ, 0x1f, RZ ;  /* 0x0000001fff037819 */ /* 0x000fe200000006ff */
[----:B-1----:R-:W-:-:S09]  /*0660*/  ULEA UR60, UR4, UR60, 0x18 ;  /* 0x0000003c043c7291 */ /* 0x002fd2000f8ec03f */
[----:B------:R-:W1:Y:S01]  /*0670*/  SYNCS.PHASECHK.TRANS64.TRYWAIT P0, [UR60+0x31800], R3 ;  /* 0x03180003ff0075a7 */ /* 0x000e62000800017c */
[----:B--2---:R-:W-:-:S05]  /*0680*/  VIADD R5, R2, 0xffffff80 ;  /* 0xffffff8002057836 */ /* 0x004fca0000000000 */
[----:B------:R-:W-:-:S04]  /*0690*/  SHF.R.S32.HI R6, RZ, 0x1f, R5 ;  /* 0x0000001fff067819 */ /* 0x000fc80000011405 */
[----:B------:R-:W-:-:S04]  /*06a0*/  LEA.HI R2, R6, R5, RZ, 0x7 ;  /* 0x0000000506027211 */ /* 0x000fc800078f38ff */
[----:B------:R-:W-:Y:S02]  /*06b0*/  SHF.R.S32.HI R7, RZ, 0x7, R2 ;  /* 0x00000007ff077819 */ /* 0x000fe40000011402 */
[----:B------:R-:W-:-:S03]  /*06c0*/  LOP3.LUT R2, R2, 0xffffff80, RZ, 0xc0, !PT ;  /* 0xffffff8002027812 */ /* 0x000fc600078ec0ff */
[----:B------:R2:W3:Y:S02]  /*06d0*/  SHFL.IDX PT, R4, R7, RZ, 0x1f ;  /* 0x00001fff07047589 */ /* 0x0004e400000e0000 */
[----:B-12---:R-:W-:Y:S05]  /*06e0*/  @P0 BRA `(.L_x_6) ;  /* 0x0000000000080947 */ /* 0x006fea0003800000 */
[----:B------:R-:W1:Y:S02]  /*06f0*/  SYNCS.PHASECHK.TRANS64.TRYWAIT P0, [UR60+0x31800], R3 ;  /* 0x03180003ff0075a7 */ /* 0x000e64000800017c */
[----:B-1----:R-:W-:Y:S05]  /*0700*/  @!P0 BRA `(.L_x_7) ;  /* 0x000000c0001c8947 */ /* 0x002fea0003800000 */
.L_x_6:
[----:B------:R-:W-:Y:S01]  /*0710*/  IMAD.IADD R10, R5, 0x1, -R2 ;  /* 0x00000001050a7824 */ /* 0x000fe200078e0a02 */
[----:B------:R-:W2:Y:S01]  /*0720*/  S2UR UR4, SR_CTAID.Y ;  /* 0x00000000000479c3 */ /* 0x000ea20000002600 */
[----:B------:R-:W-:Y:S02]  /*0730*/  LEA.HI R13, R6, R5, RZ, 0x5 ;  /* 0x00000005060d7211 */ /* 0x000fe400078f28ff */
[----:B------:R-:W-:Y:S01]  /*0740*/  CS2R R214, SRZ ;  /* 0x0000000000d67805 */ /* 0x000fe2000001ff00 */
[--C-:B------:R-:W-:Y:S01]  /*0750*/  IMAD R2, R7, 0x800, R10.reuse ;  /* 0x0000080007027824 */ /* 0x100fe200078e020a */
[----:B------:R-:W-:Y:S02]  /*0760*/  SHF.R.S32.HI R9, RZ, 0x1f, R10 ;  /* 0x0000001fff097819 */ /* 0x000fe4000001140a */
[----:B------:R-:W-:Y:S02]  /*0770*/  CS2R R212, SRZ ;  /* 0x0000000000d47805 */ /* 0x000fe4000001ff00 */
[----:B------:R-:W-:Y:S01]  /*0780*/  SHF.R.S32.HI R15, RZ, 0x5, R13 ;  /* 0x00000005ff0f7819 */ /* 0x000fe2000001140d */
[----:B------:R-:W-:Y:S01]  /*0790*/  IMAD.SHL.U32 R2, R2, 0x4, RZ ;  /* 0x0000000402027824 */ /* 0x000fe200078e00ff */
[----:B------:R-:W-:Y:S01]  /*07a0*/  LEA.HI R12, R9, R10, RZ, 0x2 ;  /* 0x0000000a090c7211 */ /* 0x000fe200078f10ff */
[----:B------:R-:W4:Y:S01]  /*07b0*/  LDC.64 R18, c[0x0][0x2d8] ;  /* 0x0000b600ff127b82 */ /* 0x000f220000000a00 */
[----:B------:R-:W-:-:S02]  /*07c0*/  CS2R R210, SRZ ;  /* 0x0000000000d27805 */ /* 0x000fc4000001ff00 */
[----:B------:R-:W-:Y:S02]  /*07d0*/  CS2R R208, SRZ ;  /* 0x0000000000d07805 */ /* 0x000fe4000001ff00 */
[--C-:B-1----:R-:W-:Y:S02]  /*07e0*/  SHF.R.S32.HI R8, RZ, 0x2, R12.reuse ;  /* 0x00000002ff087819 */ /* 0x102fe4000001140c */
[----:B------:R-:W-:Y:S02]  /*07f0*/  CS2R R206, SRZ ;  /* 0x0000000000ce7805 */ /* 0x000fe4000001ff00 */
[----:B------:R-:W-:Y:S02]  /*0800*/  SHF.R.S32.HI R3, RZ, 0x1f, R12 ;  /* 0x0000001fff037819 */ /* 0x000fe4000001140c */
[----:B------:R-:W-:Y:S02]  /*0810*/  CS2R R204, SRZ ;  /* 0x0000000000cc7805 */ /* 0x000fe4000001ff00 */
[----:B------:R-:W-:Y:S01]  /*0820*/  CS2R R202, SRZ ;  /* 0x0000000000ca7805 */ /* 0x000fe2000001ff00 */
[----:B------:R-:W1:Y:S01]  /*0830*/  LDC.64 R230, c[0x0][0x2e0] ;  /* 0x0000b800ffe67b82 */ /* 0x000e620000000a00 */
[----:B------:R-:W-:-:S02]  /*0840*/  LEA.HI R3, R3, R8, RZ, 0x3 ;  /* 0x0000000803037211 */ /* 0x000fc400078f18ff */
[----:B------:R-:W-:Y:S02]  /*0850*/  CS2R R200, SRZ ;  /* 0x0000000000c87805 */ /* 0x000fe4000001ff00 */
[----:B------:R-:W-:Y:S02]  /*0860*/  CS2R R198, SRZ ;  /* 0x0000000000c67805 */ /* 0x000fe4000001ff00 */
[----:B------:R-:W-:Y:S02]  /*0870*/  CS2R R196, SRZ ;  /* 0x0000000000c47805 */ /* 0x000fe4000001ff00 */
[----:B------:R-:W-:Y:S02]  /*0880*/  LOP3.LUT R11, R3, 0xfffffff8, RZ, 0xc0, !PT ;  /* 0xfffffff8030b7812 */ /* 0x000fe400078ec0ff */
[----:B------:R-:W-:Y:S01]  /*0890*/  CS2R R194, SRZ ;  /* 0x0000000000c27805 */ /* 0x000fe2000001ff00 */
[----:B--2---:R-:W-:Y:S01]  /*08a0*/  USHF.R.S32.HI UR6, URZ, 0x1f, UR4 ;  /* 0x0000001f3f067899 */ /* 0x004fe20008011404 */
[----:B------:R-:W-:-:S02]  /*08b0*/  SHF.R.S32.HI R3, RZ, 0x1f, R2 ;  /* 0x0000001fff037819 */ /* 0x000fc40000011402 */
[----:B------:R-:W-:Y:S01]  /*08c0*/  CS2R R192, SRZ ;  /* 0x0000000000c07805 */ /* 0x000fe2000001ff00 */
[----:B------:R-:W-:Y:S01]  /*08d0*/  IMAD.IADD R14, R8, 0x1, -R11 ;  /* 0x00000001080e7824 */ /* 0x000fe200078e0a0b */
[----:B------:R-:W-:Y:S02]  /*08e0*/  LEA.HI R11, R9, R10, RZ, 0x5 ;  /* 0x0000000a090b7211 */ /* 0x000fe400078f28ff */
[----:B------:R-:W-:Y:S02]  /*08f0*/  CS2R R190, SRZ ;  /* 0x0000000000be7805 */ /* 0x000fe4000001ff00 */
[----:B------:R-:W-:Y:S02]  /*0900*/  SHF.R.S32.HI R8, RZ, 0x1f, R13 ;  /* 0x0000001fff087819 */ /* 0x000fe4000001140d */
[----:B------:R-:W-:Y:S02]  /*0910*/  CS2R R188, SRZ ;  /* 0x0000000000bc7805 */ /* 0x000fe4000001ff00 */
[----:B------:R-:W-:Y:S01]  /*0920*/  SHF.R.S32.HI R11, RZ, 0x5, R11 ;  /* 0x00000005ff0b7819 */ /* 0x000fe2000001140b */
[----:B----4-:R-:W-:Y:S01]  /*0930*/  IMAD R16, R18, UR6, RZ ;  /* 0x0000000612107c24 */ /* 0x010fe2000f8e02ff */
[----:B------:R-:W-:Y:S01]  /*0940*/  LEA.HI R13, R8, R15, RZ, 0x2 ;  /* 0x0000000f080d7211 */ /* 0x000fe200078f10ff */
[----:B------:R-:W-:Y:S01]  /*0950*/  IMAD.WIDE.U32 R2, R18, UR4, R2 ;  /* 0x0000000412027c25 */ /* 0x000fe2000f8e0002 */
[----:B---3--:R-:W-:-:S02]  /*0960*/  LEA.HI R8, R4, R4, RZ, 0x1 ;  /* 0x0000000404087211 */ /* 0x008fc400078f08ff */
[----:B------:R-:W-:Y:S02]  /*0970*/  CS2R R186, SRZ ;  /* 0x0000000000ba7805 */ /* 0x000fe4000001ff00 */
[----:B------:R-:W-:Y:S01]  /*0980*/  CS2R R184, SRZ ;  /* 0x0000000000b87805 */ /* 0x000fe2000001ff00 */
[----:B------:R-:W-:Y:S01]  /*0990*/  IMAD R229, R11, 0x10, R14 ;  /* 0x000000100be57824 */ /* 0x000fe200078e020e */
[----:B------:R-:W-:Y:S01]  /*09a0*/  LOP3.LUT R9, R8, 0xfffffffe, RZ, 0xc0, !PT ;  /* 0xfffffffe08097812 */ /* 0x000fe200078ec0ff */
[----:B------:R-:W2:Y:S01]  /*09b0*/  LDC R11, c[0x0][0x280] ;  /* 0x0000a000ff0b7b82 */ /* 0x000ea20000000800 */
[----:B------:R-:W-:Y:S01]  /*09c0*/  IMAD R17, R19, UR4, R16 ;  /* 0x0000000413117c24 */ /* 0x000fe2000f8e0210 */
[----:B------:R-:W-:Y:S01]  /*09d0*/  LOP3.LUT R16, R13, 0xfffffffc, RZ, 0xc0, !PT ;  /* 0xfffffffc0d107812 */ /* 0x000fe200078ec0ff */
[----:B------:R-:W-:Y:S01]  /*09e0*/  USHF.R.S32.HI UR4, URZ, 0x1f, UR5 ;  /* 0x0000001f3f047899 */ /* 0x000fe20008011405 */
[----:B------:R-:W-:Y:S01]  /*09f0*/  IMAD.IADD R4, R4, 0x1, -R9 ;  /* 0x0000000104047824 */ /* 0x000fe200078e0a09 */
[----:B------:R-:W-:Y:S01]  /*0a00*/  CS2R R182, SRZ ;  /* 0x0000000000b67805 */ /* 0x000fe2000001ff00 */
[----:B------:R-:W-:Y:S01]  /*0a10*/  IMAD.IADD R3, R3, 0x1, R17 ;  /* 0x0000000103037824 */ /* 0x000fe200078e0211 */
[----:B------:R-:W-:Y:S01]  /*0a20*/  CS2R R180, SRZ ;  /* 0x0000000000b47805 */ /* 0x000fe2000001ff00 */
[----:B------:R-:W-:Y:S01]  /*0a30*/  IMAD.IADD R20, R15, 0x1, -R16 ;  /* 0x000000010f147824 */ /* 0x000fe200078e0a10 */
[----:B------:R-:W-:Y:S01]  /*0a40*/  CS2R R178, SRZ ;  /* 0x0000000000b27805 */ /* 0x000fe2000001ff00 */
[----:B-1----:R-:W-:Y:S01]  /*0a50*/  IMAD R8, R230, UR4, RZ ;  /* 0x00000004e6087c24 */ /* 0x002fe2000f8e02ff */
[----:B------:R-:W-:-:S02]  /*0a60*/  CS2R R176, SRZ ;  /* 0x0000000000b07805 */ /* 0x000fc4000001ff00 */
[----:B------:R-:W-:Y:S01]  /*0a70*/  CS2R R174, SRZ ;  /* 0x0000000000ae7805 */ /* 0x000fe2000001ff00 */
[----:B------:R1:W-:Y:S01]  /*0a80*/  STL [R1+0x4], R20 ;  /* 0x0000041401007387 */ /* 0x0003e20000100800 */
[----:B------:R-:W-:Y:S01]  /*0a90*/  IMAD R13, R231, UR5, R8 ;  /* 0x00000005e70d7c24 */ /* 0x000fe2000f8e0208 */
[----:B------:R-:W-:Y:S01]  /*0aa0*/  CS2R R172, SRZ ;  /* 0x0000000000ac7805 */ /* 0x000fe2000001ff00 */
[----:B------:R-:W-:Y:S01]  /*0ab0*/  IMAD.WIDE.U32 R230, R230, UR5, R2 ;  /* 0x00000005e6e67c25 */ /* 0x000fe2000f8e0002 */
[----:B------:R-:W-:Y:S02]  /*0ac0*/  CS2R R170, SRZ ;  /* 0x0000000000aa7805 */ /* 0x000fe4000001ff00 */
[----:B------:R-:W-:Y:S02]  /*0ad0*/  CS2R R168, SRZ ;  /* 0x0000000000a87805 */ /* 0x000fe4000001ff00 */
[----:B------:R-:W-:Y:S02]  /*0ae0*/  CS2R R166, SRZ ;  /* 0x0000000000a67805 */ /* 0x000fe4000001ff00 */
[----:B------:R-:W-:-:S02]  /*0af0*/  CS2R R164, SRZ ;  /* 0x0000000000a47805 */ /* 0x000fc4000001ff00 */
[----:B------:R-:W-:Y:S02]  /*0b00*/  CS2R R162, SRZ ;  /* 0x0000000000a27805 */ /* 0x000fe4000001ff00 */
[----:B------:R-:W-:Y:S02]  /*0b10*/  CS2R R160, SRZ ;  /* 0x0000000000a07805 */ /* 0x000fe4000001ff00 */
[----:B------:R-:W-:Y:S02]  /*0b20*/  CS2R R158, SRZ ;  /* 0x00000000009e7805 */ /* 0x000fe4000001ff00 */
[----:B--2---:R-:W-:Y:S02]  /*0b30*/  ISETP.GE.AND P0, PT, R11, 0x1, PT ;  /* 0x000000010b00780c */ /* 0x004fe40003f06270 */
[----:B------:R-:W-:Y:S02]  /*0b40*/  CS2R R156, SRZ ;  /* 0x00000000009c7805 */ /* 0x000fe4000001ff00 */
[----:B------:R-:W-:-:S02]  /*0b50*/  CS2R R154, SRZ ;  /* 0x00000000009a7805 */ /* 0x000fc4000001ff00 */
[----:B------:R-:W-:Y:S02]  /*0b60*/  CS2R R152, SRZ ;  /* 0x0000000000987805 */ /* 0x000fe4000001ff00 */
[----:B------:R-:W-:Y:S02]  /*0b70*/  CS2R R150, SRZ ;  /* 0x0000000000967805 */ /* 0x000fe4000001ff00 */
[----:B------:R-:W-:Y:S02]  /*0b80*/  CS2R R148, SRZ ;  /* 0x0000000000947805 */ /* 0x000fe4000001ff00 */
[----:B------:R-:W-:Y:S02]  /*0b90*/  CS2R R146, SRZ ;  /* 0x0000000000927805 */ /* 0x000fe4000001ff00 */
        /* <DEDUP_REMOVED lines=44> */
[----:B------:R-:W-:Y:S01]  /*0e60*/  CS2R R56, SRZ ;  /* 0x0000000000387805 */ /* 0x000fe2000001ff00 */
[----:B-1----:R-:W-:Y:S06]  /*0e70*/  @!P0 BRA `(.L_x_8) ;  /* 0x0000008800c08947 */ /* 0x002fec0003800000 */
[----:B------:R-:W-:Y:S01]  /*0e80*/  LEA.HI R2, R7, R7, RZ, 0x1 ;  /* 0x0000000707027211 */ /* 0x000fe200078f08ff */
[----:B------:R-:W1:Y:S01]  /*0e90*/  S2R R9, SR_CTAID.X ;  /* 0x0000000000097919 */ /* 0x000e620000002500 */
[----:B------:R-:W-:Y:S01]  /*0ea0*/  LOP3.LUT R3, R12, 0xfffffffc, RZ, 0xc0, !PT ;  /* 0xfffffffc0c037812 */ /* 0x000fe200078ec0ff */
[----:B------:R-:W-:Y:S01]  /*0eb0*/  VIADD R11, R11, 0x3f ;  /* 0x0000003f0b0b7836 */ /* 0x000fe20000000000 */
[----:B------:R-:W-:Y:S01]  /*0ec0*/  LOP3.LUT R2, R2, 0xfffffffe, RZ, 0xc0, !PT ;  /* 0xfffffffe02027812 */ /* 0x000fe200078ec0ff */
[----:B------:R-:W1:Y:S01]  /*0ed0*/  LDC R14, c[0x0][0x290] ;  /* 0x0000a400ff0e7b82 */ /* 0x000e620000000800 */
[----:B------:R-:W-:Y:S01]  /*0ee0*/  LEA.HI R6, R6, R5, RZ, 0x4 ;  /* 0x0000000506067211 */ /* 0x000fe200078f20ff */
[----:B------:R-:W-:Y:S01]  /*0ef0*/  IMAD.IADD R232, R231, 0x1, R13 ;  /* 0x00000001e7e87824 */ /* 0x000fe200078e020d */
[----:B------:R-:W-:Y:S01]  /*0f00*/  LOP3.LUT R228, R0, 0x1, RZ, 0xfc, !PT ;  /* 0x0000000100e47812 */ /* 0x000fe200078efcff */
[----:B------:R-:W-:Y:S01]  /*0f10*/  IMAD.IADD R8, R7, 0x1, -R2 ;  /* 0x0000000107087824 */ /* 0x000fe200078e0a02 */
[----:B------:R-:W-:Y:S01]  /*0f20*/  LOP3.LUT R6, R6, 0xffffff0, RZ, 0xc0, !PT ;  /* 0x0ffffff006067812 */ /* 0x000fe200078ec0ff */
[----:B------:R-:W-:Y:S01]  /*0f30*/  IMAD.IADD R2, R10, 0x1, -R3 ;  /* 0x000000010a027824 */ /* 0x000fe200078e0a03 */
[----:B------:R-:W-:Y:S01]  /*0f40*/  SHF.R.S32.HI R10, RZ, 0x1f, R11 ;  /* 0x0000001fff0a7819 */ /* 0x000fe2000001140b */
[----:B------:R-:W-:Y:S01]  /*0f50*/  IMAD.MOV.U32 R16, RZ, RZ, RZ ;  /* 0x000000ffff107224 */ /* 0x000fe200078e00ff */
[----:B------:R-:W-:Y:S01]  /*0f60*/  CS2R R18, SRZ ;  /* 0x0000000000127805 */ /* 0x000fe2000001ff00 */
[----:B------:R-:W-:Y:S01]  /*0f70*/  IMAD.IADD R6, R5, 0x1, -R6 ;  /* 0x0000000105067824 */ /* 0x000fe200078e0a06 */
[----:B------:R-:W-:Y:S01]  /*0f80*/  LEA.HI R10, R10, R11, RZ, 0x6 ;  /* 0x0000000b0a0a7211 */ /* 0x000fe200078f30ff */
[----:B------:R-:W-:Y:S01]  /*0f90*/  IMAD.MOV.U32 R3, RZ, RZ, RZ ;  /* 0x000000ffff037224 */ /* 0x000fe200078e00ff */
[----:B------:R-:W-:Y:S01]  /*0fa0*/  ULDC UR61, c[0x0][0x75c] ;  /* 0x0001d700003d7ab9 */ /* 0x000fe20000000800 */
[----:B------:R-:W-:Y:S01]  /*0fb0*/  IMAD R6, R7, 0x40, R6 ;  /* 0x0000004007067824 */ /* 0x000fe200078e0206 */
[----:B------:R-:W-:Y:S01]  /*0fc0*/  SHF.R.S32.HI R5, RZ, 0x6, R10 ;  /* 0x00000006ff057819 */ /* 0x000fe2000001140a */
[----:B------:R-:W-:-:S02]  /*0fd0*/  IMAD.MOV.U32 R215, RZ, RZ, RZ ;  /* 0x000000ffffd77224 */ /* 0x000fc400078e00ff */
[----:B------:R-:W-:Y:S02]  /*0fe0*/  IMAD R0, R20, 0x10, R6 ;  /* 0x0000001014007824 */ /* 0x000fe400078e0206 */
[----:B------:R2:W-:Y:S02]  /*0ff0*/  STL [R1], R5 ;  /* 0x0000000501007387 */ /* 0x0005e40000100800 */
[----:B------:R-:W-:-:S05]  /*1000*/  IMAD.SHL.U32 R0, R0, 0x8, RZ ;  /* 0x0000000800007824 */ /* 0x000fca00078e00ff */
[----:B------:R-:W-:Y:S01]  /*1010*/  LEA R0, R0, UR60, 0x1 ;  /* 0x0000003c00007c11 */ /* 0x000fe2000f8e08ff */
[----:B-1----:R-:W-:-:S04]  /*1020*/  IMAD R9, R9, -0x50, R14 ;  /* 0xffffffb009097824 */ /* 0x002fc800078e020e */
[----:B------:R-:W-:-:S04]  /*1030*/  IMAD R9, R8, -0x8, R9 ;  /* 0xfffffff808097824 */ /* 0x000fc800078e0209 */
[----:B--2---:R-:W-:-:S07]  /*1040*/  IMAD R2, R2, -0x2, R9 ;  /* 0xfffffffe02027824 */ /* 0x004fce00078e0209 */
.L_x_19:
[----:B------:R-:W-:-:S13]  /*1050*/  ISETP.NE.AND P0, PT, R228, 0x3, PT ;  /* 0x00000003e400780c */ /* 0x000fda0003f05270 */
[----:B------:R-:W-:Y:S05]  /*1060*/  @!P0 BRA `(.L_x_9) ;  /* 0x0000000000048947 */ /* 0x000fea0003800000 */
[----:B------:R-:W-:Y:S01]  /*1070*/  BPT.TRAP 0x1 ;  /* 0x000000040000795c */ /* 0x000fe20000300000 */
.L_x_9:
[----:B------:R-:W-:Y:S02]  /*1080*/  LEA R17, R3, UR60, 0x3 ;  /* 0x0000003c03117c11 */ /* 0x000fe4000f8e18ff */
[----:B------:R-:W-:-:S04]  /*1090*/  SHF.L.U32 R10, R19, 0x1f, RZ ;  /* 0x0000001f130a7819 */ /* 0x000fc800000006ff */
[----:B------:R1:W2:Y:S01]  /*10a0*/  SYNCS.PHASECHK.TRANS64.TRYWAIT P1, [R17+URZ+0x31810], R10 ;  /* 0x0318100a110075a7 */ /* 0x0002a2000802017f */
[----:B------:R-:W-:Y:S05]  /*10b0*/  @!P0 BRA `(.L_x_10) ;  /* 0x0000000000048947 */ /* 0x000fea0003800000 */
[----:B------:R-:W-:Y:S01]  /*10c0*/  BPT.TRAP 0x1 ;  /* 0x000000040000795c */ /* 0x000fe20000300000 */
.L_x_10:
[----:B------:R-:W-:Y:S01]  /*10d0*/  IMAD.U32 R5, RZ, RZ, UR60 ;  /* 0x0000003cff057e24 */ /* 0x000fe2000f8e00ff */
[----:B------:R-:W-:-:S03]  /*10e0*/  LEA R6, R4, UR60, 0xa ;  /* 0x0000003c04067c11 */ /* 0x000fc6000f8e50ff */
[----:B------:R-:W-:Y:S01]  /*10f0*/  VIADD R7, R5, 0x14100 ;  /* 0x0001410005077836 */ /* 0x000fe20000000000 */
[----:B------:R-:W-:-:S04]  /*1100*/  SHF.R.U32.HI R8, RZ, 0x4, R6 ;  /* 0x00000004ff087819 */ /* 0x000fc80000011606 */
[----:B------:R-:W-:Y:S02]  /*1110*/  SHF.R.U32.HI R7, RZ, 0x4, R7 ;  /* 0x00000004ff077819 */ /* 0x000fe40000011607 */
[----:B------:R-:W-:Y:S02]  /*1120*/  LOP3.LUT R8, R8, 0x3fff, RZ, 0xc0, !PT ;  /* 0x00003fff08087812 */ /* 0x000fe400078ec0ff */
[----:B------:R-:W-:-:S04]  /*1130*/  LOP3.LUT R7, R7, 0x3fff, RZ, 0xc0, !PT ;  /* 0x00003fff07077812 */ /* 0x000fc800078ec0ff */
[----:B------:R-:W-:Y:S02]  /*1140*/  LOP3.LUT R12, R7, 0x10000, RZ, 0xfc, !PT ;  /* 0x00010000070c7812 */ /* 0x000fe400078efcff */
[----:B------:R-:W-:-:S03]  /*1150*/  LOP3.LUT R7, R8, 0x10000, RZ, 0xfc, !PT ;  /* 0x0001000008077812 */ /* 0x000fc600078efcff */
[----:B------:R-:W-:Y:S01]  /*1160*/  IMAD R8, R3, 0x800, R12 ;  /* 0x0000080003087824 */ /* 0x000fe200078e020c */
[----:B--2---:R-:W-:Y:S06]  /*1170*/  @P1 BRA `(.L_x_11) ;  /* 0x0000000000081947 */ /* 0x004fec0003800000 */
[----:B------:R-:W2:Y:S02]  /*1180*/  SYNCS.PHASECHK.TRANS64.TRYWAIT P1, [R17+URZ+0x31810], R10 ;  /* 0x0318100a110075a7 */ /* 0x000ea4000802017f */
[----:B--2---:R-:W-:Y:S05]  /*1190*/  @!P1 BRA `(.L_x_12) ;  /* 0x000000b400909947 */ /* 0x004fea0003800000 */
.L_x_11:
[C---:B------:R-:W-:Y:S01]  /*11a0*/  R2UR UR6, R7.reuse ;  /* 0x00000000070672ca */ /* 0x040fe200000e0000 */
[----:B------:R-:W-:Y:S01]  /*11b0*/  WARPGROUP.ARRIVE ;  /* 0x00000000000079c5 */ /* 0x000fe20000000000 */
[----:B------:R-:W-:Y:S01]  /*11c0*/  R2UR UR4, R8 ;  /* 0x00000000080472ca */ /* 0x000fe200000e0000 */
[----:B------:R-:W-:Y:S01]  /*11d0*/  UMOV UR7, 0x40000000 ;  /* 0x4000000000077882 */ /* 0x000fe20000000000 */
[----:B------:R-:W-:Y:S01]  /*11e0*/  UMOV UR5, 0x40000040 ;  /* 0x4000004000057882 */ /* 0x000fe20000000000 */
[C---:B------:R-:W-:Y:S02]  /*11f0*/  VIADD R9, R7.reuse, 0x80 ;  /* 0x0000008007097836 */ /* 0x040fe40000000000 */
[----:B-12---:R-:W-:-:S03]  /*1200*/  VIADD R10, R7, 0x100 ;  /* 0x00000100070a7836 */ /* 0x006fc60000000000 */
[----:B------:R-:W-:Y:S01]  /*1210*/  R2UR UR8, R9 ;  /* 0x00000000090872ca */ /* 0x000fe200000e0000 */
[C---:B------:R-:W-:Y:S01]  /*1220*/  VIADD R9, R7.reuse, 0x180 ;  /* 0x0000018007097836 */ /* 0x040fe20000000000 */
[----:B------:R-:W-:Y:S01]  /*1230*/  R2UR UR9, R10 ;  /* 0x000000000a0972ca */ /* 0x000fe200000e0000 */
[----:B------:R-:W-:Y:S02]  /*1240*/  VIADD R10, R7, 0x200 ;  /* 0x00000200070a7836 */ /* 0x000fe40000000000 */
[----:B------:R-:W-:Y:S01]  /*1250*/  HGMMA.64x8x16.F32.BF16 R24, gdesc[UR4], RZ, !UPT, gsb0 ;  /* 0x00000000041879f0 */ /* 0x000fe2000c0018ff */
[----:B------:R-:W-:Y:S01]  /*1260*/  UMOV UR7, 0x40000000 ;  /* 0x4000000000077882 */ /* 0x000fe20000000000 */
[----:B------:R-:W-:Y:S01]  /*1270*/  R2UR UR10, R9 ;  /* 0x00000000090a72ca */ /* 0x000fe200000e0000 */
[----:B------:R-:W-:Y:S01]  /*1280*/  VIADD R9, R8, 0x2 ;  /* 0x0000000208097836 */ /* 0x000fe20000000000 */
[----:B------:R-:W-:Y:S01]  /*1290*/  R2UR UR11, R10 ;  /* 0x000000000a0b72ca */ /* 0x000fe200000e0000 */
[----:B------:R-:W-:-:S03]  /*12a0*/  VIADD R10, R7, 0x2 ;  /* 0x00000002070a7836 */ /* 0x000fc60000000000 */
[----:B------:R-:W-:Y:S01]  /*12b0*/  UMOV UR6, UR8 ;  /* 0x0000000800067c82 */ /* 0x000fe20008000000 */
[----:B------:R-:W-:Y:S02]  /*12c0*/  WARPGROUP.DEPBAR.LE gsb0, 0x0 ;  /* 0x00008000000079c5 */ /* 0x000fe40000010000 */
[----:B------:R-:W-:-:S06]  /*12d0*/  WARPGROUP.ARRIVE ;  /* 0x00000000000079c5 */ /* 0x000fcc0000000000 */
[----:B------:R-:W-:Y:S01]  /*12e0*/  HGMMA.64x8x16.F32.BF16 R28, gdesc[UR4], RZ, !UPT, gsb0 ;  /* 0x00000000041c79f0 */ /* 0x000fe2000c0018ff */
[----:B------:R-:W-:Y:S01]  /*12f0*/  UMOV UR6, UR9 ;  /* 0x0000000900067c82 */ /* 0x000fe20008000000 */
[----:B------:R-:W-:Y:S01]  /*1300*/  UMOV UR7, 0x40000000 ;  /* 0x4000000000077882 */ /* 0x000fe20000000000 */
        /* <DEDUP_REMOVED lines=13> */
[----:B------:R-:W-:Y:S01]  /*13e0*/  R2UR UR6, R10 ;  /* 0x000000000a0672ca */ /* 0x000fe200000e0000 */
[----:B------:R-:W-:Y:S01]  /*13f0*/  UMOV UR7, 0x40000000 ;  /* 0x4000000000077882 */ /* 0x000fe20000000000 */
[----:B------:R-:W-:Y:S01]  /*1400*/  R2UR UR4, R9 ;  /* 0x00000000090472ca */ /* 0x000fe200000e0000 */
[----:B------:R-:W-:Y:S01]  /*1410*/  UMOV UR5, 0x40000040 ;  /* 0x4000004000057882 */ /* 0x000fe20000000000 */
[C---:B------:R-:W-:Y:S02]  /*1420*/  VIADD R10, R7.reuse, 0x82 ;  /* 0x00000082070a7836 */ /* 0x040fe40000000000 */
[----:B------:R-:W-:-:S03]  /*1430*/  VIADD R9, R7, 0x102 ;  /* 0x0000010207097836 */ /* 0x000fc60000000000 */
[----:B------:R-:W-:Y:S01]  /*1440*/  R2UR UR8, R10 ;  /* 0x000000000a0872ca */ /* 0x000fe200000e0000 */
[----:B------:R-:W-:Y:S01]  /*1450*/  VIADD R10, R7, 0x182 ;  /* 0x00000182070a7836 */ /* 0x000fe20000000000 */
[----:B------:R-:W-:Y:S01]  /*1460*/  R2UR UR9, R9 ;  /* 0x00000000090972ca */ /* 0x000fe200000e0000 */
[----:B------:R-:W-:-:S03]  /*1470*/  VIADD R9, R7, 0x202 ;  /* 0x0000020207097836 */ /* 0x000fc60000000000 */
[----:B------:R-:W-:Y:S01]  /*1480*/  R2UR UR10, R10 ;  /* 0x000000000a0a72ca */ /* 0x000fe200000e0000 */
[----:B------:R-:W-:Y:S01]  /*1490*/  VIADD R10, R7, 0x4 ;  /* 0x00000004070a7836 */ /* 0x000fe20000000000 */
[----:B------:R-:W-:Y:S01]  /*14a0*/  R2UR UR11, R9 ;  /* 0x00000000090b72ca */ /* 0x000fe200000e0000 */
[----:B------:R-:W-:Y:S01]  /*14b0*/  VIADD R9, R8, 0x4 ;  /* 0x0000000408097836 */ /* 0x000fe20000000000 */
[----:B------:R-:W-:Y:S02]  /*14c0*/  WARPGROUP.DEPBAR.LE gsb0, 0x0 ;  /* 0x00008000000079c5 */ /* 0x000fe40000010000 */
[----:B------:R-:W-:-:S06]  /*14d0*/  WARPGROUP.ARRIVE ;  /* 0x00000000000079c5 */ /* 0x000fcc0000000000 */
[----:B------:R-:W-:Y:S01]  /*14e0*/  HGMMA.64x8x16.F32.BF16 R24, gdesc[UR4], R24, gsb0 ;  /* 0x00000000041879f0 */ /* 0x000fe20008001818 */
[----:B------:R-:W-:Y:S01]  /*14f0*/  UMOV UR6, UR8 ;  /* 0x0000000800067c82 */ /* 0x000fe20008000000 */
[----:B------:R-:W-:Y:S01]  /*1500*/  UMOV UR7, 0x40000000 ;  /* 0x4000000000077882 */ /* 0x000fe20000000000 */
        /* <DEDUP_REMOVED lines=438> */
[C---:B------:R-:W-:Y:S02]  /*3070*/  VIADD R9, R8.reuse, 0x604 ;  /* 0x0000060408097836 */ /* 0x040fe40000000000 */
        /* <DEDUP_REMOVED lines=34> */
[----:B------:R-:W-:Y:S02]  /*32a0*/  R2UR UR10, R10 ;  /* 0x000000000a0a72ca */ /* 0x000fe400000e0000 */
        /* <DEDUP_REMOVED lines=32> */
[C---:B------:R-:W-:Y:S01]  /*34b0*/  VIADD R9, R7.reuse, 0x906 ;  /* 0x0000090607097836 */ /* 0x040fe20000000000 */
[----:B------:R-:W-:Y:S01]  /*34c0*/  R2UR UR9, R8 ;  /* 0x00000000080972ca */ /* 0x000fe200000e0000 */
[----:B------:R-:W-:-:S03]  /*34d0*/  VIADD R7, R7, 0x986 ;  /* 0x0000098607077836 */ /* 0x000fc60000000000 */
[----:B------:R-:W-:Y:S02]  /*34e0*/  R2UR UR10, R9 ;  /* 0x00000000090a72ca */ /* 0x000fe400000e0000 */
[----:B------:R-:W-:Y:S01]  /*34f0*/  R2UR UR11, R7 ;  /* 0x00000000070b72ca */ /* 0x000fe200000e0000 */
[----:B------:R-:W-:-:S05]  /*3500*/  IMAD R7, R3, 0x40, R229 ;  /* 0x0000004003077824 */ /* 0x000fca00078e02e5 */
[----:B------:R-:W-:Y:S01]  /*3510*/  LEA R9, R7, UR60, 0x2 ;  /* 0x0000003c07097c11 */ /* 0x000fe2000f8e10ff */
        /* <DEDUP_REMOVED lines=22> */
[----:B------:R-:W-:Y:S03]  /*3680*/  HGMMA.64x8x16.F32.BF16 R40, gdesc[UR4], R40, gsb0 ;  /* 0x00000000042879f0 */ /* 0x000fe60008001828 */
[----:B------:R-:W-:Y:S02]  /*3690*/  WARPGROUP.DEPBAR.LE gsb0, 0x0 ;  /* 0x00008000000079c5 */ /* 0x000fe40000010000 */
[----:B------:R1:W2:Y:S04]  /*36a0*/  LDS R7, [R9+0x2c100] ;  /* 0x02c1000009077984 */ /* 0x0002a80000000800 */
[----:B------:R1:W3:Y:S01]  /*36b0*/  LDS R8, [R9+0x2c120] ;  /* 0x02c1200009087984 */ /* 0x0002e20000000800 */
[----:B------:R-:W-:Y:S05]  /*36c0*/  @!P0 BRA `(.L_x_13) ;  /* 0x0000000000048947 */ /* 0x000fea0003800000 */
[----:B------:R-:W-:Y:S01]  /*36d0*/  BPT.TRAP 0x1 ;  /* 0x000000040000795c */ /* 0x000fe20000300000 */
.L_x_13:
[----:B------:R-:W-:-:S04]  /*36e0*/  SHF.L.U32 R12, R18, 0x1f, RZ ;  /* 0x0000001f120c7819 */ /* 0x000fc800000006ff */
[----:B------:R4:W1:Y:S01]  /*36f0*/  SYNCS.PHASECHK.TRANS64.TRYWAIT P1, [UR60+0x31830], R12 ;  /* 0x0318300cff0075a7 */ /* 0x000862000802017c */
[----:B------:R-:W-:Y:S05]  /*3700*/  @!P0 BRA `(.L_x_14) ;  /* 0x0000000000048947 */ /* 0x000fea0003800000 */
[----:B------:R-:W-:Y:S01]  /*3710*/  BPT.TRAP 0x1 ;  /* 0x000000040000795c */ /* 0x000fe20000300000 */
.L_x_14:
[----:B-1----:R-:W-:Y:S02]  /*3720*/  VIADD R9, R6, 0xa000 ;  /* 0x0000a00006097836 */ /* 0x002fe40000000000 */
[----:B------:R-:W-:-:S03]  /*3730*/  VIADD R6, R5, 0x24100 ;  /* 0x0002410005067836 */ /* 0x000fc60000000000 */
[----:B------:R-:W-:Y:S02]  /*3740*/  SHF.R.U32.HI R9, RZ, 0x4, R9 ;  /* 0x00000004ff097819 */ /* 0x000fe40000011609 */
[----:B------:R-:W-:Y:S02]  /*3750*/  SHF.R.U32.HI R10, RZ, 0x4, R6 ;  /* 0x00000004ff0a7819 */ /* 0x000fe40000011606 */
[----:B------:R-:W-:Y:S02]  /*3760*/  LOP3.LUT R9, R9, 0x3fff, RZ, 0xc0, !PT ;  /* 0x00003fff09097812 */ /* 0x000fe400078ec0ff */
[----:B------:R-:W-:Y:S02]  /*3770*/  LOP3.LUT R10, R10, 0x3fff, RZ, 0xc0, !PT ;  /* 0x00003fff0a0a7812 */ /* 0x000fe400078ec0ff */
[----:B------:R-:W-:Y:S02]  /*3780*/  LOP3.LUT R224, R9, 0x10000, RZ, 0xfc, !PT ;  /* 0x0001000009e07812 */ /* 0x000fe400078efcff */
[----:B------:R-:W-:Y:S01]  /*3790*/  LOP3.LUT R225, R10, 0x10000, RZ, 0xfc, !PT ;  /* 0x000100000ae17812 */ /* 0x000fe200078efcff */
[----:B------:R-:W-:Y:S06]  /*37a0*/  @P1 BRA `(.L_x_15) ;  /* 0x0000000000081947 */ /* 0x000fec0003800000 */
[----:B------:R-:W1:Y:S02]  /*37b0*/  SYNCS.PHASECHK.TRANS64.TRYWAIT P1, [UR60+0x31830], R12 ;  /* 0x0318300cff0075a7 */ /* 0x000e64000802017c */
[----:B-1----:R-:W-:Y:S05]  /*37c0*/  @!P1 BRA `(.L_x_16) ;  /* 0x0000009000189947 */ /* 0x002fea0003800000 */
.L_x_15:
[----:B------:R-:W-:Y:S01]  /*37d0*/  R2UR UR4, R225 ;  /* 0x00000000e10472ca */ /* 0x000fe200000e0000 */
[----:B------:R-:W-:Y:S01]  /*37e0*/  WARPGROUP.ARRIVE ;  /* 0x00000000000079c5 */ /* 0x000fe20000000000 */
[C---:B------:R-:W-:Y:S01]  /*37f0*/  R2UR UR6, R224.reuse ;  /* 0x00000000e00672ca */ /* 0x040fe200000e0000 */
[----:B------:R-:W-:Y:S01]  /*3800*/  UMOV UR5, 0x40000040 ;  /* 0x4000004000057882 */ /* 0x000fe20000000000 */
[----:B------:R-:W-:Y:S01]  /*3810*/  UMOV UR7, 0x40000000 ;  /* 0x4000000000077882 */ /* 0x000fe20000000000 */
[----:B------:R-:W-:Y:S02]  /*3820*/  VIADD R9, R224, 0x80 ;  /* 0x00000080e0097836 */ /* 0x000fe40000000000 */
[----:B------:R-:W-:Y:S01]  /*3830*/  FMUL.FTZ R26, R26, UR61 ;  /* 0x0000003d1a1a7c20 */ /* 0x000fe20008410000 */
[----:B------:R-:W-:Y:S02]  /*3840*/  VIADD R10, R224, 0x180 ;  /* 0x00000180e00a7836 */ /* 0x000fe40000000000 */
[----:B------:R-:W-:Y:S01]  /*3850*/  FMUL.FTZ R13, R27, UR61 ;  /* 0x0000003d1b0d7c20 */ /* 0x000fe20008410000 */
[----:B------:R-:W-:-:S02]  /*3860*/  VIADD R11, R225, 0x2 ;  /* 0x00000002e10b7836 */ /* 0x000fc40000000000 */
[----:B------:R-:W-:Y:S01]  /*3870*/  FMUL.FTZ R29, R29, UR61 ;  /* 0x0000003d1d1d7c20 */ /* 0x000fe20008410000 */
[----:B----4-:R-:W-:Y:S01]  /*3880*/  VIADD R12, R224, 0x980 ;  /* 0x00000980e00c7836 */ /* 0x010fe20000000000 */
[----:B------:R-:W-:Y:S01]  /*3890*/  R2UR UR8, R10 ;  /* 0x000000000a0872ca */ /* 0x000fe200000e0000 */
[C---:B------:R-:W-:Y:S01]  /*38a0*/  VIADD R10, R224.reuse, 0x2 ;  /* 0x00000002e00a7836 */ /* 0x040fe20000000000 */
[----:B------:R-:W-:Y:S01]  /*38b0*/  R2UR UR11, R11 ;  /* 0x000000000b0b72ca */ /* 0x000fe200000e0000 */
[----:B------:R-:W-:Y:S01]  /*38c0*/  HGMMA.64x8x16.F32.BF16 R44, gdesc[UR4], RZ, !UPT, gsb0 ;  /* 0x00000000042c79f0 */ /* 0x000fe2000c0018ff */
[----:B------:R-:W-:Y:S01]  /*38d0*/  R2UR UR6, R9 ;  /* 0x00000000090672ca */ /* 0x000fe200000e0000 */
[----:B------:R-:W-:Y:S01]  /*38e0*/  UMOV UR7, 0x40000000 ;  /* 0x4000000000077882 */ /* 0x000fe20000000000 */
[----:B------:R-:W-:Y:S01]  /*38f0*/  VIADD R9, R224, 0x100 ;  /* 0x00000100e0097836 */ /* 0x000fe20000000000 */
[----:B------:R-:W-:Y:S01]  /*3900*/  R2UR UR10, R10 ;  /* 0x000000000a0a72ca */ /* 0x000fe200000e0000 */
[----:B------:R-:W-:-:S02]  /*3910*/  VIADD R10, R224, 0x202 ;  /* 0x00000202e00a7836 */ /* 0x000fc40000000000 */
[----:B------:R-:W-:Y:S01]  /*3920*/  FMUL.FTZ R31, R31, UR61 ;  /* 0x0000003d1f1f7c20 */ /* 0x000fe20008410000 */
[----:B------:R-:W-:Y:S02]  /*3930*/  VIADD R11, R224, 0x880 ;  /* 0x00000880e00b7836 */ /* 0x000fe40000000000 */
[----:B------:R-:W-:Y:S01]  /*3940*/  FMUL.FTZ R28, R28, UR61 ;  /* 0x0000003d1c1c7c20 */ /* 0x000fe20008410000 */
[----:B------:R-:W-:Y:S02]  /*3950*/  VIADD R14, R224, 0x782 ;  /* 0x00000782e00e7836 */ /* 0x000fe40000000000 */
[----:B------:R-:W-:Y:S01]  /*3960*/  FMUL.FTZ R36, R36, UR61 ;  /* 0x0000003d24247c20 */ /* 0x000fe20008410000 */
[----:B------:R-:W-:Y:S01]  /*3970*/  VIADD R15, R225, 0x602 ;  /* 0x00000602e10f7836 */ /* 0x000fe20000000000 */
[----:B------:R-:W-:Y:S01]  /*3980*/  R2UR UR25, R11 ;  /* 0x000000000b1972ca */ /* 0x000fe200000e0000 */
[----:B------:R-:W-:Y:S02]  /*3990*/  VIADD R11, R224, 0x900 ;  /* 0x00000900e00b7836 */ /* 0x000fe40000000000 */
[----:B------:R-:W-:Y:S01]  /*39a0*/  FMUL.FTZ R30, R30, UR61 ;  /* 0x0000003d1e1e7c20 */ /* 0x000fe20008410000 */
[C---:B------:R-:W-:Y:S01]  /*39b0*/  VIADD R20, R224.reuse, 0x882 ;  /* 0x00000882e0147836 */ /* 0x040fe20000000000 */
[----:B------:R-:W1:Y:S01]  /*39c0*/  MUFU.TANH R13, R13 ;  /* 0x0000000d000d7308 */ /* 0x000e620000002400 */
[C---:B------:R-:W-:Y:S01]  /*39d0*/  VIADD R21, R224.reuse, 0x982 ;  /* 0x00000982e0157836 */ /* 0x040fe20000000000 */
[----:B------:R-:W-:Y:S01]  /*39e0*/  R2UR UR23, R11 ;  /* 0x000000000b1772ca */ /* 0x000fe200000e0000 */
[----:B------:R-:W-:-:S02]  /*39f0*/  VIADD R22, R224, 0x784 ;  /* 0x00000784e0167836 */ /* 0x000fc40000000000 */
[----:B------:R-:W-:Y:S01]  /*3a00*/  FMUL.FTZ R37, R37, UR61 ;  /* 0x0000003d25257c20 */ /* 0x000fe20008410000 */
[----:B------:R-:W-:Y:S01]  /*3a10*/  VIADD R23, R225, 0x604 ;  /* 0x00000604e1177836 */ /* 0x000fe20000000000 */
[----:B------:R-:W-:Y:S01]  /*3a20*/  ISETP.GT.AND P6, PT, R2, 0x1, PT ;  /* 0x000000010200780c */ /* 0x000fe20003fc4270 */
[----:B------:R-:W-:Y:S01]  /*3a30*/  VIADD R27, R224, 0x886 ;  /* 0x00000886e01b7836 */ /* 0x000fe20000000000 */
[----:B------:R4:W5:Y:S01]  /*3a40*/  MUFU.TANH R11, R26 ;  /* 0x0000001a000b7308 */ /* 0x0009620000002400 */
[----:B------:R-:W-:Y:S01]  /*3a50*/  FMUL.FTZ R35, R35, UR61 ;  /* 0x0000003d23237c20 */ /* 0x000fe20008410000 */
[----:B------:R-:W-:Y:S01]  /*3a60*/  FMUL.FTZ R39, R39, UR61 ;  /* 0x0000003d27277c20 */ /* 0x000fe20008410000 */
[C---:B------:R-:W-:Y:S01]  /*3a70*/  ISETP.GT.AND P2, PT, R2.reuse, 0x11, PT ;  /* 0x000000110200780c */ /* 0x040fe20003f44270 */
[----:B------:R-:W-:Y:S01]  /*3a80*/  UMOV UR57, 0x40000040 ;  /* 0x4000004000397882 */ /* 0x000fe20000000000 */
[C---:B------:R-:W-:Y:S01]  /*3a90*/  ISETP.GT.AND P1, PT, R2.reuse, 0x10, PT ;  /* 0x000000100200780c */ /* 0x040fe20003f24270 */
[----:B------:R-:W-:Y:S01]  /*3aa0*/  UMOV UR59, 0x40 ;  /* 0x00000040003b7882 */ /* 0x000fe20000000000 */
[----:B------:R-:W-:Y:S01]  /*3ab0*/  ISETP.GT.AND P3, PT, R2, 0x20, PT ;  /* 0x000000200200780c */ /* 0x000fe20003f64270 */
[----:B------:R-:W-:Y:S01]  /*3ac0*/  UMOV UR33, UR57 ;  /* 0x0000003900217c82 */ /* 0x000fe20008000000 */
[----:B----4-:R-:W-:Y:S01]  /*3ad0*/  VIADD R26, R224, 0x786 ;  /* 0x00000786e01a7836 */ /* 0x010fe20000000000 */
[C---:B------:R-:W-:Y:S01]  /*3ae0*/  ISETP.GT.AND P4, PT, R2.reuse, 0x21, PT ;  /* 0x000000210200780c */ /* 0x040fe20003f84270 */
[----:B------:R-:W-:Y:S01]  /*3af0*/  UMOV UR35, 0x40 ;  /* 0x0000004000237882 */ /* 0x000fe20000000000 */
[----:B------:R-:W-:Y:S01]  /*3b00*/  ISETP.GT.AND P5, PT, R2, RZ, PT ;  /* 0x000000ff0200720c */ /* 0x000fe20003fa4270 */
[----:B------:R-:W-:Y:S01]  /*3b10*/  UMOV UR49, 0x40000040 ;  /* 0x4000004000317882 */ /* 0x000fe20000000000 */
[----:B------:R-:W-:Y:S01]  /*3b20*/  R2UR UR24, R26 ;  /* 0x000000001a1872ca */ /* 0x000fe200000e0000 */
[----:B------:R-:W-:Y:S01]  /*3b30*/  VIADD R26, R224, 0x806 ;  /* 0x00000806e01a7836 */ /* 0x000fe20000000000 */
[----:B-1----:R-:W-:Y:S01]  /*3b40*/  FSEL R235, R13, -INF , P6 ;  /* 0xff8000000deb7808 */ /* 0x002fe20003000000 */
[----:B------:R-:W-:Y:S01]  /*3b50*/  UMOV UR51, 0x40 ;  /* 0x0000004000337882 */ /* 0x000fe20000000000 */
[C---:B-----5:R-:W-:Y:S01]  /*3b60*/  FSEL R233, R11.reuse, -INF , P5 ;  /* 0xff8000000be97808 */ /* 0x060fe20002800000 */
[----:B------:R-:W-:Y:S01]  /*3b70*/  FFMA.FTZ R11, -R11, R11, 1 ;  /* 0x3f8000000b0b7423 */ /* 0x000fe2000001010b */
[----:B------:R-:W-:Y:S01]  /*3b80*/  LEA R237, R229, UR60, 0x2 ;  /* 0x0000003ce5ed7c11 */ /* 0x000fe2000f8e10ff */
[----:B------:R-:W-:Y:S01]  /*3b90*/  UMOV UR53, UR49 ;  /* 0x0000003100357c82 */ /* 0x000fe20008000000 */
[----:B------:R-:W-:Y:S01]  /*3ba0*/  UMOV UR55, 0x40 ;  /* 0x0000004000377882 */ /* 0x000fe20000000000 */
[----:B------:R-:W-:Y:S01]  /*3bb0*/  UMOV UR45, UR49 ;  /* 0x00000031002d7c82 */ /* 0x000fe20008000000 */
[----:B------:R-:W-:-:S02]  /*3bc0*/  WARPGROUP.DEPBAR.LE gsb0, 0x0 ;  /* 0x00008000000079c5 */ /* 0x000fc40000010000 */
[----:B------:R-:W-:Y:S01]  /*3bd0*/  WARPGROUP.ARRIVE ;  /* 0x00000000000079c5 */ /* 0x000fe20000000000 */
[----:B------:R-:W-:Y:S01]  /*3be0*/  UMOV UR47, 0x40 ;  /* 0x00000040002f7882 */ /* 0x000fe20000000000 */
[----:B------:R-:W-:Y:S01]  /*3bf0*/  UMOV UR29, 0x40000040 ;  /* 0x40000040001d7882 */ /* 0x000fe20000000000 */
[----:B------:R-:W-:Y:S01]  /*3c00*/  UMOV UR31, 0x40 ;  /* 0x00000040001f7882 */ /* 0x000fe20000000000 */
[----:B------:R-:W-:Y:S01]  /*3c10*/  UMOV UR41, UR29 ;  /* 0x0000001d00297c82 */ /* 0x000fe20008000000 */
[----:B------:R-:W-:Y:S01]  /*3c20*/  UMOV UR43, 0x40 ;  /* 0x00000040002b7882 */ /* 0x000fe20000000000 */
[----:B------:R-:W-:Y:S01]  /*3c30*/  HGMMA.64x8x16.F32.BF16 R48, gdesc[UR4], RZ, !UPT, gsb0 ;  /* 0x00000000043079f0 */ /* 0x000fe2000c0018ff */
[----:B------:R-:W-:Y:S01]  /*3c40*/  R2UR UR6, R9 ;  /* 0x00000000090672ca */ /* 0x000fe200000e0000 */
[----:B------:R-:W-:Y:S01]  /*3c50*/  UMOV UR7, 0x40000000 ;  /* 0x4000000000077882 */ /* 0x000fe20000000000 */
[----:B------:R-:W-:Y:S01]  /*3c60*/  VIADD R9, R224, 0x200 ;  /* 0x00000200e0097836 */ /* 0x000fe20000000000 */
[----:B------:R-:W-:Y:S01]  /*3c70*/  UMOV UR37, UR29 ;  /* 0x0000001d00257c82 */ /* 0x000fe20008000000 */
[----:B------:R-:W-:Y:S01]  /*3c80*/  UMOV UR39, 0x40 ;  /* 0x0000004000277882 */ /* 0x000fe20000000000 */
[----:B------:R-:W-:Y:S01]  /*3c90*/  UMOV UR27, 0x40 ;  /* 0x00000040001b7882 */ /* 0x000fe20000000000 */
[----:B------:R-:W-:Y:S01]  /*3ca0*/  IMAD R5, R4, 0x2800, R5 ;  /* 0x0000280004057824 */ /* 0x000fe200078e0205 */
[----:B------:R-:W-:Y:S01]  /*3cb0*/  R2UR UR9, R9 ;  /* 0x00000000090972ca */ /* 0x000fe200000e0000 */
[----:B------:R-:W-:-:S03]  /*3cc0*/  VIADD R9, R224, 0x82 ;  /* 0x00000082e0097836 */ /* 0x000fc60000000000 */
[----:B------:R-:W-:-:S04]  /*3cd0*/  SHF.R.U32.HI R5, RZ, 0x4, R5 ;  /* 0x00000004ff057819 */ /* 0x000fc80000011605 */
[----:B------:R-:W-:Y:S01]  /*3ce0*/  LOP3.LUT R5, R5, 0x3fff, RZ, 0xc0, !PT ;  /* 0x00003fff05057812 */ /* 0x000fe200078ec0ff */
        /* <DEDUP_REMOVED lines=10> */
[----:B------:R-:W-:Y:S01]  /*3d90*/  R2UR UR9, R10 ;  /* 0x000000000a0972ca */ /* 0x000fe200000e0000 */
[----:B------:R-:W-:Y:S01]  /*3da0*/  VIADD R10, R225, 0x4 ;  /* 0x00000004e10a7836 */ /* 0x000fe20000000000 */
[----:B------:R-:W-:Y:S02]  /*3db0*/  WARPGROUP.DEPBAR.LE gsb0, 0x0 ;  /* 0x00008000000079c5 */ /* 0x000fe40000010000 */
[----:B------:R-:W-:-:S06]  /*3dc0*/  WARPGROUP.ARRIVE ;  /* 0x00000000000079c5 */ /* 0x000fcc0000000000 */
[----:B------:R-:W-:Y:S01]  /*3dd0*/  HGMMA.64x8x16.F32.BF16 R220, gdesc[UR4], RZ, !UPT, gsb0 ;  /* 0x0000000004dc79f0 */ /* 0x000fe2000c0018ff */
[----:B------:R-:W-:Y:S01]  /*3de0*/  UMOV UR6, UR10 ;  /* 0x0000000a00067c82 */ /* 0x000fe20008000000 */
[----:B------:R-:W-:Y:S01]  /*3df0*/  UMOV UR7, 0x40000000 ;  /* 0x4000000000077882 */ /* 0x000fe20000000000 */
[----:B------:R-:W-:Y:S01]  /*3e00*/  UMOV UR4, UR11 ;  /* 0x0000000b00047c82 */ /* 0x000fe20008000000 */
[----:B------:R-:W-:Y:S01]  /*3e10*/  UMOV UR5, 0x40000040 ;  /* 0x4000004000057882 */ /* 0x000fe20000000000 */
[----:B------:R-:W-:Y:S01]  /*3e20*/  R2UR UR11, R10 ;  /* 0x000000000a0b72ca */ /* 0x000fe200000e0000 */
[----:B------:R-:W-:Y:S01]  /*3e30*/  VIADD R10, R224, 0x204 ;  /* 0x00000204e00a7836 */ /* 0x000fe20000000000 */
[----:B------:R-:W-:Y:S02]  /*3e40*/  WARPGROUP.DEPBAR.LE gsb0, 0x0 ;  /* 0x00008000000079c5 */ /* 0x000fe40000010000 */
[----:B------:R-:W-:-:S06]  /*3e50*/  WARPGROUP.ARRIVE ;  /* 0x00000000000079c5 */ /* 0x000fcc0000000000 */
[----:B------:R-:W-:Y:S01]  /*3e60*/  HGMMA.64x8x16.F32.BF16 R44, gdesc[UR4], R44, gsb0 ;  /* 0x00000000042c79f0 */ /* 0x000fe2000800182c */
[----:B------:R-:W-:Y:S01]  /*3e70*/  R2UR UR6, R9 ;  /* 0x00000000090672ca */ /* 0x000fe200000e0000 */
[----:B------:R-:W-:Y:S01]  /*3e80*/  UMOV UR7, 0x40000000 ;  /* 0x4000000000077882 */ /* 0x000fe20000000000 */
[----:B------:R-:W-:Y:S01]  /*3e90*/  VIADD R9, R224, 0x102 ;  /* 0x00000102e0097836 */ /* 0x000fe20000000000 */
[----:B------:R-:W-:Y:S02]  /*3ea0*/  WARPGROUP.DEPBAR.LE gsb0, 0x0 ;  /* 0x00008000000079c5 */ /* 0x000fe40000010000 */
[----:B------:R-:W-:-:S08]  /*3eb0*/  WARPGROUP.ARRIVE ;  /* 0x00000000000079c5 */ /* 0x000fd00000000000 */
[----:B------:R-:W-:Y:S01]  /*3ec0*/  HGMMA.64x8x16.F32.BF16 R48, gdesc[UR4], R48, gsb0 ;  /* 0x00000000043079f0 */ /* 0x000fe20008001830 */
[----:B------:R-:W-:Y:S01]  /*3ed0*/  R2UR UR6, R9 ;  /* 0x00000000090672ca */ /* 0x000fe200000e0000 */
[----:B------:R-:W-:Y:S01]  /*3ee0*/  UMOV UR7, 0x40000000 ;  /* 0x4000000000077882 */ /* 0x000fe20000000000 */
[----:B------:R-:W-:-:S05]  /*3ef0*/  VIADD R9, R224, 0x182 ;  /* 0x00000182e0097836 */ /* 0x000fca0000000000 */
[----:B------:R-:W-:Y:S01]  /*3f00*/  R2UR UR8, R9 ;  /* 0x00000000090872ca */ /* 0x000fe200000e0000 */
[----:B------:R-:W-:-:S05]  /*3f10*/  VIADD R9, R224, 0x4 ;  /* 0x00000004e0097836 */ /* 0x000fca0000000000 */
        /* <DEDUP_REMOVED lines=12> */
[----:B------:R-:W-:Y:S01]  /*3fe0*/  R2UR UR9, R10 ;  /* 0x000000000a0972ca */ /* 0x000fe200000e0000 */
[----:B------:R-:W-:Y:S01]  /*3ff0*/  VIADD R10, R225, 0x6 ;  /* 0x00000006e10a7836 */ /* 0x000fe20000000000 */
[----:B------:R-:W-:Y:S02]  /*4000*/  WARPGROUP.DEPBAR.LE gsb0, 0x0 ;  /* 0x00008000000079c5 */ /* 0x000fe40000010000 */
[----:B------:R-:W-:-:S06]  /*4010*/  WARPGROUP.ARRIVE ;  /* 0x00000000000079c5 */ /* 0x000fcc0000000000 */
[----:B------:R-:W-:Y:S01]  /*4020*/  HGMMA.64x8x16.F32.BF16 R220, gdesc[UR4], R220, gsb0 ;  /* 0x0000000004dc79f0 */ /* 0x000fe200080018dc */
        /* <DEDUP_REMOVED lines=225> */
[----:B------:R-:W-:-:S05]  /*4e40*/  VIADD R10, R225, 0x402 ;  /* 0x00000402e10a7836 */ /* 0x000fca0000000000 */
[----:B------:R-:W-:Y:S01]  /*4e50*/  R2UR UR12, R10 ;  /* 0x000000000a0c72ca */ /* 0x000fe200000e0000 */
[----:B------:R-:W-:Y:S01]  /*4e60*/  VIADD R10, R224, 0x702 ;  /* 0x00000702e00a7836 */ /* 0x000fe20000000000 */
[----:B------:R-:W-:Y:S02]  /*4e70*/  WARPGROUP.DEPBAR.LE gsb0, 0x0 ;  /* 0x00008000000079c5 */ /* 0x000fe40000010000 */
[----:B------:R-:W-:-:S06]  /*4e80*/  WARPGROUP.ARRIVE ;  /* 0x00000000000079c5 */ /* 0x000fcc0000000000 */
[----:B------:R-:W-:Y:S01]  /*4e90*/  HGMMA.64x8x16.F32.BF16 R44, gdesc[UR4], R44, gsb0 ;  /* 0x00000000042c79f0 */ /* 0x000fe2000800182c */
[----:B------:R-:W-:Y:S01]  /*4ea0*/  R2UR UR6, R9 ;  /* 0x00000000090672ca */ /* 0x000fe200000e0000 */
[----:B------:R-:W-:Y:S01]  /*4eb0*/  UMOV UR7, 0x40000000 ;  /* 0x4000000000077882 */ /* 0x000fe20000000000 */
[----:B------:R-:W-:-:S05]  /*4ec0*/  VIADD R9, R224, 0x600 ;  /* 0x00000600e0097836 */ /* 0x000fca0000000000 */
[----:B------:R-:W-:Y:S01]  /*4ed0*/  R2UR UR8, R9 ;  /* 0x00000000090872ca */ /* 0x000fe200000e0000 */
        /* <DEDUP_REMOVED lines=33> */
[----:B------:R-:W-:Y:S01]  /*50f0*/  R2UR UR12, R10 ;  /* 0x000000000a0c72ca */ /* 0x000fe200000e0000 */
        /* <DEDUP_REMOVED lines=44> */
[----:B------:R-:W-:Y:S01]  /*53c0*/  FMUL.FTZ R9, R24, UR61 ;  /* 0x0000003d18097c20 */ /* 0x000fe20008410000 */
[----:B------:R-:W-:-:S05]  /*53d0*/  VIADD R24, R224, 0x804 ;  /* 0x00000804e0187836 */ /* 0x000fca0000000000 */
[----:B------:R-:W-:Y:S01]  /*53e0*/  MUFU.TANH R9, R9 ;  /* 0x0000000900097308 */ /* 0x000fe20000002400 */
        /* <DEDUP_REMOVED lines=8> */
[C---:B------:R-:W-:Y:S01]  /*5470*/  VIADD R10, R225.reuse, 0x600 ;  /* 0x00000600e10a7836 */ /* 0x040fe20000000000 */
[----:B------:R-:W-:Y:S01]  /*5480*/  R2UR UR13, R20 ;  /* 0x00000000140d72ca */ /* 0x000fe200000e0000 */
[----:B------:R-:W-:Y:S02]  /*5490*/  VIADD R20, R224, 0x902 ;  /* 0x00000902e0147836 */ /* 0x000fe40000000000 */
[----:B------:R-:W-:Y:S01]  /*54a0*/  VIADD R225, R225, 0x606 ;  /* 0x00000606e1e17836 */ /* 0x000fe20000000000 */
[----:B------:R-:W-:Y:S01]  /*54b0*/  R2UR UR10, R10 ;  /* 0x000000000a0a72ca */ /* 0x000fe200000e0000 */
[----:B------:R-:W-:Y:S01]  /*54c0*/  VIADD R10, R224, 0x800 ;  /* 0x00000800e00a7836 */ /* 0x000fe20000000000 */
[----:B------:R-:W-:-:S02]  /*54d0*/  R2UR UR11, R20 ;  /* 0x00000000140b72ca */ /* 0x000fc400000e0000 */
[----:B------:R1:W4:Y:S02]  /*54e0*/  MUFU.TANH R20, R31 ;  /* 0x0000001f00147308 */ /* 0x0003240000002400 */
[----:B------:R-:W-:Y:S01]  /*54f0*/  R2UR UR20, R10 ;  /* 0x000000000a1472ca */ /* 0x000fe200000e0000 */
[----:B------:R-:W-:Y:S01]  /*5500*/  FMUL.FTZ R10, R25, UR61 ;  /* 0x0000003d190a7c20 */ /* 0x000fe20008410000 */
[----:B------:R-:W-:-:S05]  /*5510*/  VIADD R25, R224, 0x984 ;  /* 0x00000984e0197836 */ /* 0x000fca0000000000 */
[----:B------:R-:W-:Y:S01]  /*5520*/  R2UR UR26, R25 ;  /* 0x00000000191a72ca */ /* 0x000fe200000e0000 */
[----:B------:R-:W5:Y:S01]  /*5530*/  MUFU.TANH R10, R10 ;  /* 0x0000000a000a7308 */ /* 0x000f620000002400 */
[----:B-1----:R-:W-:-:S07]  /*5540*/  FMUL.FTZ R31, R40, UR61 ;  /* 0x0000003d281f7c20 */ /* 0x002fce0008410000 */
[----:B------:R1:W-:Y:S08]  /*5550*/  MUFU.TANH R25, R36 ;  /* 0x0000002400197308 */ /* 0x0003f00000002400 */
[----:B------:R-:W-:Y:S01]  /*5560*/  MUFU.TANH R31, R31 ;  /* 0x0000001f001f7308 */ /* 0x000fe20000002400 */
[----:B-1----:R-:W-:Y:S01]  /*5570*/  FMUL.FTZ R36, R41, UR61 ;  /* 0x0000003d29247c20 */ /* 0x002fe20008410000 */
[----:B----4-:R-:W-:Y:S01]  /*5580*/  FSEL R41, R20, -INF , P2 ;  /* 0xff80000014297808 */ /* 0x010fe20001000000 */
[----:B------:R-:W-:-:S02]  /*5590*/  WARPGROUP.DEPBAR.LE gsb0, 0x0 ;  /* 0x00008000000079c5 */ /* 0x000fc40000010000 */
[----:B------:R-:W-:-:S03]  /*55a0*/  WARPGROUP.ARRIVE ;  /* 0x00000000000079c5 */ /* 0x000fc60000000000 */
[----:B------:R-:W-:Y:S03]  /*55b0*/  MUFU.TANH R36, R36 ;  /* 0x0000002400247308 */ /* 0x000fe60000002400 */
        /* <DEDUP_REMOVED lines=9> */
[----:B------:R-:W-:-:S05]  /*5650*/  VIADD R15, R224, 0x802 ;  /* 0x00000802e00f7836 */ /* 0x000fca0000000000 */
[----:B------:R-:W-:Y:S02]  /*5660*/  R2UR UR15, R15 ;  /* 0x000000000f0f72ca */ /* 0x000fe400000e0000 */
[----:B------:R5:W1:Y:S02]  /*5670*/  MUFU.TANH R15, R30 ;  /* 0x0000001e000f7308 */ /* 0x000a640000002400 */
[C---:B-----5:R-:W-:Y:S01]  /*5680*/  FSEL R30, R10.reuse, -INF , P6 ;  /* 0xff8000000a1e7808 */ /* 0x060fe20003000000 */
[----:B------:R-:W-:Y:S01]  /*5690*/  FFMA.FTZ R10, -R10, R10, 1 ;  /* 0x3f8000000a0a7423 */ /* 0x000fe2000001010a */
[----:B------:R-:W-:Y:S02]  /*56a0*/  ISETP.GT.AND P6, PT, R2, 0x31, PT ;  /* 0x000000310200780c */ /* 0x000fe40003fc4270 */
[----:B-1----:R-:W-:Y:S01]  /*56b0*/  FSEL R227, R15, -INF , P1 ;  /* 0xff8000000fe37808 */ /* 0x002fe20000800000 */
[----:B------:R-:W-:Y:S02]  /*56c0*/  WARPGROUP.DEPBAR.LE gsb0, 0x0 ;  /* 0x00008000000079c5 */ /* 0x000fe40000010000 */
[----:B------:R-:W-:-:S06]  /*56d0*/  WARPGROUP.ARRIVE ;  /* 0x00000000000079c5 */ /* 0x000fcc0000000000 */
[----:B------:R-:W-:Y:S01]  /*56e0*/  HGMMA.64x8x16.F32.BF16 R52, gdesc[UR4], R52, gsb0 ;  /* 0x00000000043479f0 */ /* 0x000fe20008001834 */
[----:B------:R-:W-:Y:S01]  /*56f0*/  UMOV UR6, UR19 ;  /* 0x0000001300067c82 */ /* 0x000fe20008000000 */
[----:B------:R-:W-:Y:S01]  /*5700*/  UMOV UR7, 0x40000000 ;  /* 0x4000000000077882 */ /* 0x000fe20000000000 */
[----:B------:R-:W-:Y:S02]  /*5710*/  R2UR UR19, R14 ;  /* 0x000000000e1372ca */ /* 0x000fe400000e0000 */
[----:B------:R-:W1:Y:S02]  /*5720*/  MUFU.TANH R14, R29 ;  /* 0x0000001d000e7308 */ /* 0x000e640000002400 */
[C---:B-1----:R-:W-:Y:S01]  /*5730*/  FSEL R40, R14.reuse, -INF , P2 ;  /* 0xff8000000e287808 */ /* 0x042fe20001000000 */
[----:B------:R-:W-:Y:S01]  /*5740*/  FFMA.FTZ R14, -R14, R14, 1 ;  /* 0x3f8000000e0e7423 */ /* 0x000fe2000001010e */
[----:B------:R-:W-:Y:S01]  /*5750*/  ISETP.GT.AND P2, PT, R2, 0x41, PT ;  /* 0x000000410200780c */ /* 0x000fe20003f44270 */
[----:B------:R-:W-:-:S02]  /*5760*/  WARPGROUP.DEPBAR.LE gsb0, 0x0 ;  /* 0x00008000000079c5 */ /* 0x000fc40000010000 */
[----:B------:R-:W-:-:S06]  /*5770*/  WARPGROUP.ARRIVE ;  /* 0x00000000000079c5 */ /* 0x000fcc0000000000 */
[----:B------:R-:W-:Y:S01]  /*5780*/  HGMMA.64x8x16.F32.BF16 R216, gdesc[UR4], R216, gsb0 ;  /* 0x0000000004d879f0 */ /* 0x000fe200080018d8 */
[----:B------:R-:W-:Y:S01]  /*5790*/  UMOV UR6, UR21 ;  /* 0x0000001500067c82 */ /* 0x000fe20008000000 */
[----:B------:R-:W-:Y:S01]  /*57a0*/  UMOV UR7, 0x40000000 ;  /* 0x4000000000077882 */ /* 0x000fe20000000000 */
[----:B------:R-:W-:Y:S02]  /*57b0*/  R2UR UR21, R12 ;  /* 0x000000000c1572ca */ /* 0x000fe400000e0000 */
[----:B------:R1:W-:Y:S02]  /*57c0*/  MUFU.TANH R12, R28 ;  /* 0x0000001c000c7308 */ /* 0x0003e40000002400 */
[----:B-1----:R-:W-:-:S05]  /*57d0*/  VIADD R28, R224, 0x906 ;  /* 0x00000906e01c7836 */ /* 0x002fca0000000000 */
[----:B------:R-:W-:Y:S02]  /*57e0*/  R2UR UR30, R28 ;  /* 0x000000001c1e72ca */ /* 0x000fe400000e0000 */
        /* <DEDUP_REMOVED lines=9> */
[----:B------:R-:W-:Y:S01]  /*5880*/  FMUL.FTZ R21, R32, UR61 ;  /* 0x0000003d20157c20 */ /* 0x000fe20008410000 */
[----:B------:R-:W-:Y:S01]  /*5890*/  R2UR UR22, R26 ;  /* 0x000000001a1672ca */ /* 0x000fe200000e0000 */
[----:B------:R-:W-:Y:S01]  /*58a0*/  FMUL.FTZ R32, R42, UR61 ;  /* 0x0000003d2a207c20 */ /* 0x000fe20008410000 */
[----:B------:R-:W-:Y:S08]  /*58b0*/  MUFU.TANH R26, R37 ;  /* 0x00000025001a7308 */ /* 0x000ff00000002400 */
[----:B------:R-:W-:Y:S08]  /*58c0*/  MUFU.TANH R21, R21 ;  /* 0x0000001500157308 */ /* 0x000ff00000002400 */
[----:B------:R-:W-:Y:S01]  /*58d0*/  MUFU.TANH R32, R32 ;  /* 0x0000002000207308 */ /* 0x000fe20000002400 */
[----:B------:R-:W-:-:S02]  /*58e0*/  WARPGROUP.DEPBAR.LE gsb0, 0x0 ;  /* 0x00008000000079c5 */ /* 0x000fc40000010000 */
[----:B------:R-:W-:-:S06]  /*58f0*/  WARPGROUP.ARRIVE ;  /* 0x00000000000079c5 */ /* 0x000fcc0000000000 */
[----:B------:R-:W-:Y:S01]  /*5900*/  HGMMA.64x8x16.F32.BF16 R44, gdesc[UR4], R44, gsb0 ;  /* 0x00000000042c79f0 */ /* 0x000fe2000800182c */
[----:B------:R-:W-:Y:S01]  /*5910*/  UMOV UR6, UR8 ;  /* 0x0000000800067c82 */ /* 0x000fe20008000000 */
[----:B------:R-:W-:Y:S01]  /*5920*/  UMOV UR7, 0x40000000 ;  /* 0x4000000000077882 */ /* 0x000fe20000000000 */
[----:B------:R-:W-:Y:S01]  /*5930*/  R2UR UR8, R22 ;  /* 0x00000000160872ca */ /* 0x000fe200000e0000 */
[----:B------:R-:W-:-:S06]  /*5940*/  FMUL.FTZ R22, R33, UR61 ;  /* 0x0000003d21167c20 */ /* 0x000fcc0008410000 */
[----:B------:R-:W1:Y:S02]  /*5950*/  MUFU.TANH R22, R22 ;  /* 0x0000001600167308 */ /* 0x000e640000002400 */
[C---:B-1----:R-:W-:Y:S01]  /*5960*/  FSEL R42, R22.reuse, -INF , P4 ;  /* 0xff800000162a7808 */ /* 0x042fe20002000000 */
[----:B------:R-:W-:Y:S01]  /*5970*/  FFMA.FTZ R22, -R22, R22, 1 ;  /* 0x3f80000016167423 */ /* 0x000fe20000010116 */
        /* <DEDUP_REMOVED lines=30> */
[----:B------:R-:W-:Y:S01]  /*5b60*/  VIADD R24, R224, 0x884 ;  /* 0x00000884e0187836 */ /* 0x000fe20000000000 */
[C---:B------:R-:W-:Y:S01]  /*5b70*/  FSEL R34, R9.reuse, -INF , P5 ;  /* 0xff80000009227808 */ /* 0x040fe20002800000 */
[----:B------:R-:W-:Y:S01]  /*5b80*/  FFMA.FTZ R9, -R9, R9, 1 ;  /* 0x3f80000009097423 */ /* 0x000fe20000010109 */
[----:B------:R-:W-:Y:S01]  /*5b90*/  ISETP.GT.AND P5, PT, R2, 0x30, PT ;  /* 0x000000300200780c */ /* 0x000fe20003fa4270 */
[----:B------:R-:W-:Y:S01]  /*5ba0*/  MUFU.TANH R23, R23 ;  /* 0x0000001700177308 */ /* 0x000fe20000002400 */
[----:B------:R-:W-:Y:S01]  /*5bb0*/  R2UR UR14, R24 ;  /* 0x00000000180e72ca */ /* 0x000fe200000e0000 */
[----:B------:R-:W-:-:S02]  /*5bc0*/  VIADD R24, R224, 0x904 ;  /* 0x00000904e0187836 */ /* 0x000fc40000000000 */
[----:B------:R-:W-:-:S03]  /*5bd0*/  VIADD R224, R224, 0x986 ;  /* 0x00000986e0e07836 */ /* 0x000fc60000000000 */
[----:B------:R-:W-:Y:S02]  /*5be0*/  R2UR UR16, R24 ;  /* 0x00000000181072ca */ /* 0x000fe400000e0000 */
[----:B------:R-:W-:Y:S01]  /*5bf0*/  MUFU.TANH R24, R35 ;  /* 0x0000002300187308 */ /* 0x000fe20000002400 */
[----:B------:R-:W-:Y:S02]  /*5c00*/  R2UR UR28, R224 ;  /* 0x00000000e01c72ca */ /* 0x000fe400000e0000 */
[----:B------:R-:W-:Y:S01]  /*5c10*/  FSEL R224, R36, -INF , P2 ;  /* 0xff80000024e07808 */ /* 0x000fe20001000000 */
[----:B------:R-:W-:Y:S02]  /*5c20*/  WARPGROUP.DEPBAR.LE gsb0, 0x0 ;  /* 0x00008000000079c5 */ /* 0x000fe40000010000 */
[----:B------:R-:W-:-:S06]  /*5c30*/  WARPGROUP.ARRIVE ;  /* 0x00000000000079c5 */ /* 0x000fcc0000000000 */
[----:B------:R-:W-:Y:S01]  /*5c40*/  HGMMA.64x8x16.F32.BF16 R44, gdesc[UR4], R44, gsb0 ;  /* 0x00000000042c79f0 */ /* 0x000fe2000800182c */
[----:B------:R-:W-:Y:S01]  /*5c50*/  UMOV UR6, UR20 ;  /* 0x0000001400067c82 */ /* 0x000fe20008000000 */
[----:B------:R-:W-:Y:S01]  /*5c60*/  UMOV UR7, 0x40000000 ;  /* 0x4000000000077882 */ /* 0x000fe20000000000 */
[----:B------:R-:W-:Y:S01]  /*5c70*/  R2UR UR20, R27 ;  /* 0x000000001b1472ca */ /* 0x000fe200000e0000 */
[----:B------:R-:W-:Y:S01]  /*5c80*/  FMUL.FTZ R27, R38, UR61 ;  /* 0x0000003d261b7c20 */ /* 0x000fe20008410000 */
[C---:B------:R-:W-:Y:S01]  /*5c90*/  FSEL R38, R12.reuse, -INF , P1 ;  /* 0xff8000000c267808 */ /* 0x040fe20000800000 */
[----:B------:R-:W-:Y:S01]  /*5ca0*/  FFMA.FTZ R12, -R12, R12, 1 ;  /* 0x3f8000000c0c7423 */ /* 0x000fe2000001010c */
[----:B------:R-:W-:-:S03]  /*5cb0*/  ISETP.GT.AND P1, PT, R2, 0x40, PT ;  /* 0x000000400200780c */ /* 0x000fc60003f24270 */
        /* <DEDUP_REMOVED lines=8> */
[----:B------:R-:W-:Y:S01]  /*5d40*/  UMOV UR25, UR29 ;  /* 0x0000001d00197c82 */ /* 0x000fe20008000000 */
[----:B------:R-:W-:Y:S02]  /*5d50*/  WARPGROUP.DEPBAR.LE gsb0, 0x0 ;  /* 0x00008000000079c5 */ /* 0x000fe40000010000 */
[----:B------:R-:W-:-:S06]  /*5d60*/  WARPGROUP.ARRIVE ;  /* 0x00000000000079c5 */ /* 0x000fcc0000000000 */
[----:B------:R-:W-:Y:S01]  /*5d70*/  HGMMA.64x8x16.F32.BF16 R52, gdesc[UR4], R52, gsb0 ;  /* 0x00000000043479f0 */ /* 0x000fe20008001834 */
[----:B------:R-:W-:Y:S01]  /*5d80*/  UMOV UR6, UR23 ;  /* 0x0000001700067c82 */ /* 0x000fe20008000000 */
[----:B------:R-:W-:Y:S01]  /*5d90*/  UMOV UR7, 0x40000000 ;  /* 0x4000000000077882 */ /* 0x000fe20000000000 */
[----:B------:R-:W-:Y:S01]  /*5da0*/  UMOV UR23, 0x40 ;  /* 0x0000004000177882 */ /* 0x000fe20000000000 */
        /* <DEDUP_REMOVED lines=11> */
[----:B------:R-:W-:Y:S01]  /*5e60*/  UMOV UR4, UR17 ;  /* 0x0000001100047c82 */ /* 0x000fe20008000000 */
[----:B------:R-:W-:Y:S01]  /*5e70*/  UMOV UR5, 0x40000040 ;  /* 0x4000004000057882 */ /* 0x000fe20000000000 */
[----:B------:R-:W-:Y:S01]  /*5e80*/  ULDC UR17, c[0x0][0x744] ;  /* 0x0001d10000117ab9 */ /* 0x000fe20000000800 */
[----:B------:R-:W-:Y:S01]  /*5e90*/  UMOV UR19, 0x40 ;  /* 0x0000004000137882 */ /* 0x000fe20000000000 */
[--C-:B--2---:R-:W-:Y:S01]  /*5ea0*/  FFMA.FTZ R39, R30, UR17, -R7.reuse ;  /* 0x000000111e277c23 */ /* 0x104fe20008010807 */
[----:B------:R-:W-:Y:S01]  /*5eb0*/  FSEL R30, R21, -INF , P3 ;  /* 0xff800000151e7808 */ /* 0x000fe20001800000 */
[--C-:B------:R-:W-:Y:S01]  /*5ec0*/  FFMA.FTZ R37, R40, UR17, -R7.reuse ;  /* 0x0000001128257c23 */ /* 0x100fe20008010807 */
[--C-:B------:R-:W-:Y:S01]  /*5ed0*/  FFMA.FTZ R29, R38, UR17, -R7.reuse ;  /* 0x00000011261d7c23 */ /* 0x100fe20008010807 */
[--C-:B------:R-:W-:Y:S01]  /*5ee0*/  FFMA.FTZ R33, R42, UR17, -R7.reuse ;  /* 0x000000112a217c23 */ /* 0x100fe20008010807 */
[----:B------:R-:W-:Y:S01]  /*5ef0*/  FSEL R38, R26, -INF , P6 ;  /* 0xff8000001a267808 */ /* 0x000fe20003000000 */
[--C-:B------:R-:W-:Y:S01]  /*5f00*/  FFMA.FTZ R40, R30, UR17, -R7.reuse ;  /* 0x000000111e287c23 */ /* 0x100fe20008010807 */
[----:B------:R-:W-:Y:S01]  /*5f10*/  FSEL R30, R25, -INF , P5 ;  /* 0xff800000191e7808 */ /* 0x000fe20002800000 */
[--C-:B---3--:R-:W-:Y:S01]  /*5f20*/  FFMA.FTZ R234, R227, UR17, -R8.reuse ;  /* 0x00000011e3ea7c23 */ /* 0x108fe20008010808 */
[----:B------:R-:W-:Y:S01]  /*5f30*/  FSEL R42, R31, -INF , P1 ;  /* 0xff8000001f2a7808 */ /* 0x000fe20000800000 */
[--C-:B------:R-:W-:Y:S01]  /*5f40*/  FFMA.FTZ R34, R34, UR17, -R7.reuse ;  /* 0x0000001122227c23 */ /* 0x100fe20008010807 */
[----:B------:R-:W-:Y:S01]  /*5f50*/  FSEL R227, R23, -INF , P3 ;  /* 0xff80000017e37808 */ /* 0x000fe20001800000 */
[--C-:B------:R-:W-:Y:S01]  /*5f60*/  FFMA.FTZ R30, R30, UR17, -R7.reuse ;  /* 0x000000111e1e7c23 */ /* 0x100fe20008010807 */
[--C-:B------:R-:W-:Y:S01]  /*5f70*/  FFMA.FTZ R38, R38, UR17, -R7.reuse ;  /* 0x0000001126267c23 */ /* 0x100fe20008010807 */
[--C-:B------:R-:W-:Y:S01]  /*5f80*/  FFMA.FTZ R35, R42, UR17, -R7.reuse ;  /* 0x000000112a237c23 */ /* 0x100fe20008010807 */
[----:B------:R-:W-:Y:S01]  /*5f90*/  FFMA.FTZ R7, R224, UR17, -R7 ;  /* 0x00000011e0077c23 */ /* 0x000fe20008010807 */
[--C-:B------:R-:W-:Y:S01]  /*5fa0*/  FFMA.FTZ R42, R41, UR17, -R8.reuse ;  /* 0x00000011292a7c23 */ /* 0x100fe20008010808 */
[--C-:B------:R-:W-:Y:S01]  /*5fb0*/  FFMA.FTZ R224, R233, UR17, -R8.reuse ;  /* 0x00000011e9e07c23 */ /* 0x100fe20008010808 */
[--C-:B------:R-:W-:Y:S01]  /*5fc0*/  FFMA.FTZ R226, R227, UR17, -R8.reuse ;  /* 0x00000011e3e27c23 */ /* 0x100fe20008010808 */
[--C-:B------:R-:W-:Y:S01]  /*5fd0*/  FFMA.FTZ R41, R43, UR17, -R8.reuse ;  /* 0x000000112b297c23 */ /* 0x100fe20008010808 */
[----:B------:R-:W-:Y:S01]  /*5fe0*/  FSEL R233, R24, -INF , P4 ;  /* 0xff80000018e97808 */ /* 0x000fe20002000000 */
[--C-:B------:R-:W-:Y:S01]  /*5ff0*/  FFMA.FTZ R235, R235, UR17, -R8.reuse ;  /* 0x00000011ebeb7c23 */ /* 0x100fe20008010808 */
[----:B------:R-:W-:Y:S01]  /*6000*/  FSEL R43, R28, -INF , P6 ;  /* 0xff8000001c2b7808 */ /* 0x000fe20003000000 */
[----:B------:R-:W1:Y:S01]  /*6010*/  MUFU.EX2 R34, R34 ;  /* 0x0000002200227308 */ /* 0x000e620000000800 */
[----:B------:R-:W-:Y:S01]  /*6020*/  FSEL R227, R32, -INF , P1 ;  /* 0xff80000020e37808 */ /* 0x000fe20000800000 */
[--C-:B------:R-:W-:Y:S01]  /*6030*/  FFMA.FTZ R233, R233, UR17, -R8.reuse ;  /* 0x00000011e9e97c23 */ /* 0x100fe20008010808 */
[----:B------:R-:W-:Y:S01]  /*6040*/  FFMA.FTZ R31, -R31, R31, 1 ;  /* 0x3f8000001f1f7423 */ /* 0x000fe2000001011f */
[--C-:B------:R-:W-:Y:S01]  /*6050*/  FFMA.FTZ R43, R43, UR17, -R8.reuse ;  /* 0x000000112b2b7c23 */ /* 0x100fe20008010808 */
[----:B------:R-:W-:Y:S01]  /*6060*/  FFMA.FTZ R25, -R25, R25, 1 ;  /* 0x3f80000019197423 */ /* 0x000fe20000010119 */
[--C-:B------:R-:W-:Y:S01]  /*6070*/  FFMA.FTZ R227, R227, UR17, -R8.reuse ;  /* 0x00000011e3e37c23 */ /* 0x100fe20008010808 */
[----:B------:R-:W-:Y:S01]  /*6080*/  FFMA.FTZ R8, R236, UR17, -R8 ;  /* 0x00000011ec087c23 */ /* 0x000fe20008010808 */
[----:B------:R-:W2:Y:S01]  /*6090*/  MUFU.EX2 R39, R39 ;  /* 0x0000002700277308 */ /* 0x000ea20000000800 */
[----:B------:R-:W-:Y:S01]  /*60a0*/  FFMA.FTZ R32, -R32, R32, 1 ;  /* 0x3f80000020207423 */ /* 0x000fe20000010120 */
[----:B------:R-:W-:Y:S01]  /*60b0*/  FFMA.FTZ R21, -R21, R21, 1 ;  /* 0x3f80000015157423 */ /* 0x000fe20000010115 */
[----:B------:R-:W-:Y:S01]  /*60c0*/  FFMA.FTZ R28, -R28, R28, 1 ;  /* 0x3f8000001c1c7423 */ /* 0x000fe2000001011c */
[----:B------:R-:W-:-:S04]  /*60d0*/  UMOV UR17, UR57 ;  /* 0x0000003900117c82 */ /* 0x000fc80008000000 */
[----:B------:R-:W3:Y:S01]  /*60e0*/  MUFU.EX2 R37, R37 ;  /* 0x0000002500257308 */ /* 0x000ee20000000800 */
[----:B------:R-:W-:Y:S02]  /*60f0*/  WARPGROUP.DEPBAR.LE gsb0, 0x0 ;  /* 0x00008000000079c5 */ /* 0x000fe40000010000 */
[----:B------:R-:W-:-:S05]  /*6100*/  WARPGROUP.ARRIVE ;  /* 0x00000000000079c5 */ /* 0x000fca0000000000 */
[----:B------:R-:W-:Y:S01]  /*6110*/  MUFU.EX2 R33, R33 ;  /* 0x0000002100217308 */ /* 0x000fe20000000800 */
[----:B------:R-:W-:Y:S01]  /*6120*/  HGMMA.64x8x16.F32.BF16 R44, gdesc[UR4], R44, gsb0 ;  /* 0x00000000042c79f0 */ /* 0x000fe2000800182c */
[----:B------:R-:W-:Y:S01]  /*6130*/  UMOV UR6, UR15 ;  /* 0x0000000f00067c82 */ /* 0x000fe20008000000 */
[----:B------:R-:W-:Y:S01]  /*6140*/  UMOV UR7, 0x40000000 ;  /* 0x4000000000077882 */ /* 0x000fe20000000000 */
[----:B------:R-:W-:-:S04]  /*6150*/  UMOV UR15, 0x40000000 ;  /* 0x40000000000f7882 */ /* 0x000fc80000000000 */
[----:B------:R-:W-:Y:S08]  /*6160*/  MUFU.EX2 R35, R35 ;  /* 0x0000002300237308 */ /* 0x000ff00000000800 */
[----:B------:R-:W-:Y:S08]  /*6170*/  MUFU.EX2 R30, R30 ;  /* 0x0000001e001e7308 */ /* 0x000ff00000000800 */
[----:B------:R-:W-:Y:S08]  /*6180*/  MUFU.EX2 R224, R224 ;  /* 0x000000e000e07308 */ /* 0x000ff00000000800 */
[----:B------:R-:W4:Y:S08]  /*6190*/  MUFU.EX2 R29, R29 ;  /* 0x0000001d001d7308 */ /* 0x000f300000000800 */
[----:B------:R-:W-:Y:S08]  /*61a0*/  MUFU.EX2 R235, R235 ;  /* 0x000000eb00eb7308 */ /* 0x000ff00000000800 */
[----:B------:R-:W-:Y:S01]  /*61b0*/  MUFU.EX2 R226, R226 ;  /* 0x000000e200e27308 */ /* 0x000fe20000000800 */
[----:B------:R-:W-:-:S02]  /*61c0*/  WARPGROUP.DEPBAR.LE gsb0, 0x0 ;  /* 0x00008000000079c5 */ /* 0x000fc40000010000 */
[----:B------:R-:W-:-:S05]  /*61d0*/  WARPGROUP.ARRIVE ;  /* 0x00000000000079c5 */ /* 0x000fca0000000000 */
[----:B------:R-:W-:Y:S01]  /*61e0*/  MUFU.EX2 R42, R42 ;  /* 0x0000002a002a7308 */ /* 0x000fe20000000800 */
[----:B------:R-:W-:Y:S01]  /*61f0*/  HGMMA.64x8x16.F32.BF16 R48, gdesc[UR4], R48, gsb0 ;  /* 0x00000000043079f0 */ /* 0x000fe20008001830 */
[----:B------:R-:W-:Y:S01]  /*6200*/  UMOV UR6, UR13 ;  /* 0x0000000d00067c82 */ /* 0x000fe20008000000 */
[----:B------:R-:W-:-:S05]  /*6210*/  UMOV UR7, 0x40000000 ;  /* 0x4000000000077882 */ /* 0x000fca0000000000 */
[----:B------:R-:W5:Y:S08]  /*6220*/  MUFU.EX2 R40, R40 ;  /* 0x0000002800287308 */ /* 0x000f700000000800 */
[----:B------:R-:W-:Y:S08]  /*6230*/  MUFU.EX2 R233, R233 ;  /* 0x000000e900e97308 */ /* 0x000ff00000000800 */
[----:B------:R-:W-:Y:S01]  /*6240*/  MUFU.EX2 R8, R8 ;  /* 0x0000000800087308 */ /* 0x000fe20000000800 */
[----:B------:R-:W-:-:S02]  /*6250*/  WARPGROUP.DEPBAR.LE gsb0, 0x0 ;  /* 0x00008000000079c5 */ /* 0x000fc40000010000 */
        /* <DEDUP_REMOVED lines=17> */
[----:B------:R-:W-:Y:S01]  /*6370*/  UMOV UR10, UR26 ;  /* 0x0000001a000a7c82 */ /* 0x000fe20008000000 */
[----:B------:R-:W-:Y:S01]  /*6380*/  UMOV UR13, UR5 ;  /* 0x00000005000d7c82 */ /* 0x000fe20008000000 */
[----:B------:R-:W-:Y:S01]  /*6390*/  UMOV UR8, UR4 ;  /* 0x0000000400087c82 */ /* 0x000fe20008000000 */
[----:B------:R-:W-:Y:S01]  /*63a0*/  UMOV UR9, UR5 ;  /* 0x0000000500097c82 */ /* 0x000fe20008000000 */
        /* <DEDUP_REMOVED lines=23> */
[----:B------:R-:W-:Y:S02]  /*6520*/  WARPGROUP.DEPBAR.LE gsb0, 0x0 ;  /* 0x00008000000079c5 */ /* 0x000fe40000010000 */
[----:B------:R-:W-:-:S06]  /*6530*/  WARPGROUP.ARRIVE ;  /* 0x00000000000079c5 */ /* 0x000fcc0000000000 */
[----:B------:R-:W-:Y:S01]  /*6540*/  HGMMA.64x8x16.F32.BF16 R220, gdesc[UR8], R220, gsb0 ;  /* 0x0000000008dc79f0 */ /* 0x000fe200080018dc */
[----:B------:R-:W-:Y:S02]  /*6550*/  UMOV UR9, UR35 ;  /* 0x0000002300097c82 */ /* 0x000fe40008000000 */
[----:B------:R-:W-:Y:S02]  /*6560*/  WARPGROUP.DEPBAR.LE gsb0, 0x0 ;  /* 0x00008000000079c5 */ /* 0x000fe40000010000 */
[----:B------:R-:W-:-:S06]  /*6570*/  WARPGROUP.ARRIVE ;  /* 0x00000000000079c5 */ /* 0x000fcc0000000000 */
[----:B------:R-:W-:Y:S01]  /*6580*/  HGMMA.64x8x16.F32.BF16 R44, gdesc[UR4], R44, gsb0 ;  /* 0x00000000042c79f0 */ /* 0x000fe2000800182c */
[----:B------:R-:W-:Y:S01]  /*6590*/  UMOV UR6, UR22 ;  /* 0x0000001600067c82 */ /* 0x000fe20008000000 */
[----:B------:R-:W-:Y:S01]  /*65a0*/  UMOV UR7, 0x40000000 ;  /* 0x4000000000077882 */ /* 0x000fe20000000000 */
[----:B------:R-:W-:Y:S02]  /*65b0*/  WARPGROUP.DEPBAR.LE gsb0, 0x0 ;  /* 0x00008000000079c5 */ /* 0x000fe40000010000 */
[----:B------:R-:W1:Y:S01]  /*65c0*/  LDS R236, [R237+0x2c300] ;  /* 0x02c30000edec7984 */ /* 0x000e620000000800 */
[----:B------:R-:W-:-:S06]  /*65d0*/  WARPGROUP.ARRIVE ;  /* 0x00000000000079c5 */ /* 0x000fcc0000000000 */
[----:B------:R-:W-:Y:S01]  /*65e0*/  HGMMA.64x8x16.F32.BF16 R48, gdesc[UR4], R48, gsb0 ;  /* 0x00000000043079f0 */ /* 0x000fe20008001830 */
[----:B------:R-:W-:Y:S01]  /*65f0*/  UMOV UR6, UR20 ;  /* 0x0000001400067c82 */ /* 0x000fe20008000000 */
[----:B------:R-:W-:Y:S01]  /*6600*/  UMOV UR7, 0x40000000 ;  /* 0x4000000000077882 */ /* 0x000fe20000000000 */
[--C-:B-1----:R-:W-:Y:S01]  /*6610*/  FADD.FTZ R44, R44, -R236.reuse ;  /* 0x800000ec2c2c7221 */ /* 0x102fe20000010000 */
[----:B------:R-:W-:-:S03]  /*6620*/  FADD.FTZ R45, R45, -R236 ;  /* 0x800000ec2d2d7221 */ /* 0x000fc60000010000 */
[----:B------:R-:W-:Y:S01]  /*6630*/  FMUL.FTZ R44, R34, R44 ;  /* 0x0000002c222c7220 */ /* 0x000fe20000410000 */
[----:B--2---:R-:W-:-:S03]  /*6640*/  FMUL.FTZ R45, R39, R45 ;  /* 0x0000002d272d7220 */ /* 0x004fc60000410000 */
[----:B------:R-:W-:Y:S01]  /*6650*/  FMUL.FTZ R9, R9, R44 ;  /* 0x0000002c09097220 */ /* 0x000fe20000410000 */
[----:B------:R-:W-:Y:S02]  /*6660*/  FMUL.FTZ R10, R10, R45 ;  /* 0x0000002d0a0a7220 */ /* 0x000fe40000410000 */
[----:B------:R-:W1:Y:S03]  /*6670*/  MUFU.EX2 R45, R38 ;  /* 0x00000026002d7308 */ /* 0x000e660000000800 */
[----:B------:R-:W-:Y:S01]  /*6680*/  F2FP.BF16.F32.PACK_AB R10, R10, R9 ;  /* 0x000000090a0a723e */ /* 0x000fe200000010ff */
[----:B------:R-:W-:Y:S02]  /*6690*/  WARPGROUP.DEPBAR.LE gsb0, 0x0 ;  /* 0x00008000000079c5 */ /* 0x000fe40000010000 */
[----:B------:R-:W-:Y:S01]  /*66a0*/  WARPGROUP.ARRIVE ;  /* 0x00000000000079c5 */ /* 0x000fe20000000000 */
[--C-:B------:R-:W-:Y:S01]  /*66b0*/  FADD.FTZ R44, R49, -R236.reuse ;  /* 0x800000ec312c7221 */ /* 0x100fe20000010000 */
[----:B------:R2:W1:Y:S01]  /*66c0*/  MUFU.EX2 R38, R7 ;  /* 0x0000000700267308 */ /* 0x0004620000000800 */
[----:B------:R-:W-:-:S02]  /*66d0*/  FADD.FTZ R48, R48, -R236 ;  /* 0x800000ec30307221 */ /* 0x000fc40000010000 */
[----:B---3--:R-:W-:Y:S01]  /*66e0*/  FMUL.FTZ R49, R37, R44 ;  /* 0x0000002c25317220 */ /* 0x008fe20000410000 */
[----:B------:R-:W-:Y:S01]  /*66f0*/  HGMMA.64x8x16.F32.BF16 R52, gdesc[UR4], R52, gsb0 ;  /* 0x00000000043479f0 */ /* 0x000fe20008001834 */
[----:B------:R-:W-:Y:S01]  /*6700*/  UMOV UR6, UR30 ;  /* 0x0000001e00067c82 */ /* 0x000fe20008000000 */
[----:B------:R-:W-:Y:S01]  /*6710*/  UMOV UR7, 0x40000000 ;  /* 0x4000000000077882 */ /* 0x000fe20000000000 */
[----:B------:R-:W-:Y:S01]  /*6720*/  FMUL.FTZ R49, R14, R49 ;  /* 0x000000310e317220 */ /* 0x000fe20000410000 */
[----:B----4-:R-:W-:Y:S01]  /*6730*/  FMUL.FTZ R48, R29, R48 ;  /* 0x000000301d307220 */ /* 0x010fe20000410000 */
[----:B--2---:R-:W-:Y:S01]  /*6740*/  FFMA.FTZ R7, -R26, R26, 1 ;  /* 0x3f8000001a077423 */ /* 0x004fe2000001011a */
[----:B------:R-:W-:Y:S01]  /*6750*/  FFMA.FTZ R44, -R13, R13, 1 ;  /* 0x3f8000000d2c7423 */ /* 0x000fe2000001010d */
[----:B------:R-:W-:Y:S01]  /*6760*/  FFMA.FTZ R13, -R15, R15, 1 ;  /* 0x3f8000000f0d7423 */ /* 0x000fe2000001010f */
[----:B------:R-:W-:Y:S02]  /*6770*/  FMUL.FTZ R12, R12, R48 ;  /* 0x000000300c0c7220 */ /* 0x000fe40000410000 */
[----:B------:R-:W-:Y:S03]  /*6780*/  MUFU.EX2 R48, R43 ;  /* 0x0000002b00307308 */ /* 0x000fe60000000800 */
[----:B------:R-:W-:Y:S01]  /*6790*/  F2FP.BF16.F32.PACK_AB R12, R49, R12 ;  /* 0x0000000c310c723e */ /* 0x000fe200000010ff */
[----:B------:R-:W-:-:S02]  /*67a0*/  WARPGROUP.DEPBAR.LE gsb0, 0x0 ;  /* 0x00008000000079c5 */ /* 0x000fc40000010000 */
[----:B------:R-:W-:Y:S01]  /*67b0*/  WARPGROUP.ARRIVE ;  /* 0x00000000000079c5 */ /* 0x000fe20000000000 */
[--C-:B------:R-:W-:Y:S01]  /*67c0*/  FADD.FTZ R14, R53, -R236.reuse ;  /* 0x800000ec350e7221 */ /* 0x100fe20000010000 */
[----:B------:R-:W-:-:S03]  /*67d0*/  FADD.FTZ R52, R52, -R236 ;  /* 0x800000ec34347221 */ /* 0x000fc60000010000 */
[C---:B------:R-:W-:Y:S01]  /*67e0*/  FMUL.FTZ R53, R33.reuse, R14 ;  /* 0x0000000e21357220 */ /* 0x040fe20000410000 */
[----:B------:R-:W-:Y:S01]  /*67f0*/  HGMMA.64x8x16.F32.BF16 R216, gdesc[UR4], R216, gsb0 ;  /* 0x0000000004d879f0 */ /* 0x000fe200080018d8 */
[----:B------:R-:W-:Y:S01]  /*6800*/  UMOV UR6, UR28 ;  /* 0x0000001c00067c82 */ /* 0x000fe20008000000 */
[----:B------:R-:W-:Y:S01]  /*6810*/  UMOV UR7, 0x40000000 ;  /* 0x4000000000077882 */ /* 0x000fe20000000000 */
[----:B------:R-:W-:Y:S01]  /*6820*/  FMUL.FTZ R22, R22, R53 ;  /* 0x0000003516167220 */ /* 0x000fe20000410000 */
[----:B-----5:R-:W-:Y:S01]  /*6830*/  FMUL.FTZ R52, R40, R52 ;  /* 0x0000003428347220 */ /* 0x020fe20000410000 */
[----:B------:R-:W-:-:S03]  /*6840*/  F2FP.BF16.F32.PACK_AB R40, R33, R40 ;  /* 0x000000282128723e */ /* 0x000fc600000010ff */
[----:B------:R-:W-:Y:S01]  /*6850*/  FMUL.FTZ R21, R21, R52 ;  /* 0x0000003415157220 */ /* 0x000fe20000410000 */
[----:B------:R-:W-:Y:S02]  /*6860*/  WARPGROUP.DEPBAR.LE gsb0, 0x0 ;  /* 0x00008000000079c5 */ /* 0x000fe40000010000 */
[----:B------:R-:W-:Y:S01]  /*6870*/  WARPGROUP.ARRIVE ;  /* 0x00000000000079c5 */ /* 0x000fe20000000000 */
[--C-:B------:R-:W-:Y:S01]  /*6880*/  FADD.FTZ R14, R217, -R236.reuse ;  /* 0x800000ecd90e7221 */ /* 0x100fe20000010000 */
[----:B------:R-:W-:-:S03]  /*6890*/  FADD.FTZ R53, R216, -R236 ;  /* 0x800000ecd8357221 */ /* 0x000fc60000010000 */
[----:B-1----:R-:W-:Y:S01]  /*68a0*/  FMUL.FTZ R14, R45, R14 ;  /* 0x0000000e2d0e7220 */ /* 0x002fe20000410000 */
[----:B------:R-:W-:Y:S01]  /*68b0*/  HGMMA.64x8x16.F32.BF16 R220, gdesc[UR4], R220, gsb0 ;  /* 0x0000000004dc79f0 */ /* 0x000fe200080018dc */
[----:B------:R-:W-:Y:S01]  /*68c0*/  FMUL.FTZ R26, R30, R53 ;  /* 0x000000351e1a7220 */ /* 0x000fe20000410000 */
[----:B------:R-:W-:Y:S01]  /*68d0*/  UIADD3 UR4, UR60, 0x2c500, URZ ;  /* 0x0002c5003c047890 */ /* 0x000fe2000fffe03f */
[----:B------:R-:W-:Y:S01]  /*68e0*/  FMUL.FTZ R7, R7, R14 ;  /* 0x0000000e07077220 */ /* 0x000fe20000410000 */
[----:B------:R-:W-:Y:S01]  /*68f0*/  FFMA.FTZ R14, -R36, R36, 1 ;  /* 0x3f800000240e7423 */ /* 0x000fe20000010124 */
[----:B------:R-:W-:Y:S01]  /*6900*/  FMUL.FTZ R26, R25, R26 ;  /* 0x0000001a191a7220 */ /* 0x000fe20000410000 */
[----:B------:R-:W-:Y:S01]  /*6910*/  USHF.R.U32.HI UR4, URZ, 0x4, UR4 ;  /* 0x000000043f047899 */ /* 0x000fe20008011604 */
[----:B------:R-:W1:Y:S01]  /*6920*/  MUFU.EX2 R25, R234 ;  /* 0x000000ea00197308 */ /* 0x000e620000000800 */
[----:B------:R-:W-:Y:S02]  /*6930*/  UMOV UR7, 0x40 ;  /* 0x0000004000077882 */ /* 0x000fe40000000000 */
[----:B------:R-:W-:Y:S01]  /*6940*/  F2FP.BF16.F32.PACK_AB R26, R7, R26 ;  /* 0x0000001a071a723e */ /* 0x000fe200000010ff */
[----:B------:R-:W-:-:S04]  /*6950*/  ULOP3.LUT UR4, UR4, 0x3fff, URZ, 0xc0, !UPT ;  /* 0x00003fff04047892 */ /* 0x000fc8000f8ec03f */
[----:B------:R-:W-:-:S04]  /*6960*/  ULOP3.LUT UR4, UR4, 0x80000, URZ, 0xfc, !UPT ;  /* 0x0008000004047892 */ /* 0x000fc8000f8efc3f */
[----:B------:R-:W-:Y:S02]  /*6970*/  UIADD3 UR5, UR4, 0x80, URZ ;  /* 0x0000008004057890 */ /* 0x000fe4000fffe03f */
[----:B------:R-:W-:Y:S02]  /*6980*/  UIADD3 UR6, UR4, 0x100, URZ ;  /* 0x0000010004067890 */ /* 0x000fe4000fffe03f */
[----:B------:R-:W-:Y:S01]  /*6990*/  UMOV UR58, UR4 ;  /* 0x00000004003a7c82 */ /* 0x000fe20008000000 */
[----:B------:R-:W-:Y:S02]  /*69a0*/  UIADD3 UR50, UR4, 0x10, URZ ;  /* 0x0000001004327890 */ /* 0x000fe4000fffe03f */
[----:B------:R-:W-:Y:S01]  /*69b0*/  UMOV UR34, UR5 ;  /* 0x0000000500227c82 */ /* 0x000fe20008000000 */
[----:B------:R-:W-:Y:S01]  /*69c0*/  UIADD3 UR5, UR4, 0x180, URZ ;  /* 0x0000018004057890 */ /* 0x000fe2000fffe03f */
[----:B------:R-:W-:Y:S01]  /*69d0*/  UMOV UR14, UR6 ;  /* 0x00000006000e7c82 */ /* 0x000fe20008000000 */
[----:B------:R-:W-:-:S02]  /*69e0*/  UIADD3 UR6, UR4, 0x200, URZ ;  /* 0x0000020004067890 */ /* 0x000fc4000fffe03f */
[----:B------:R-:W-:-:S03]  /*69f0*/  UIADD3 UR54, UR4, 0x190, URZ ;  /* 0x0000019004367890 */ /* 0x000fc6000fffe03f */
[----:B------:R-:W-:Y:S01]  /*6a00*/  UMOV UR18, UR5 ;  /* 0x0000000500127c82 */ /* 0x000fe20008000000 */
[----:B------:R-:W-:Y:S02]  /*6a10*/  UIADD3 UR5, UR4, 0x90, URZ ;  /* 0x0000009004057890 */ /* 0x000fe4000fffe03f */
[----:B------:R-:W-:Y:S02]  /*6a20*/  UIADD3 UR46, UR4, 0x210, URZ ;  /* 0x00000210042e7890 */ /* 0x000fe4000fffe03f */
[----:B------:R-:W-:Y:S02]  /*6a30*/  UIADD3 UR30, UR4, 0x20, URZ ;  /* 0x00000020041e7890 */ /* 0x000fe4000fffe03f */
[----:B------:R-:W-:Y:S02]  /*6a40*/  UIADD3 UR42, UR4, 0xa0, URZ ;  /* 0x000000a0042a7890 */ /* 0x000fe4000fffe03f */
[----:B------:R-:W-:Y:S01]  /*6a50*/  UIADD3 UR38, UR4, 0x120, URZ ;  /* 0x0000012004267890 */ /* 0x000fe2000fffe03f */
[----:B------:R-:W-:Y:S01]  /*6a60*/  UMOV UR8, UR34 ;  /* 0x0000002200087c82 */ /* 0x000fe20008000000 */
[----:B------:R-:W-:Y:S01]  /*6a70*/  UIADD3 UR26, UR4, 0x220, URZ ;  /* 0x00000220041a7890 */ /* 0x000fe2000fffe03f */
[----:B------:R-:W-:Y:S01]  /*6a80*/  MOV R9, UR30 ;  /* 0x0000001e00097c02 */ /* 0x000fe20008000f00 */
[----:B------:R-:W-:-:S02]  /*6a90*/  WARPGROUP.DEPBAR.LE gsb0, 0x0 ;  /* 0x00008000000079c5 */ /* 0x000fc40000010000 */
[----:B------:R-:W2:Y:S01]  /*6aa0*/  LDS R237, [R237+0x2c320] ;  /* 0x02c32000eded7984 */ /* 0x000ea20000000800 */
[--C-:B------:R-:W-:Y:S01]  /*6ab0*/  FADD.FTZ R220, R220, -R236.reuse ;  /* 0x800000ecdcdc7221 */ /* 0x100fe20000010000 */
[----:B------:R-:W-:-:S03]  /*6ac0*/  FADD.FTZ R221, R221, -R236 ;  /* 0x800000ecdddd7221 */ /* 0x000fc60000010000 */
[----:B------:R-:W-:Y:S01]  /*6ad0*/  FMUL.FTZ R36, R35, R220 ;  /* 0x000000dc23247220 */ /* 0x000fe20000410000 */
[C---:B------:R-:W-:Y:S01]  /*6ae0*/  FMUL.FTZ R221, R38.reuse, R221 ;  /* 0x000000dd26dd7220 */ /* 0x040fe20000410000 */
[----:B------:R-:W-:Y:S02]  /*6af0*/  F2FP.BF16.F32.PACK_AB R38, R38, R35 ;  /* 0x000000232626723e */ /* 0x000fe400000010ff */
[----:B------:R-:W-:Y:S01]  /*6b00*/  FMUL.FTZ R36, R31, R36 ;  /* 0x000000241f247220 */ /* 0x000fe20000410000 */
[----:B------:R-:W-:-:S05]  /*6b10*/  FMUL.FTZ R31, R14, R221 ;  /* 0x000000dd0e1f7220 */ /* 0x000fca0000410000 */
[----:B------:R-:W-:Y:S01]  /*6b20*/  F2FP.BF16.F32.PACK_AB R36, R31, R36 ;  /* 0x000000241f24723e */ /* 0x000fe200000010ff */
[--C-:B--2---:R-:W-:Y:S01]  /*6b30*/  FADD.FTZ R53, R46, -R237.reuse ;  /* 0x800000ed2e357221 */ /* 0x104fe20000010000 */
[--C-:B------:R-:W-:Y:S01]  /*6b40*/  FADD.FTZ R51, R51, -R237.reuse ;  /* 0x800000ed33337221 */ /* 0x100fe20000010000 */
[----:B------:R-:W-:Y:S01]  /*6b50*/  FFMA.FTZ R46, -R20, R20, 1 ;  /* 0x3f800000142e7423 */ /* 0x000fe20000010114 */
[----:B------:R-:W-:Y:S01]  /*6b60*/  FFMA.FTZ R20, -R23, R23, 1 ;  /* 0x3f80000017147423 */ /* 0x000fe20000010117 */
[----:B------:R-:W-:Y:S01]  /*6b70*/  FMUL.FTZ R14, R224, R53 ;  /* 0x00000035e00e7220 */ /* 0x000fe20000410000 */
[----:B------:R-:W-:Y:S01]  /*6b80*/  FMUL.FTZ R51, R42, R51 ;  /* 0x000000332a337220 */ /* 0x000fe20000410000 */
[--C-:B------:R-:W-:Y:S01]  /*6b90*/  FADD.FTZ R50, R50, -R237.reuse ;  /* 0x800000ed32327221 */ /* 0x100fe20000010000 */
[--C-:B------:R-:W-:Y:S01]  /*6ba0*/  FADD.FTZ R222, R222, -R237.reuse ;  /* 0x800000eddede7221 */ /* 0x100fe20000010000 */
[----:B------:R-:W-:Y:S01]  /*6bb0*/  FMUL.FTZ R11, R11, R14 ;  /* 0x0000000e0b0b7220 */ /* 0x000fe20000410000 */
[--C-:B------:R-:W-:Y:S01]  /*6bc0*/  FADD.FTZ R14, R47, -R237.reuse ;  /* 0x800000ed2f0e7221 */ /* 0x100fe20000010000 */
[----:B------:R-:W-:Y:S01]  /*6bd0*/  FMUL.FTZ R46, R46, R51 ;  /* 0x000000332e2e7220 */ /* 0x000fe20000410000 */
[----:B------:R2:W3:Y:S01]  /*6be0*/  MUFU.EX2 R47, R41 ;  /* 0x00000029002f7308 */ /* 0x0004e20000000800 */
[----:B-1----:R-:W-:Y:S01]  /*6bf0*/  FMUL.FTZ R50, R25, R50 ;  /* 0x0000003219327220 */ /* 0x002fe20000410000 */
[----:B------:R-:W-:Y:S01]  /*6c00*/  FMUL.FTZ R15, R235, R14 ;  /* 0x0000000eeb0f7220 */ /* 0x000fe20000410000 */
[----:B------:R-:W-:Y:S01]  /*6c10*/  F2FP.BF16.F32.PACK_AB R14, R39, R34 ;  /* 0x00000022270e723e */ /* 0x000fe200000010ff */
[----:B------:R-:W-:Y:S01]  /*6c20*/  FFMA.FTZ R51, -R24, R24, 1 ;  /* 0x3f80000018337423 */ /* 0x000fe20000010118 */
[----:B------:R-:W-:Y:S01]  /*6c30*/  F2FP.BF16.F32.PACK_AB R24, R37, R29 ;  /* 0x0000001d2518723e */ /* 0x000fe200000010ff */
[----:B------:R-:W-:Y:S01]  /*6c40*/  FMUL.FTZ R44, R44, R15 ;  /* 0x0000000f2c2c7220 */ /* 0x000fe20000410000 */
[--C-:B------:R-:W-:Y:S01]  /*6c50*/  FADD.FTZ R15, R54, -R237.reuse ;  /* 0x800000ed360f7221 */ /* 0x100fe20000010000 */
[----:B------:R-:W1:Y:S01]  /*6c60*/  MUFU.EX2 R39, R227 ;  /* 0x000000e300277308 */ /* 0x000e620000000800 */
[----:B------:R-:W-:Y:S01]  /*6c70*/  F2FP.BF16.F32.PACK_AB R25, R42, R25 ;  /* 0x000000192a19723e */ /* 0x000fe200000010ff */
[--C-:B------:R-:W-:Y:S01]  /*6c80*/  FADD.FTZ R34, R55, -R237.reuse ;  /* 0x800000ed37227221 */ /* 0x100fe20000010000 */
[----:B------:R-:W-:Y:S01]  /*6c90*/  FMUL.FTZ R15, R226, R15 ;  /* 0x0000000fe20f7220 */ /* 0x000fe20000410000 */
[----:B--2---:R-:W-:Y:S01]  /*6ca0*/  F2FP.BF16.F32.PACK_AB R41, R233, R226 ;  /* 0x000000e2e929723e */ /* 0x004fe200000010ff */
[--C-:B------:R-:W-:Y:S01]  /*6cb0*/  FADD.FTZ R218, R218, -R237.reuse ;  /* 0x800000eddada7221 */ /* 0x100fe20000010000 */
[--C-:B------:R-:W-:Y:S01]  /*6cc0*/  FADD.FTZ R219, R219, -R237.reuse ;  /* 0x800000eddbdb7221 */ /* 0x100fe20000010000 */
[----:B------:R-:W-:Y:S01]  /*6cd0*/  FMUL.FTZ R20, R20, R15 ;  /* 0x0000000f14147220 */ /* 0x000fe20000410000 */
[----:B------:R-:W-:Y:S01]  /*6ce0*/  F2FP.BF16.F32.PACK_AB R15, R235, R224 ;  /* 0x000000e0eb0f723e */ /* 0x000fe200000010ff */
[----:B------:R-:W-:Y:S01]  /*6cf0*/  BAR.SYNC.DEFER_BLOCKING 0x9, 0x100 ;  /* 0x0244000000007b1d */ /* 0x000fe20000010000 */
[----:B------:R-:W-:Y:S01]  /*6d00*/  FADD.FTZ R223, R223, -R237 ;  /* 0x800000eddfdf7221 */ /* 0x000fe20000010000 */
[----:B------:R-:W-:Y:S01]  /*6d10*/  FMUL.FTZ R34, R233, R34 ;  /* 0x00000022e9227220 */ /* 0x000fe20000410000 */
[----:B---3--:R-:W-:Y:S01]  /*6d20*/  FMUL.FTZ R218, R47, R218 ;  /* 0x000000da2fda7220 */ /* 0x008fe20000410000 */
[----:B------:R-:W-:Y:S01]  /*6d30*/  FMUL.FTZ R219, R48, R219 ;  /* 0x000000db30db7220 */ /* 0x000fe20000410000 */
[----:B------:R-:W-:Y:S01]  /*6d40*/  FMUL.FTZ R13, R13, R50 ;  /* 0x000000320d0d7220 */ /* 0x000fe20000410000 */
[----:B------:R-:W-:Y:S01]  /*6d50*/  FMUL.FTZ R51, R51, R34 ;  /* 0x0000002233337220 */ /* 0x000fe20000410000 */
[----:B------:R-:W-:Y:S01]  /*6d60*/  FMUL.FTZ R27, R27, R218 ;  /* 0x000000da1b1b7220 */ /* 0x000fe20000410000 */
[----:B-1----:R-:W-:Y:S01]  /*6d70*/  FMUL.FTZ R23, R39, R222 ;  /* 0x000000de27177220 */ /* 0x002fe20000410000 */
[----:B------:R-:W-:Y:S01]  /*6d80*/  F2FP.BF16.F32.PACK_AB R39, R8, R39 ;  /* 0x000000270827723e */ /* 0x000fe200000010ff */
[----:B------:R-:W-:Y:S01]  /*6d90*/  FMUL.FTZ R28, R28, R219 ;  /* 0x000000db1c1c7220 */ /* 0x000fe20000410000 */
[----:B------:R-:W-:Y:S01]  /*6da0*/  F2FP.BF16.F32.PACK_AB R11, R44, R11 ;  /* 0x0000000b2c0b723e */ /* 0x000fe200000010ff */
[----:B------:R-:W-:Y:S01]  /*6db0*/  FMUL.FTZ R32, R32, R23 ;  /* 0x0000001720207220 */ /* 0x000fe20000410000 */
[----:B------:R-:W-:Y:S01]  /*6dc0*/  IMAD R23, R4, 0x2000, R6 ;  /* 0x0000200004177824 */ /* 0x000fe200078e0206 */
[----:B------:R-:W-:-:S02]  /*6dd0*/  F2FP.BF16.F32.PACK_AB R13, R46, R13 ;  /* 0x0000000d2e0d723e */ /* 0x000fc400000010ff */
[----:B------:R-:W-:Y:S02]  /*6de0*/  F2FP.BF16.F32.PACK_AB R50, R22, R21 ;  /* 0x000000151632723e */ /* 0x000fe400000010ff */
[----:B------:R-:W-:Y:S02]  /*6df0*/  SHF.R.U32.HI R216, RZ, 0x4, R23 ;  /* 0x00000004ffd87819 */ /* 0x000fe40000011617 */
[----:B------:R-:W-:Y:S02]  /*6e00*/  F2FP.BF16.F32.PACK_AB R51, R51, R20 ;  /* 0x000000143333723e */ /* 0x000fe400000010ff */
[----:B------:R-:W-:Y:S01]  /*6e10*/  LOP3.LUT R216, R216, 0x3fff, RZ, 0xc0, !PT ;  /* 0x00003fffd8d87812 */ /* 0x000fe200078ec0ff */
[----:B------:R1:W-:Y:S01]  /*6e20*/  STSM.16.M88.2 [R0+0x2c500], R14 ;  /* 0x02c5000e00007844 */ /* 0x0003e20000000100 */
[----:B------:R-:W-:Y:S02]  /*6e30*/  F2FP.BF16.F32.PACK_AB R27, R28, R27 ;  /* 0x0000001b1c1b723e */ /* 0x000fe400000010ff */
[C---:B------:R-:W-:Y:S01]  /*6e40*/  R2UR UR56, R216.reuse ;  /* 0x00000000d83872ca */ /* 0x040fe200000e0000 */
[----:B------:R-:W-:Y:S01]  /*6e50*/  STSM.16.M88.2 [R0+0x2cd00], R24 ;  /* 0x02cd001800007844 */ /* 0x000fe20000000100 */
[----:B------:R-:W-:-:S02]  /*6e60*/  VIADD R6, R216, 0x80 ;  /* 0x00000080d8067836 */ /* 0x000fc40000000000 */
[----:B------:R-:W-:Y:S01]  /*6e70*/  VIADD R217, R216, 0x500 ;  /* 0x00000500d8d97836 */ /* 0x000fe20000000000 */
[----:B------:R-:W-:Y:S02]  /*6e80*/  STSM.16.M88.2 [R0+0x2d500], R40 ;  /* 0x02d5002800007844 */ /* 0x000fe40000000100 */
[----:B------:R-:W-:Y:S01]  /*6e90*/  R2UR UR48, R6 ;  /* 0x00000000063072ca */ /* 0x000fe200000e0000 */
[----:B------:R-:W-:Y:S01]  /*6ea0*/  VIADD R6, R216, 0x100 ;  /* 0x00000100d8067836 */ /* 0x000fe20000000000 */
[----:B-1----:R-:W-:Y:S01]  /*6eb0*/  F2FP.BF16.F32.PACK_AB R14, R45, R30 ;  /* 0x0000001e2d0e723e */ /* 0x002fe200000010ff */
[----:B------:R-:W-:Y:S01]  /*6ec0*/  FMUL.FTZ R30, R8, R223 ;  /* 0x000000df081e7220 */ /* 0x000fe20000410000 */
[----:B------:R-:W-:Y:S02]  /*6ed0*/  F2FP.BF16.F32.PACK_AB R15, R48, R47 ;  /* 0x0000002f300f723e */ /* 0x000fe400000010ff */
[----:B------:R-:W-:Y:S01]  /*6ee0*/  UMOV UR32, UR56 ;  /* 0x0000003800207c82 */ /* 0x000fe20008000000 */
[----:B------:R-:W-:Y:S01]  /*6ef0*/  FMUL.FTZ R225, R225, R30 ;  /* 0x0000001ee1e17220 */ /* 0x000fe20000410000 */
[----:B------:R-:W-:Y:S01]  /*6f00*/  UMOV UR12, UR56 ;  /* 0x00000038000c7c82 */ /* 0x000fe20008000000 */
[----:B------:R-:W-:Y:S01]  /*6f10*/  STSM.16.M88.2 [R0+0x2dd00], R14 ;  /* 0x02dd000e00007844 */ /* 0x000fe20000000100 */
[----:B------:R-:W-:Y:S01]  /*6f20*/  UMOV UR16, UR56 ;  /* 0x0000003800107c82 */ /* 0x000fe20008000000 */
[----:B------:R-:W-:Y:S01]  /*6f30*/  R2UR UR28, R6 ;  /* 0x00000000061c72ca */ /* 0x000fe200000e0000 */
[----:B------:R-:W-:Y:S01]  /*6f40*/  VIADD R6, R216, 0x180 ;  /* 0x00000180d8067836 */ /* 0x000fe20000000000 */
[----:B------:R-:W-:Y:S01]  /*6f50*/  STSM.16.M88.2 [R0+0x2e500], R38 ;  /* 0x02e5002600007844 */ /* 0x000fe20000000100 */
[----:B------:R-:W-:Y:S01]  /*6f60*/  F2FP.BF16.F32.PACK_AB R37, R225, R32 ;  /* 0x00000020e125723e */ /* 0x000fe200000010ff */
[----:B------:R-:W-:Y:S01]  /*6f70*/  UMOV UR20, UR48 ;  /* 0x0000003000147c82 */ /* 0x000fe20008000000 */
[----:B------:R-:W-:Y:S01]  /*6f80*/  UMOV UR52, UR48 ;  /* 0x0000003000347c82 */ /* 0x000fe20008000000 */
[----:B------:R-:W-:Y:S01]  /*6f90*/  @!PT LDS RZ, [RZ] ;  /* 0x00000000fffff984 */ /* 0x000fe20000000800 */
[----:B------:R-:W-:Y:S01]  /*6fa0*/  @!PT LDS RZ, [RZ] ;  /* 0x00000000fffff984 */ /* 0x000fe20000000800 */
[----:B------:R-:W-:Y:S01]  /*6fb0*/  @!PT LDS RZ, [RZ] ;  /* 0x00000000fffff984 */ /* 0x000fe20000000800 */
[----:B------:R-:W-:Y:S01]  /*6fc0*/  @!PT LDS RZ, [RZ] ;  /* 0x00000000fffff984 */ /* 0x000fe20000000800 */
[----:B------:R1:W-:Y:S06]  /*6fd0*/  MEMBAR.ALL.CTA ;  /* 0x0000000000007992 */ /* 0x0003ec0000008000 */
[----:B-1----:R-:W1:Y:S01]  /*6fe0*/  FENCE.VIEW.ASYNC.S ;  /* 0x00000000000073c6 */ /* 0x002e620000000000 */
[----:B------:R-:W-:Y:S01]  /*6ff0*/  UMOV UR44, UR48 ;  /* 0x00000030002c7c82 */ /* 0x000fe20008000000 */
[----:B------:R-:W-:Y:S01]  /*7000*/  MOV R8, UR31 ;  /* 0x0000001f00087c02 */ /* 0x000fe20008000f00 */
[----:B------:R-:W-:Y:S01]  /*7010*/  UMOV UR40, UR28 ;  /* 0x0000001c00287c82 */ /* 0x000fe20008000000 */
[----:B------:R-:W-:Y:S01]  /*7020*/  UMOV UR36, UR28 ;  /* 0x0000001c00247c82 */ /* 0x000fe20008000000 */
[----:B------:R-:W-:Y:S01]  /*7030*/  UMOV UR24, UR28 ;  /* 0x0000001c00187c82 */ /* 0x000fe20008000000 */
[----:B-1----:R-:W-:Y:S06]  /*7040*/  BAR.SYNC.DEFER_BLOCKING 0x9, 0x100 ;  /* 0x0244000000007b1d */ /* 0x002fec0000010000 */
[----:B------:R-:W-:Y:S04]  /*7050*/  STSM.16.M88.2 [R0+0x2ed00], R10 ;  /* 0x02ed000a00007844 */ /* 0x000fe80000000100 */
[----:B------:R-:W-:Y:S04]  /*7060*/  STSM.16.M88.2 [R0+0x2f500], R12 ;  /* 0x02f5000c00007844 */ /* 0x000fe80000000100 */
[----:B------:R-:W-:Y:S04]  /*7070*/  STSM.16.M88.2 [R0+0x2fd00], R50 ;  /* 0x02fd003200007844 */ /* 0x000fe80000000100 */
[----:B------:R-:W-:Y:S04]  /*7080*/  STSM.16.M88.2 [R0+0x30500], R26 ;  /* 0x0305001a00007844 */ /* 0x000fe80000000100 */
[----:B------:R1:W-:Y:S01]  /*7090*/  STSM.16.M88.2 [R0+0x30d00], R36 ;  /* 0x030d002400007844 */ /* 0x0003e20000000100 */
[----:B------:R-:W-:-:S06]  /*70a0*/  WARPGROUP.ARRIVE ;  /* 0x00000000000079c5 */ /* 0x000fcc0000000000 */
[----:B------:R-:W-:Y:S03]  /*70b0*/  HGMMA.64x16x16.F32.BF16 R56, gdesc[UR56].tnspA.tnspB, R56, gsb0 ;  /* 0x60200000383879f0 */ /* 0x000fe60008001838 */
[----:B------:R-:W-:Y:S02]  /*70c0*/  WARPGROUP.DEPBAR.LE gsb0, 0x0 ;  /* 0x00008000000079c5 */ /* 0x000fe40000010000 */
[----:B------:R-:W-:-:S06]  /*70d0*/  WARPGROUP.ARRIVE ;  /* 0x00000000000079c5 */ /* 0x000fcc0000000000 */
[----:B------:R-:W-:Y:S01]  /*70e0*/  HGMMA.64x16x16.F32.BF16 R72, gdesc[UR32].tnspA.tnspB, R72, gsb0 ;  /* 0x60200000204879f0 */ /* 0x000fe20008001848 */
[----:B------:R-:W-:Y:S01]  /*70f0*/  UIADD3 UR34, UR4, 0x1a0, URZ ;  /* 0x000001a004227890 */ /* 0x000fe2000fffe03f */
[----:B------:R-:W-:Y:S01]  /*7100*/  UMOV UR32, UR28 ;  /* 0x0000001c00207c82 */ /* 0x000fe20008000000 */
[----:B------:R-:W-:Y:S01]  /*7110*/  UMOV UR33, UR29 ;  /* 0x0000001d00217c82 */ /* 0x000fe20008000000 */
[----:B------:R-:W-:Y:S01]  /*7120*/  UMOV UR35, 0x40 ;  /* 0x0000004000237882 */ /* 0x000fe20000000000 */
[----:B------:R-:W-:Y:S02]  /*7130*/  WARPGROUP.DEPBAR.LE gsb0, 0x0 ;  /* 0x00008000000079c5 */ /* 0x000fe40000010000 */
[----:B------:R-:W-:-:S06]  /*7140*/  WARPGROUP.ARRIVE ;  /* 0x00000000000079c5 */ /* 0x000fcc0000000000 */
[----:B------:R-:W-:Y:S01]  /*7150*/  HGMMA.64x16x16.F32.BF16 R88, gdesc[UR12].tnspA.tnspB, R88, gsb0 ;  /* 0x602000000c5879f0 */ /* 0x000fe20008001858 */
[----:B------:R-:W-:Y:S01]  /*7160*/  UMOV UR12, UR14 ;  /* 0x0000000e000c7c82 */ /* 0x000fe20008000000 */
[----:B------:R-:W-:Y:S01]  /*7170*/  UMOV UR13, UR15 ;  /* 0x0000000f000d7c82 */ /* 0x000fe20008000000 */
[----:B------:R-:W-:Y:S01]  /*7180*/  UMOV UR14, UR18 ;  /* 0x00000012000e7c82 */ /* 0x000fe20008000000 */
[----:B------:R-:W-:Y:S01]  /*7190*/  UMOV UR15, UR19 ;  /* 0x00000013000f7c82 */ /* 0x000fe20008000000 */
[----:B------:R-:W-:Y:S02]  /*71a0*/  WARPGROUP.DEPBAR.LE gsb0, 0x0 ;  /* 0x00008000000079c5 */ /* 0x000fe40000010000 */
[----:B------:R-:W-:-:S06]  /*71b0*/  WARPGROUP.ARRIVE ;  /* 0x00000000000079c5 */ /* 0x000fcc0000000000 */
[----:B------:R-:W-:Y:S01]  /*71c0*/  HGMMA.64x16x16.F32.BF16 R104, gdesc[UR16].tnspA.tnspB, R104, gsb0 ;  /* 0x60200000106879f0 */ /* 0x000fe20008001868 */
[----:B------:R-:W-:Y:S01]  /*71d0*/  UMOV UR16, UR56 ;  /* 0x0000003800107c82 */ /* 0x000fe20008000000 */
[----:B------:R-:W-:Y:S01]  /*71e0*/  UMOV UR17, UR57 ;  /* 0x0000003900117c82 */ /* 0x000fe20008000000 */
[----:B------:R-:W-:Y:S01]  /*71f0*/  UMOV UR18, UR6 ;  /* 0x0000000600127c82 */ /* 0x000fe20008000000 */
[----:B------:R-:W-:Y:S01]  /*7200*/  UMOV UR19, 0x40 ;  /* 0x0000004000137882 */ /* 0x000fe20000000000 */
[----:B------:R-:W-:Y:S01]  /*7210*/  UMOV UR10, UR18 ;  /* 0x00000012000a7c82 */ /* 0x000fe20008000000 */
[----:B------:R-:W-:Y:S01]  /*7220*/  UMOV UR11, UR19 ;  /* 0x00000013000b7c82 */ /* 0x000fe20008000000 */
[----:B------:R-:W-:Y:S01]  /*7230*/  UIADD3 UR6, UR4, 0x110, URZ ;  /* 0x0000011004067890 */ /* 0x000fe2000fffe03f */
[----:B------:R-:W-:-:S06]  /*7240*/  UMOV UR57, UR23 ;  /* 0x0000001700397c82 */ /* 0x000fcc0008000000 */
[----:B------:R-:W-:Y:S01]  /*7250*/  UMOV UR22, UR6 ;  /* 0x0000000600167c82 */ /* 0x000fe20008000000 */
[----:B------:R-:W-:Y:S01]  /*7260*/  UIADD3 UR6, UR4, 0x230, URZ ;  /* 0x0000023004067890 */ /* 0x000fe2000fffe03f */
        /* <DEDUP_REMOVED lines=8> */
[----:B------:R-:W-:-:S04]  /*72f0*/  UIADD3 UR5, UR60, 0x2ed00, URZ ;  /* 0x0002ed003c057890 */ /* 0x000fc8000fffe03f */
[----:B------:R-:W-:Y:S01]  /*7300*/  USHF.R.U32.HI UR5, URZ, 0x4, UR5 ;  /* 0x000000043f057899 */ /* 0x000fe20008011605 */
[----:B------:R-:W-:Y:S02]  /*7310*/  WARPGROUP.DEPBAR.LE gsb0, 0x0 ;  /* 0x00008000000079c5 */ /* 0x000fe40000010000 */
[----:B------:R-:W-:-:S06]  /*7320*/  WARPGROUP.ARRIVE ;  /* 0x00000000000079c5 */ /* 0x000fcc0000000000 */
[----:B------:R-:W-:Y:S01]  /*7330*/  HGMMA.64x16x16.F32.BF16 R56, gdesc[UR48].tnspA.tnspB, R56, gsb0 ;  /* 0x60200000303879f0 */ /* 0x000fe20008001838 */
[----:B------:R-:W-:Y:S01]  /*7340*/  UMOV UR48, UR10 ;  /* 0x0000000a00307c82 */ /* 0x000fe20008000000 */
[----:B------:R-:W-:Y:S01]  /*7350*/  UIADD3 UR10, UR4, 0xb0, URZ ;  /* 0x000000b0040a7890 */ /* 0x000fe2000fffe03f */
[----:B------:R-:W-:Y:S01]  /*7360*/  UMOV UR49, UR11 ;  /* 0x0000000b00317c82 */ /* 0x000fe20008000000 */
[----:B------:R-:W-:Y:S01]  /*7370*/  UMOV UR11, 0x40 ;  /* 0x00000040000b7882 */ /* 0x000fe20000000000 */
        /* <DEDUP_REMOVED lines=10> */
[----:B------:R-:W-:Y:S01]  /*7420*/  UIADD3 UR22, UR4, 0x130, URZ ;  /* 0x0000013004167890 */ /* 0x000fe2000fffe03f */
[----:B------:R-:W-:Y:S01]  /*7430*/  UMOV UR23, 0x40 ;  /* 0x0000004000177882 */ /* 0x000fe20000000000 */
[----:B------:R-:W-:Y:S02]  /*7440*/  WARPGROUP.DEPBAR.LE gsb0, 0x0 ;  /* 0x00008000000079c5 */ /* 0x000fe40000010000 */
[----:B------:R-:W-:-:S06]  /*7450*/  WARPGROUP.ARRIVE ;  /* 0x00000000000079c5 */ /* 0x000fcc0000000000 */
[----:B------:R-:W-:Y:S01]  /*7460*/  HGMMA.64x16x16.F32.BF16 R104, gdesc[UR52].tnspA.tnspB, R104, gsb0 ;  /* 0x60200000346879f0 */ /* 0x000fe20008001868 */
[----:B------:R-:W-:Y:S01]  /*7470*/  UMOV UR52, UR16 ;  /* 0x0000001000347c82 */ /* 0x000fe20008000000 */
[----:B------:R-:W-:Y:S01]  /*7480*/  UMOV UR53, UR17 ;  /* 0x0000001100357c82 */ /* 0x000fe20008000000 */
        /* <DEDUP_REMOVED lines=10> */
[----:B------:R-:W-:Y:S01]  /*7530*/  UMOV UR29, 0x40000040 ;  /* 0x40000040001d7882 */ /* 0x000fe20000000000 */
[----:B------:R-:W-:Y:S02]  /*7540*/  UMOV UR31, 0x8 ;  /* 0x00000008001f7882 */ /* 0x000fe40000000000 */
[----:B------:R-:W-:Y:S01]  /*7550*/  IMAD.U32 R21, RZ, RZ, UR31 ;  /* 0x0000001fff157e24 */ /* 0x000fe2000f8e00ff */
[----:B------:R-:W-:Y:S02]  /*7560*/  WARPGROUP.DEPBAR.LE gsb0, 0x0 ;  /* 0x00008000000079c5 */ /* 0x000fe40000010000 */
[----:B------:R-:W-:-:S06]  /*7570*/  WARPGROUP.ARRIVE ;  /* 0x00000000000079c5 */ /* 0x000fcc0000000000 */
[----:B------:R-:W-:Y:S01]  /*7580*/  HGMMA.64x16x16.F32.BF16 R72, gdesc[UR40].tnspA.tnspB, R72, gsb0 ;  /* 0x60200000284879f0 */ /* 0x000fe20008001848 */
[----:B------:R-:W-:Y:S01]  /*7590*/  UMOV UR40, UR12 ;  /* 0x0000000c00287c82 */ /* 0x000fe20008000000 */
[----:B------:R-:W-:Y:S01]  /*75a0*/  R2UR UR12, R6 ;  /* 0x00000000060c72ca */ /* 0x000fe200000e0000 */
[----:B------:R-:W-:Y:S01]  /*75b0*/  UMOV UR41, UR13 ;  /* 0x0000000d00297c82 */ /* 0x000fe20008000000 */
[----:B------:R-:W-:Y:S01]  /*75c0*/  UMOV UR13, 0x40000040 ;  /* 0x40000040000d7882 */ /* 0x000fe20000000000 */
[----:B------:R-:W-:Y:S01]  /*75d0*/  VIADD R6, R5, 0x80 ;  /* 0x0000008005067836 */ /* 0x000fe20000000000 */
[----:B------:R-:W-:Y:S01]  /*75e0*/  UMOV UR21, UR13 ;  /* 0x0000000d00157c82 */ /* 0x000fe20008000000 */
[----:B------:R-:W-:-:S08]  /*75f0*/  UMOV UR17, UR13 ;  /* 0x0000000d00117c82 */ /* 0x000fd00008000000 */
        /* <DEDUP_REMOVED lines=23> */
[----:B------:R-:W-:Y:S01]  /*7770*/  UMOV UR57, 0x40000040 ;  /* 0x4000004000397882 */ /* 0x000fe20000000000 */
[----:B------:R-:W-:-:S02]  /*7780*/  WARPGROUP.DEPBAR.LE gsb0, 0x0 ;  /* 0x00008000000079c5 */ /* 0x000fc40000010000 */
[----:B------:R-:W-:-:S06]  /*7790*/  WARPGROUP.ARRIVE ;  /* 0x00000000000079c5 */ /* 0x000fcc0000000000 */
[----:B------:R-:W-:Y:S01]  /*77a0*/  HGMMA.64x16x16.F32.BF16 R120, gdesc[UR24].tnspA.tnspB, R120, gsb0 ;  /* 0x60200000187879f0 */ /* 0x000fe20008001878 */
[----:B------:R-:W-:Y:S01]  /*77b0*/  ULOP3.LUT UR25, UR5, 0x3fff, URZ, 0xc0, !UPT ;  /* 0x00003fff05197892 */ /* 0x000fe2000f8ec03f */
[----:B------:R-:W-:-:S03]  /*77c0*/  R2UR UR5, R5 ;  /* 0x00000000050572ca */ /* 0x000fc600000e0000 */
[----:B------:R-:W-:-:S07]  /*77d0*/  ULOP3.LUT UR24, UR25, 0x400000, URZ, 0xfc, !UPT ;  /* 0x0040000019187892 */ /* 0x000fce000f8efc3f */
[----:B------:R-:W-:Y:S02]  /*77e0*/  UMOV UR30, UR24 ;  /* 0x00000018001e7c82 */ /* 0x000fe40008000000 */
[----:B------:R-:W-:Y:S01]  /*77f0*/  IMAD.U32 R20, RZ, RZ, UR30 ;  /* 0x0000001eff147e24 */ /* 0x000fe2000f8e00ff */
[----:B------:R-:W-:Y:S01]  /*7800*/  UMOV UR28, UR5 ;  /* 0x00000005001c7c82 */ /* 0x000fe20008000000 */
[----:B------:R-:W-:Y:S01]  /*7810*/  UMOV UR5, UR13 ;  /* 0x0000000d00057c82 */ /* 0x000fe20008000000 */
[----:B------:R-:W-:Y:S02]  /*7820*/  WARPGROUP.DEPBAR.LE gsb0, 0x0 ;  /* 0x00008000000079c5 */ /* 0x000fe40000010000 */
[----:B------:R-:W-:-:S06]  /*7830*/  WARPGROUP.ARRIVE ;  /* 0x00000000000079c5 */ /* 0x000fcc0000000000 */
[----:B------:R-:W-:Y:S03]  /*7840*/  HGMMA.64x16x16.F32.BF16 R56, gdesc[UR12].tnspA.tnspB, R56, gsb0 ;  /* 0x602000000c3879f0 */ /* 0x000fe60008001838 */
[----:B------:R-:W-:Y:S02]  /*7850*/  WARPGROUP.DEPBAR.LE gsb0, 0x0 ;  /* 0x00008000000079c5 */ /* 0x000fe40000010000 */
[----:B------:R-:W-:-:S06]  /*7860*/  WARPGROUP.ARRIVE ;  /* 0x00000000000079c5 */ /* 0x000fcc0000000000 */
[----:B------:R-:W-:Y:S01]  /*7870*/  HGMMA.64x16x16.F32.BF16 R72, gdesc[UR8].tnspA.tnspB, R72, gsb0 ;  /* 0x60200000084879f0 */ /* 0x000fe20008001848 */
[----:B------:R-:W-:Y:S01]  /*7880*/  UMOV UR13, 0x40000040 ;  /* 0x40000040000d7882 */ /* 0x000fe20000000000 */
[----:B------:R-:W-:Y:S01]  /*7890*/  ULDC.64 UR8, c[0x0][0x208] ;  /* 0x0000820000087ab9 */ /* 0x000fe20000000a00 */
[----:B------:R-:W-:Y:S02]  /*78a0*/  WARPGROUP.DEPBAR.LE gsb0, 0x0 ;  /* 0x00008000000079c5 */ /* 0x000fe40000010000 */
[----:B------:R-:W-:-:S06]  /*78b0*/  WARPGROUP.ARRIVE ;  /* 0x00000000000079c5 */ /* 0x000fcc0000000000 */
[----:B------:R-:W-:Y:S03]  /*78c0*/  HGMMA.64x16x16.F32.BF16 R88, gdesc[UR20].tnspA.tnspB, R88, gsb0 ;  /* 0x60200000145879f0 */ /* 0x000fe60008001858 */
[----:B------:R-:W-:Y:S02]  /*78d0*/  WARPGROUP.DEPBAR.LE gsb0, 0x0 ;  /* 0x00008000000079c5 */ /* 0x000fe40000010000 */
[----:B------:R-:W-:-:S06]  /*78e0*/  WARPGROUP.ARRIVE ;  /* 0x00000000000079c5 */ /* 0x000fcc0000000000 */
[----:B------:R-:W-:Y:S03]  /*78f0*/  HGMMA.64x16x16.F32.BF16 R104, gdesc[UR16].tnspA.tnspB, R104, gsb0 ;  /* 0x60200000106879f0 */ /* 0x000fe60008001868 */
[----:B------:R-:W-:Y:S02]  /*7900*/  WARPGROUP.DEPBAR.LE gsb0, 0x0 ;  /* 0x00008000000079c5 */ /* 0x000fe40000010000 */
[----:B------:R-:W-:-:S06]  /*7910*/  WARPGROUP.ARRIVE ;  /* 0x00000000000079c5 */ /* 0x000fcc0000000000 */
[----:B------:R-:W-:Y:S01]  /*7920*/  HGMMA.64x16x16.F32.BF16 R120, gdesc[UR4].tnspA.tnspB, R120, gsb0 ;  /* 0x60200000047879f0 */ /* 0x000fe20008001878 */
[----:B------:R-:W-:Y:S01]  /*7930*/  R2UR UR5, R6 ;  /* 0x00000000060572ca */ /* 0x000fe200000e0000 */
[----:B------:R-:W-:Y:S01]  /*7940*/  UIADD3 UR4, UR24, 0x80, URZ ;  /* 0x0000008018047890 */ /* 0x000fe2000fffe03f */
[----:B------:R-:W-:Y:S01]  /*7950*/  VIADD R6, R5, 0x100 ;  /* 0x0000010005067836 */ /* 0x000fe20000000000 */
[----:B------:R-:W-:Y:S02]  /*7960*/  WARPGROUP.DEPBAR.LE gsb0, 0x0 ;  /* 0x00008000000079c5 */ /* 0x000fe40000010000 */
[----:B------:R-:W-:Y:S01]  /*7970*/  @!PT LDS RZ, [RZ] ;  /* 0x00000000fffff984 */ /* 0x000fe20000000800 */
[----:B------:R-:W-:Y:S01]  /*7980*/  @!PT LDS RZ, [RZ] ;  /* 0x00000000fffff984 */ /* 0x000fe20000000800 */
[----:B------:R-:W-:Y:S01]  /*7990*/  @!PT LDS RZ, [RZ] ;  /* 0x00000000fffff984 */ /* 0x000fe20000000800 */
[----:B------:R-:W-:Y:S01]  /*79a0*/  @!PT LDS RZ, [RZ] ;  /* 0x00000000fffff984 */ /* 0x000fe20000000800 */
[----:B------:R2:W-:Y:S06]  /*79b0*/  MEMBAR.ALL.CTA ;  /* 0x0000000000007992 */ /* 0x0005ec0000008000 */
[----:B--2---:R-:W2:Y:S02]  /*79c0*/  FENCE.VIEW.ASYNC.S ;  /* 0x00000000000073c6 */ /* 0x004ea40000000000 */
[----:B--2---:R-:W-:Y:S06]  /*79d0*/  BAR.SYNC.DEFER_BLOCKING 0x9, 0x100 ;  /* 0x0244000000007b1d */ /* 0x004fec0000010000 */
[----:B-1----:R-:W-:-:S06]  /*79e0*/  WARPGROUP.ARRIVE ;  /* 0x00000000000079c5 */ /* 0x002fcc0000000000 */
[----:B------:R-:W-:Y:S01]  /*79f0*/  HGMMA.64x64x16.F32.BF16 R24, gdesc[UR28].tnspA, RZ, !UPT, gsb0 ;  /* 0x20e000001c1879f0 */ /* 0x000fe2000c0018ff */
[----:B------:R-:W-:Y:S01]  /*7a00*/  UMOV UR28, UR5 ;  /* 0x00000005001c7c82 */ /* 0x000fe20008000000 */
[----:B------:R-:W-:Y:S01]  /*7a10*/  UMOV UR29, 0x40000040 ;  /* 0x40000040001d7882 */ /* 0x000fe20000000000 */
[----:B------:R-:W-:Y:S01]  /*7a20*/  UMOV UR30, UR4 ;  /* 0x00000004001e7c82 */ /* 0x000fe20008000000 */
[----:B------:R-:W-:Y:S01]  /*7a30*/  UMOV UR31, 0x8 ;  /* 0x00000008001f7882 */ /* 0x000fe20000000000 */
[----:B------:R-:W-:Y:S01]  /*7a40*/  R2UR UR5, R6 ;  /* 0x00000000060572ca */ /* 0x000fe200000e0000 */
[----:B------:R-:W-:Y:S01]  /*7a50*/  UIADD3 UR4, UR24, 0x100, URZ ;  /* 0x0000010018047890 */ /* 0x000fe2000fffe03f */
[----:B------:R-:W-:Y:S02]  /*7a60*/  IMAD.U32 R14, RZ, RZ, UR30 ;  /* 0x0000001eff0e7e24 */ /* 0x000fe4000f8e00ff */
[----:B------:R-:W-:Y:S02]  /*7a70*/  IMAD.U32 R15, RZ, RZ, UR31 ;  /* 0x0000001fff0f7e24 */ /* 0x000fe4000f8e00ff */
[----:B------:R-:W-:Y:S01]  /*7a80*/  VIADD R6, R5, 0x180 ;  /* 0x0000018005067836 */ /* 0x000fe20000000000 */
[----:B------:R-:W-:-:S02]  /*7a90*/  WARPGROUP.DEPBAR.LE gsb0, 0x0 ;  /* 0x00008000000079c5 */ /* 0x000fc40000010000 */
[----:B------:R-:W-:-:S06]  /*7aa0*/  WARPGROUP.ARRIVE ;  /* 0x00000000000079c5 */ /* 0x000fcc0000000000 */
[----:B------:R-:W-:Y:S01]  /*7ab0*/  HGMMA.64x64x16.F32.BF16 R24, gdesc[UR28].tnspA, R24, gsb0 ;  /* 0x20e000001c1879f0 */ /* 0x000fe20008001818 */
        /* <DEDUP_REMOVED lines=20> */
[----:B------:R-:W-:-:S05]  /*7c00*/  VIADD R6, R216, 0x400 ;  /* 0x00000400d8067836 */ /* 0x000fca0000000000 */
[----:B------:R-:W-:Y:S01]  /*7c10*/  R2UR UR56, R6 ;  /* 0x00000000063872ca */ /* 0x000fe200000e0000 */
[----:B------:R-:W-:Y:S02]  /*7c20*/  WARPGROUP.DEPBAR.LE gsb0, 0x0 ;  /* 0x00008000000079c5 */ /* 0x000fe40000010000 */
[----:B------:R-:W-:-:S06]  /*7c30*/  WARPGROUP.ARRIVE ;  /* 0x00000000000079c5 */ /* 0x000fcc0000000000 */
[----:B------:R-:W-:Y:S01]  /*7c40*/  HGMMA.64x64x16.F32.BF16 R24, gdesc[UR28].tnspA, R24, gsb0 ;  /* 0x20e000001c1879f0 */ /* 0x000fe20008001818 */
[----:B------:R-:W-:Y:S01]  /*7c50*/  UMOV UR28, UR5 ;  /* 0x00000005001c7c82 */ /* 0x000fe20008000000 */
[----:B------:R-:W-:Y:S01]  /*7c60*/  UMOV UR29, 0x40000040 ;  /* 0x40000040001d7882 */ /* 0x000fe20000000000 */
[----:B------:R-:W-:Y:S01]  /*7c70*/  UMOV UR30, UR4 ;  /* 0x00000004001e7c82 */ /* 0x000fe20008000000 */
[----:B------:R-:W-:Y:S01]  /*7c80*/  UMOV UR31, 0x8 ;  /* 0x00000008001f7882 */ /* 0x000fe20000000000 */
[----:B------:R-:W-:Y:S01]  /*7c90*/  IMAD.U32 R6, RZ, RZ, UR30 ;  /* 0x0000001eff067e24 */ /* 0x000fe2000f8e00ff */
[----:B------:R-:W-:Y:S01]  /*7ca0*/  ULDC.64 UR4, c[0x0][0x2c0] ;  /* 0x0000b00000047ab9 */ /* 0x000fe20000000a00 */
[----:B------:R-:W-:Y:S01]  /*7cb0*/  IMAD.U32 R7, RZ, RZ, UR31 ;  /* 0x0000001fff077e24 */ /* 0x000fe2000f8e00ff */
[----:B------:R-:W-:Y:S02]  /*7cc0*/  WARPGROUP.DEPBAR.LE gsb0, 0x0 ;  /* 0x00008000000079c5 */ /* 0x000fe40000010000 */
[----:B------:R-:W-:-:S06]  /*7cd0*/  WARPGROUP.ARRIVE ;  /* 0x00000000000079c5 */ /* 0x000fcc0000000000 */
[----:B------:R-:W-:Y:S01]  /*7ce0*/  HGMMA.64x64x16.F32.BF16 R24, gdesc[UR28].tnspA, R24, gsb0 ;  /* 0x20e000001c1879f0 */ /* 0x000fe20008001818 */
[----:B------:R-:W-:Y:S01]  /*7cf0*/  R2UR UR31, R8 ;  /* 0x00000000081f72ca */ /* 0x000fe200000e0000 */
[C---:B------:R-:W-:Y:S01]  /*7d00*/  VIADD R8, R216.reuse, 0x480 ;  /* 0x00000480d8087836 */ /* 0x040fe20000000000 */
[----:B------:R-:W-:Y:S02]  /*7d10*/  R2UR UR30, R9 ;  /* 0x00000000091e72ca */ /* 0x000fe400000e0000 */
[----:B------:R-:W-:Y:S01]  /*7d20*/  R2UR UR28, R217 ;  /* 0x00000000d91c72ca */ /* 0x000fe200000e0000 */
[----:B------:R-:W-:Y:S02]  /*7d30*/  WARPGROUP.DEPBAR.LE gsb0, 0x0 ;  /* 0x00008000000079c5 */ /* 0x000fe40000010000 */
[----:B------:R-:W-:Y:S01]  /*7d40*/  WARPGROUP.ARRIVE ;  /* 0x00000000000079c5 */ /* 0x000fe20000000000 */
[----:B------:R-:W-:Y:S01]  /*7d50*/  UMOV UR29, 0x40000040 ;  /* 0x40000040001d7882 */ /* 0x000fe20000000000 */
[----:B------:R-:W-:-:S02]  /*7d60*/  VIADD R216, R216, 0x580 ;  /* 0x00000580d8d87836 */ /* 0x000fc40000000000 */
[----:B------:R-:W-:Y:S02]  /*7d70*/  IMAD.SHL.U32 R9, R16, 0x4000, RZ ;  /* 0x0000400010097824 */ /* 0x000fe400078e00ff */
[----:B------:R-:W-:Y:S01]  /*7d80*/  HGMMA.64x16x16.F32.BF16 R64, gdesc[UR56].tnspA.tnspB, R64, gsb0 ;  /* 0x60200000384079f0 */ /* 0x000fe20008001840 */
[----:B------:R-:W-:Y:S01]  /*7d90*/  UMOV UR58, UR32 ;  /* 0x00000020003a7c82 */ /* 0x000fe20008000000 */
[----:B------:R-:W-:Y:S01]  /*7da0*/  UMOV UR59, UR33 ;  /* 0x00000021003b7c82 */ /* 0x000fe20008000000 */
[----:B------:R-:W-:Y:S02]  /*7db0*/  R2UR UR12, R216 ;  /* 0x00000000d80c72ca */ /* 0x000fe400000e0000 */
[C---:B------:R-:W-:Y:S01]  /*7dc0*/  IADD3 R22, P1, R9.reuse, R230, RZ ;  /* 0x000000e609167210 */ /* 0x040fe20007f3e0ff */
[----:B------:R-:W-:Y:S02]  /*7dd0*/  WARPGROUP.DEPBAR.LE gsb0, 0x0 ;  /* 0x00008000000079c5 */ /* 0x000fe40000010000 */
[----:B------:R-:W-:Y:S01]  /*7de0*/  WARPGROUP.ARRIVE ;  /* 0x00000000000079c5 */ /* 0x000fe20000000000 */
[----:B------:R-:W-:Y:S01]  /*7df0*/  UMOV UR32, UR28 ;  /* 0x0000001c00207c82 */ /* 0x000fe20008000000 */
[----:B------:R-:W-:Y:S01]  /*7e00*/  UMOV UR33, UR29 ;  /* 0x0000001d00217c82 */ /* 0x000fe20008000000 */
[----:B------:R-:W-:-:S03]  /*7e10*/  LEA.HI.X.SX32 R9, R9, R232, 0x1, P1 ;  /* 0x000000e809097211 */ /* 0x000fc600008f0eff */
[----:B------:R-:W-:Y:S01]  /*7e20*/  HGMMA.64x16x16.F32.BF16 R80, gdesc[UR56].tnspA.tnspB, R80, gsb0 ;  /* 0x60200000385079f0 */ /* 0x000fe20008001850 */
[----:B------:R-:W-:Y:S01]  /*7e30*/  UMOV UR58, UR36 ;  /* 0x00000024003a7c82 */ /* 0x000fe20008000000 */
[----:B------:R-:W-:Y:S01]  /*7e40*/  UMOV UR59, UR37 ;  /* 0x00000025003b7c82 */ /* 0x000fe20008000000 */
        /* <DEDUP_REMOVED lines=10> */
[----:B------:R-:W-:Y:S01]  /*7ef0*/  R2UR UR48, R8 ;  /* 0x00000000083072ca */ /* 0x000fe200000e0000 */
[----:B------:R-:W-:Y:S01]  /*7f00*/  UMOV UR49, 0x40000040 ;  /* 0x4000004000317882 */ /* 0x000fe20000000000 */
[----:B------:R-:W-:Y:S01]  /*7f10*/  UMOV UR40, UR28 ;  /* 0x0000001c00287c82 */ /* 0x000fe20008000000 */
[----:B------:R-:W-:Y:S01]  /*7f20*/  UMOV UR41, UR29 ;  /* 0x0000001d00297c82 */ /* 0x000fe20008000000 */
[----:B------:R-:W-:Y:S01]  /*7f30*/  UMOV UR36, UR28 ;  /* 0x0000001c00247c82 */ /* 0x000fe20008000000 */
[----:B------:R-:W-:Y:S01]  /*7f40*/  UMOV UR37, UR29 ;  /* 0x0000001d00257c82 */ /* 0x000fe20008000000 */
[----:B------:R-:W-:-:S04]  /*7f50*/  LEA R8, P1, R22, UR4, 0x2 ;  /* 0x0000000416087c11 */ /* 0x000fc8000f8210ff */
[----:B------:R-:W-:-:S05]  /*7f60*/  LEA.HI.X R9, R22, UR5, R9, 0x2, P1 ;  /* 0x0000000516097c11 */ /* 0x000fca00088f1409 */
[----:B------:R1:W-:Y:S04]  /*7f70*/  REDG.E.ADD.F32x4.FTZ.RN.STRONG.GPU desc[UR8][R8.64], R24 ;  /* 0x00000018080079a6 */ /* 0x0003e8000c10f788 */
[----:B------:R2:W-:Y:S04]  /*7f80*/  REDG.E.ADD.F32x4.FTZ.RN.STRONG.GPU desc[UR8][R8.64+0x800], R28 ;  /* 0x0008001c080079a6 */ /* 0x0005e8000c10f788 */
[----:B------:R2:W-:Y:S04]  /*7f90*/  REDG.E.ADD.F32x4.FTZ.RN.STRONG.GPU desc[UR8][R8.64+0x1000], R32 ;  /* 0x00100020080079a6 */ /* 0x0005e8000c10f788 */
[----:B------:R2:W-:Y:S04]  /*7fa0*/  REDG.E.ADD.F32x4.FTZ.RN.STRONG.GPU desc[UR8][R8.64+0x1800], R36 ;  /* 0x00180024080079a6 */ /* 0x0005e8000c10f788 */
[----:B------:R2:W-:Y:S04]  /*7fb0*/  REDG.E.ADD.F32x4.FTZ.RN.STRONG.GPU desc[UR8][R8.64+0x2000], R40 ;  /* 0x00200028080079a6 */ /* 0x0005e8000c10f788 */
[----:B------:R2:W-:Y:S04]  /*7fc0*/  REDG.E.ADD.F32x4.FTZ.RN.STRONG.GPU desc[UR8][R8.64+0x2800], R44 ;  /* 0x0028002c080079a6 */ /* 0x0005e8000c10f788 */
[----:B------:R2:W-:Y:S04]  /*7fd0*/  REDG.E.ADD.F32x4.FTZ.RN.STRONG.GPU desc[UR8][R8.64+0x3000], R48 ;  /* 0x00300030080079a6 */ /* 0x0005e8000c10f788 */
[----:B------:R2:W-:Y:S01]  /*7fe0*/  REDG.E.ADD.F32x4.FTZ.RN.STRONG.GPU desc[UR8][R8.64+0x3800], R52 ;  /* 0x00380034080079a6 */ /* 0x0005e2000c10f788 */
[----:B------:R-:W-:-:S02]  /*7ff0*/  WARPGROUP.DEPBAR.LE gsb0, 0x0 ;  /* 0x00008000000079c5 */ /* 0x000fc40000010000 */
[----:B------:R-:W-:-:S06]  /*8000*/  WARPGROUP.ARRIVE ;  /* 0x00000000000079c5 */ /* 0x000fcc0000000000 */
[----:B------:R-:W-:Y:S03]  /*8010*/  HGMMA.64x16x16.F32.BF16 R128, gdesc[UR56].tnspA.tnspB, R128, gsb0 ;  /* 0x60200000388079f0 */ /* 0x000fe60008001880 */
        /* <DEDUP_REMOVED lines=60> */
[----:B------:R-:W-:-:S05]  /*83e0*/  VIADD R23, R23, 0xffff0000 ;  /* 0xffff000017177836 */ /* 0x000fca0000000000 */
[----:B------:R-:W-:Y:S01]  /*83f0*/  SHF.R.U32.HI R23, RZ, 0x4, R23 ;  /* 0x00000004ff177819 */ /* 0x000fe20000011617 */
[----:B------:R-:W-:Y:S02]  /*8400*/  WARPGROUP.DEPBAR.LE gsb0, 0x0 ;  /* 0x00008000000079c5 */ /* 0x000fe40000010000 */
[----:B------:R-:W-:-:S06]  /*8410*/  WARPGROUP.ARRIVE ;  /* 0x00000000000079c5 */ /* 0x000fcc0000000000 */
[----:B------:R-:W-:Y:S01]  /*8420*/  HGMMA.64x16x16.F32.BF16 R128, gdesc[UR4].tnspA.tnspB, R128, gsb0 ;  /* 0x60200000048079f0 */ /* 0x000fe20008001880 */
[----:B------:R-:W-:-:S05]  /*8430*/  LOP3.LUT R22, R23, 0x3fff, RZ, 0xc0, !PT ;  /* 0x00003fff17167812 */ /* 0x000fca00078ec0ff */
[----:B------:R-:W-:Y:S01]  /*8440*/  IMAD R233, R3, 0x800, R22 ;  /* 0x0000080003e97824 */ /* 0x000fe200078e0216 */
[----:B------:R-:W-:-:S04]  /*8450*/  ULOP3.LUT UR8, UR25, 0x80000, URZ, 0xfc, !UPT ;  /* 0x0008000019087892 */ /* 0x000fc8000f8efc3f */
[----:B------:R-:W-:Y:S01]  /*8460*/  R2UR UR52, R233 ;  /* 0x00000000e93472ca */ /* 0x000fe200000e0000 */
[----:B------:R-:W-:Y:S01]  /*8470*/  UMOV UR53, 0x40000040 ;  /* 0x4000004000357882 */ /* 0x000fe20000000000 */
[----:B------:R-:W-:Y:S01]  /*8480*/  UMOV UR55, 0x40 ;  /* 0x0000004000377882 */ /* 0x000fe20000000000 */
[----:B------:R-:W-:Y:S01]  /*8490*/  UMOV UR54, UR8 ;  /* 0x0000000800367c82 */ /* 0x000fe20008000000 */
[----:B------:R-:W-:Y:S02]  /*84a0*/  WARPGROUP.DEPBAR.LE gsb0, 0x0 ;  /* 0x00008000000079c5 */ /* 0x000fe40000010000 */
[----:B------:R-:W-:-:S07]  /*84b0*/  WARPGROUP.ARRIVE ;  /* 0x00000000000079c5 */ /* 0x000fce0000000000 */
[----:B------:R-:W-:Y:S01]  /*84c0*/  HGMMA.64x16x16.F32.BF16 R136, gdesc[UR52].tnspA.tnspB, R136, gsb0 ;  /* 0x60200000348879f0 */ /* 0x000fe20008001888 */
[----:B------:R-:W-:Y:S01]  /*84d0*/  UIADD3 UR9, UR8, 0x80, URZ ;  /* 0x0000008008097890 */ /* 0x000fe2000fffe03f */
[----:B------:R-:W-:Y:S01]  /*84e0*/  UMOV UR44, UR52 ;  /* 0x00000034002c7c82 */ /* 0x000fe20008000000 */
[----:B------:R-:W-:Y:S01]  /*84f0*/  UMOV UR45, UR53 ;  /* 0x00000035002d7c82 */ /* 0x000fe20008000000 */
[----:B------:R-:W-:-:S04]  /*8500*/  UMOV UR47, 0x40 ;  /* 0x00000040002f7882 */ /* 0x000fc80000000000 */
[----:B------:R-:W-:Y:S01]  /*8510*/  UMOV UR46, UR9 ;  /* 0x00000009002e7c82 */ /* 0x000fe20008000000 */
[----:B------:R-:W-:Y:S02]  /*8520*/  WARPGROUP.DEPBAR.LE gsb0, 0x0 ;  /* 0x00008000000079c5 */ /* 0x000fe40000010000 */
[----:B------:R-:W-:-:S06]  /*8530*/  WARPGROUP.ARRIVE ;  /* 0x00000000000079c5 */ /* 0x000fcc0000000000 */
        /* <DEDUP_REMOVED lines=10> */
[----:B------:R-:W-:Y:S01]  /*85e0*/  IMAD.U32 R216, RZ, RZ, UR14 ;  /* 0x0000000effd87e24 */ /* 0x000fe2000f8e00ff */
[----:B------:R-:W-:Y:S01]  /*85f0*/  UMOV UR12, UR52 ;  /* 0x00000034000c7c82 */ /* 0x000fe20008000000 */
[----:B------:R-:W-:Y:S01]  /*8600*/  IMAD.U32 R217, RZ, RZ, UR15 ;  /* 0x0000000fffd97e24 */ /* 0x000fe2000f8e00ff */
[----:B------:R-:W-:Y:S01]  /*8610*/  UMOV UR13, UR53 ;  /* 0x00000035000d7c82 */ /* 0x000fe20008000000 */
[----:B------:R-:W-:Y:S02]  /*8620*/  UMOV UR15, 0x40 ;  /* 0x00000040000f7882 */ /* 0x000fe40000000000 */
        /* <DEDUP_REMOVED lines=14> */
[----:B-1----:R-:W-:Y:S02]  /*8710*/  VIADD R24, R233, 0x80 ;  /* 0x00000080e9187836 */ /* 0x002fe40000000000 */
[----:B------:R-:W-:-:S03]  /*8720*/  IMAD.U32 R22, RZ, RZ, UR46 ;  /* 0x0000002eff167e24 */ /* 0x000fc6000f8e00ff */
[----:B------:R-:W-:Y:S01]  /*8730*/  R2UR UR44, R24 ;  /* 0x00000000182c72ca */ /* 0x000fe200000e0000 */
[----:B------:R-:W-:Y:S01]  /*8740*/  UIADD3 UR46, UR8, 0x10, URZ ;  /* 0x00000010082e7890 */ /* 0x000fe2000fffe03f */
[----:B------:R-:W-:Y:S01]  /*8750*/  IMAD.U32 R23, RZ, RZ, UR47 ;  /* 0x0000002fff177e24 */ /* 0x000fe2000f8e00ff */
[----:B------:R-:W-:Y:S01]  /*8760*/  UMOV UR45, 0x40000040 ;  /* 0x40000040002d7882 */ /* 0x000fe20000000000 */
[----:B------:R-:W-:Y:S01]  /*8770*/  UMOV UR47, 0x40 ;  /* 0x00000040002f7882 */ /* 0x000fe20000000000 */
        /* <DEDUP_REMOVED lines=40> */
[----:B------:R-:W-:Y:S01]  /*8a00*/  VIADD R24, R233, 0x100 ;  /* 0x00000100e9187836 */ /* 0x000fe20000000000 */
[----:B------:R-:W-:-:S04]  /*8a10*/  UIADD3 UR26, UR8, 0x20, URZ ;  /* 0x00000020081a7890 */ /* 0x000fc8000fffe03f */
[----:B------:R-:W-:Y:S01]  /*8a20*/  R2UR UR24, R24 ;  /* 0x00000000181872ca */ /* 0x000fe200000e0000 */
[----:B------:R-:W-:Y:S01]  /*8a30*/  UMOV UR25, 0x40000040 ;  /* 0x4000004000197882 */ /* 0x000fe20000000000 */
[----:B------:R-:W-:Y:S01]  /*8a40*/  UMOV UR27, 0x40 ;  /* 0x00000040001b7882 */ /* 0x000fe20000000000 */
[----:B------:R-:W-:Y:S02]  /*8a50*/  WARPGROUP.DEPBAR.LE gsb0, 0x0 ;  /* 0x00008000000079c5 */ /* 0x000fe40000010000 */
[----:B------:R-:W-:-:S08]  /*8a60*/  WARPGROUP.ARRIVE ;  /* 0x00000000000079c5 */ /* 0x000fd00000000000 */
        /* <DEDUP_REMOVED lines=51> */
[----:B------:R-:W-:Y:S01]  /*8da0*/  IMAD.U32 R226, RZ, RZ, UR14 ;  /* 0x0000000effe27e24 */ /* 0x000fe2000f8e00ff */
[----:B------:R-:W-:Y:S01]  /*8db0*/  UIADD3 UR14, UR8, 0x1b0, URZ ;  /* 0x000001b0080e7890 */ /* 0x000fe2000fffe03f */
[----:B------:R-:W-:Y:S01]  /*8dc0*/  IMAD.U32 R227, RZ, RZ, UR15 ;  /* 0x0000000fffe37e24 */ /* 0x000fe2000f8e00ff */
[----:B------:R-:W-:Y:S01]  /*8dd0*/  UMOV UR12, UR4 ;  /* 0x00000004000c7c82 */ /* 0x000fe20008000000 */
[----:B------:R-:W-:Y:S01]  /*8de0*/  UMOV UR13, UR5 ;  /* 0x00000005000d7c82 */ /* 0x000fe20008000000 */
[----:B------:R-:W-:Y:S01]  /*8df0*/  UMOV UR15, 0x40 ;  /* 0x00000040000f7882 */ /* 0x000fe20000000000 */
[----:B------:R-:W-:Y:S02]  /*8e00*/  WARPGROUP.DEPBAR.LE gsb0, 0x0 ;  /* 0x00008000000079c5 */ /* 0x000fe40000010000 */
[----:B------:R-:W-:-:S06]  /*8e10*/  WARPGROUP.ARRIVE ;  /* 0x00000000000079c5 */ /* 0x000fcc0000000000 */
[----:B------:R-:W-:Y:S01]  /*8e20*/  HGMMA.64x16x16.F32.BF16 R184, gdesc[UR12].tnspA.tnspB, R184, gsb0 ;  /* 0x602000000cb879f0 */ /* 0x000fe200080018b8 */
[----:B------:R-:W-:Y:S01]  /*8e30*/  UIADD3 UR10, UR8, 0x230, URZ ;  /* 0x00000230080a7890 */ /* 0x000fe2000fffe03f */
[----:B------:R-:W-:Y:S02]  /*8e40*/  UMOV UR9, UR5 ;  /* 0x0000000500097c82 */ /* 0x000fe40008000000 */
[----:B------:R-:W-:Y:S01]  /*8e50*/  UMOV UR8, UR4 ;  /* 0x0000000400087c82 */ /* 0x000fe20008000000 */
[----:B------:R-:W-:Y:S01]  /*8e60*/  UMOV UR11, 0x40 ;  /* 0x00000040000b7882 */ /* 0x000fe20000000000 */
[----:B------:R-:W-:Y:S02]  /*8e70*/  WARPGROUP.DEPBAR.LE gsb0, 0x0 ;  /* 0x00008000000079c5 */ /* 0x000fe40000010000 */
[----:B------:R-:W-:-:S06]  /*8e80*/  WARPGROUP.ARRIVE ;  /* 0x00000000000079c5 */ /* 0x000fcc0000000000 */
[----:B------:R-:W-:Y:S03]  /*8e90*/  HGMMA.64x16x16.F32.BF16 R200, gdesc[UR8].tnspA.tnspB, R200, gsb0 ;  /* 0x6020000008c879f0 */ /* 0x000fe600080018c8 */
[----:B------:R-:W-:Y:S02]  /*8ea0*/  WARPGROUP.DEPBAR.LE gsb0, 0x0 ;  /* 0x00008000000079c5 */ /* 0x000fe40000010000 */
[----:B--2---:R-:W-:Y:S05]  /*8eb0*/  @!P0 BRA `(.L_x_17) ;  /* 0x0000000000048947 */ /* 0x004fea0003800000 */
[----:B------:R-:W-:Y:S01]  /*8ec0*/  BPT.TRAP 0x1 ;  /* 0x000000040000795c */ /* 0x000fe20000300000 */
.L_x_17:
[----:B------:R-:W-:Y:S01]  /*8ed0*/  UIADD3 UR4, UR60, 0x31838, URZ ;  /* 0x000318383c047890 */ /* 0x000fe2000fffe03f */
[----:B------:R-:W-:Y:S01]  /*8ee0*/  VIADD R24, R5, 0x500 ;  /* 0x0000050005187836 */ /* 0x000fe20000000000 */
[----:B------:R-:W-:Y:S01]  /*8ef0*/  R2UR UR58, R20 ;  /* 0x00000000143a72ca */ /* 0x000fe200000e0000 */
[----:B------:R-:W-:Y:S01]  /*8f00*/  UMOV UR57, 0x40000040 ;  /* 0x4000004000397882 */ /* 0x000fe20000000000 */
[----:B------:R-:W-:Y:S01]  /*8f10*/  UPRMT UR4, URZ, 0x654, UR4 ;  /* 0x000006543f047896 */ /* 0x000fe20008000004 */
[----:B------:R-:W-:Y:S01]  /*8f20*/  R2UR UR59, R21 ;  /* 0x00000000153b72ca */ /* 0x000fe200000e0000 */
[----:B------:R-:W-:Y:S01]  /*8f30*/  VIADD R20, R5, 0x580 ;  /* 0x0000058005147836 */ /* 0x000fe20000000000 */
[----:B------:R-:W-:Y:S01]  /*8f40*/  R2UR UR56, R24 ;  /* 0x00000000183872ca */ /* 0x000fe200000e0000 */
[----:B------:R-:W-:-:S05]  /*8f50*/  ULDC.64 UR8, c[0x0][0x208] ;  /* 0x0000820000087ab9 */ /* 0x000fca0000000a00 */
[----:B------:R-:W-:Y:S01]  /*8f60*/  SYNCS.ARRIVE.TRANS64.RED.A1T0 RZ, [UR4], RZ ;  /* 0x000000ffffff79a7 */ /* 0x000fe20008100404 */
[----:B------:R-:W-:-:S06]  /*8f70*/  WARPGROUP.ARRIVE ;  /* 0x00000000000079c5 */ /* 0x000fcc0000000000 */
[----:B------:R-:W-:Y:S01]  /*8f80*/  HGMMA.64x64x16.F32.BF16 R24, gdesc[UR56].tnspA, RZ, !UPT, gsb0 ;  /* 0x20e00000381879f0 */ /* 0x000fe2000c0018ff */
[----:B------:R-:W-:Y:S01]  /*8f90*/  R2UR UR56, R20 ;  /* 0x00000000143872ca */ /* 0x000fe200000e0000 */
[----:B------:R-:W-:Y:S01]  /*8fa0*/  UMOV UR57, 0x40000040 ;  /* 0x4000004000397882 */ /* 0x000fe20000000000 */
[----:B------:R-:W-:Y:S01]  /*8fb0*/  R2UR UR58, R14 ;  /* 0x000000000e3a72ca */ /* 0x000fe200000e0000 */
[----:B------:R-:W-:Y:S01]  /*8fc0*/  VIADD R14, R5, 0x600 ;  /* 0x00000600050e7836 */ /* 0x000fe20000000000 */
[----:B------:R-:W-:Y:S01]  /*8fd0*/  R2UR UR59, R15 ;  /* 0x000000000f3b72ca */ /* 0x000fe200000e0000 */
[----:B------:R-:W-:Y:S02]  /*8fe0*/  WARPGROUP.DEPBAR.LE gsb0, 0x0 ;  /* 0x00008000000079c5 */ /* 0x000fe40000010000 */
[----:B------:R-:W-:-:S10]  /*8ff0*/  WARPGROUP.ARRIVE ;  /* 0x00000000000079c5 */ /* 0x000fd40000000000 */
[----:B------:R-:W-:Y:S01]  /*9000*/  HGMMA.64x64x16.F32.BF16 R24, gdesc[UR56].tnspA, R24, gsb0 ;  /* 0x20e00000381879f0 */ /* 0x000fe20008001818 */
[----:B------:R-:W-:Y:S01]  /*9010*/  R2UR UR56, R14 ;  /* 0x000000000e3872ca */ /* 0x000fe200000e0000 */
[----:B------:R-:W-:Y:S01]  /*9020*/  UMOV UR57, 0x40000040 ;  /* 0x4000004000397882 */ /* 0x000fe20000000000 */
[----:B------:R-:W-:Y:S01]  /*9030*/  R2UR UR58, R12 ;  /* 0x000000000c3a72ca */ /* 0x000fe200000e0000 */
[----:B------:R-:W-:Y:S01]  /*9040*/  VIADD R12, R5, 0x680 ;  /* 0x00000680050c7836 */ /* 0x000fe20000000000 */
[----:B------:R-:W-:Y:S01]  /*9050*/  R2UR UR59, R13 ;  /* 0x000000000d3b72ca */ /* 0x000fe200000e0000 */
[----:B------:R-:W-:Y:S01]  /*9060*/  VIADD R5, R5, 0x700 ;  /* 0x0000070005057836 */ /* 0x000fe20000000000 */
[----:B------:R-:W-:Y:S02]  /*9070*/  WARPGROUP.DEPBAR.LE gsb0, 0x0 ;  /* 0x00008000000079c5 */ /* 0x000fe40000010000 */
[----:B------:R-:W-:-:S09]  /*9080*/  WARPGROUP.ARRIVE ;  /* 0x00000000000079c5 */ /* 0x000fd20000000000 */
[----:B------:R-:W-:Y:S01]  /*9090*/  HGMMA.64x64x16.F32.BF16 R24, gdesc[UR56].tnspA, R24, gsb0 ;  /* 0x20e00000381879f0 */ /* 0x000fe20008001818 */
[----:B------:R-:W-:Y:S01]  /*90a0*/  R2UR UR56, R12 ;  /* 0x000000000c3872ca */ /* 0x000fe200000e0000 */
[----:B------:R-:W-:Y:S01]  /*90b0*/  UMOV UR57, 0x40000040 ;  /* 0x4000004000397882 */ /* 0x000fe20000000000 */
[----:B------:R-:W-:Y:S02]  /*90c0*/  R2UR UR58, R10 ;  /* 0x000000000a3a72ca */ /* 0x000fe400000e0000 */
[----:B------:R-:W-:Y:S01]  /*90d0*/  R2UR UR59, R11 ;  /* 0x000000000b3b72ca */ /* 0x000fe200000e0000 */
[----:B------:R-:W-:Y:S02]  /*90e0*/  WARPGROUP.DEPBAR.LE gsb0, 0x0 ;  /* 0x00008000000079c5 */ /* 0x000fe40000010000 */
[----:B------:R-:W-:-:S10]  /*90f0*/  WARPGROUP.ARRIVE ;  /* 0x00000000000079c5 */ /* 0x000fd40000000000 */
        /* <DEDUP_REMOVED lines=8> */
[----:B------:R-:W-:-:S05]  /*9180*/  VIADD R5, R233, 0x400 ;  /* 0x00000400e9057836 */ /* 0x000fca0000000000 */
[----:B------:R-:W-:Y:S01]  /*9190*/  R2UR UR52, R5 ;  /* 0x00000000053472ca */ /* 0x000fe200000e0000 */
[----:B------:R-:W-:Y:S01]  /*91a0*/  UMOV UR53, 0x40000040 ;  /* 0x4000004000357882 */ /* 0x000fe20000000000 */
[----:B------:R-:W-:Y:S02]  /*91b0*/  WARPGROUP.DEPBAR.LE gsb0, 0x0 ;  /* 0x00008000000079c5 */ /* 0x000fe40000010000 */
[----:B------:R-:W-:Y:S01]  /*91c0*/  WARPGROUP.ARRIVE ;  /* 0x00000000000079c5 */ /* 0x000fe20000000000 */
[----:B------:R-:W-:Y:S01]  /*91d0*/  VIADD R5, R233, 0x480 ;  /* 0x00000480e9057836 */ /* 0x000fe20000000000 */
[----:B------:R-:W-:Y:S01]  /*91e0*/  UMOV UR45, 0x40000040 ;  /* 0x40000040002d7882 */ /* 0x000fe20000000000 */
[----:B------:R-:W-:Y:S01]  /*91f0*/  UMOV UR25, 0x40000040 ;  /* 0x4000004000197882 */ /* 0x000fe20000000000 */
[----:B------:R-:W-:Y:S01]  /*9200*/  UMOV UR5, 0x40000040 ;  /* 0x4000004000057882 */ /* 0x000fe20000000000 */
[----:B------:R1:W-:Y:S04]  /*9210*/  REDG.E.ADD.F32x4.FTZ.RN.STRONG.GPU desc[UR8][R8.64+0x4000], R24 ;  /* 0x00400018080079a6 */ /* 0x0003e8000c10f788 */
[----:B------:R-:W-:Y:S01]  /*9220*/  HGMMA.64x16x16.F32.BF16 R144, gdesc[UR52].tnspA.tnspB, R144, gsb0 ;  /* 0x60200000349079f0 */ /* 0x000fe20008001890 */
[----:B------:R-:W-:-:S02]  /*9230*/  R2UR UR54, R22 ;  /* 0x00000000163672ca */ /* 0x000fc400000e0000 */
[----:B------:R-:W-:Y:S02]  /*9240*/  R2UR UR55, R23 ;  /* 0x00000000173772ca */ /* 0x000fe400000e0000 */
[----:B------:R-:W-:Y:S01]  /*9250*/  R2UR UR44, R5 ;  /* 0x00000000052c72ca */ /* 0x000fe200000e0000 */
[----:B------:R-:W-:Y:S01]  /*9260*/  UMOV UR41, UR25 ;  /* 0x0000001900297c82 */ /* 0x000fe20008000000 */
[----:B------:R-:W-:Y:S01]  /*9270*/  UMOV UR37, UR25 ;  /* 0x0000001900257c82 */ /* 0x000fe20008000000 */
[----:B------:R-:W-:Y:S01]  /*9280*/  UMOV UR33, UR25 ;  /* 0x0000001900217c82 */ /* 0x000fe20008000000 */
[----:B------:R-:W-:Y:S01]  /*9290*/  UMOV UR21, UR5 ;  /* 0x0000000500157c82 */ /* 0x000fe20008000000 */
[----:B------:R-:W-:Y:S01]  /*92a0*/  UMOV UR17, UR5 ;  /* 0x0000000500117c82 */ /* 0x000fe20008000000 */
[----:B------:R-:W-:Y:S01]  /*92b0*/  UMOV UR13, UR5 ;  /* 0x00000005000d7c82 */ /* 0x000fe20008000000 */
[----:B------:R1:W-:Y:S01]  /*92c0*/  REDG.E.ADD.F32x4.FTZ.RN.STRONG.GPU desc[UR8][R8.64+0x4800], R28 ;  /* 0x0048001c080079a6 */ /* 0x0003e2000c10f788 */
[----:B------:R-:W-:-:S02]  /*92d0*/  WARPGROUP.DEPBAR.LE gsb0, 0x0 ;  /* 0x00008000000079c5 */ /* 0x000fc40000010000 */
[----:B------:R-:W-:Y:S01]  /*92e0*/  WARPGROUP.ARRIVE ;  /* 0x00000000000079c5 */ /* 0x000fe20000000000 */
[C---:B------:R-:W-:Y:S01]  /*92f0*/  VIADD R5, R233.reuse, 0x500 ;  /* 0x00000500e9057836 */ /* 0x040fe20000000000 */
[----:B------:R1:W-:Y:S04]  /*9300*/  REDG.E.ADD.F32x4.FTZ.RN.STRONG.GPU desc[UR8][R8.64+0x5000], R32 ;  /* 0x00500020080079a6 */ /* 0x0003e8000c10f788 */
[----:B------:R-:W-:Y:S01]  /*9310*/  HGMMA.64x16x16.F32.BF16 R160, gdesc[UR52].tnspA.tnspB, R160, gsb0 ;  /* 0x6020000034a079f0 */ /* 0x000fe200080018a0 */
[----:B------:R-:W-:Y:S01]  /*9320*/  R2UR UR54, R216 ;  /* 0x00000000d83672ca */ /* 0x000fe200000e0000 */
[----:B------:R-:W-:Y:S01]  /*9330*/  VIADD R233, R233, 0x580 ;  /* 0x00000580e9e97836 */ /* 0x000fe20000000000 */
[----:B------:R-:W-:Y:S01]  /*9340*/  R2UR UR55, R217 ;  /* 0x00000000d93772ca */ /* 0x000fe200000e0000 */
[----:B------:R1:W-:Y:S01]  /*9350*/  REDG.E.ADD.F32x4.FTZ.RN.STRONG.GPU desc[UR8][R8.64+0x5800], R36 ;  /* 0x00580024080079a6 */ /* 0x0003e2000c10f788 */
[----:B------:R-:W-:-:S02]  /*9360*/  WARPGROUP.DEPBAR.LE gsb0, 0x0 ;  /* 0x00008000000079c5 */ /* 0x000fc40000010000 */
[----:B------:R-:W-:Y:S01]  /*9370*/  WARPGROUP.ARRIVE ;  /* 0x00000000000079c5 */ /* 0x000fe20000000000 */
[----:B------:R-:W-:Y:S01]  /*9380*/  R2UR UR24, R5 ;  /* 0x00000000051872ca */ /* 0x000fe200000e0000 */
[----:B------:R1:W-:Y:S07]  /*9390*/  REDG.E.ADD.F32x4.FTZ.RN.STRONG.GPU desc[UR8][R8.64+0x6000], R40 ;  /* 0x00600028080079a6 */ /* 0x0003ee000c10f788 */
[----:B------:R-:W-:Y:S01]  /*93a0*/  HGMMA.64x16x16.F32.BF16 R176, gdesc[UR52].tnspA.tnspB, R176, gsb0 ;  /* 0x6020000034b079f0 */ /* 0x000fe200080018b0 */
[----:B------:R-:W-:Y:S01]  /*93b0*/  R2UR UR54, R218 ;  /* 0x00000000da3672ca */ /* 0x000fe200000e0000 */
[----:B------:R1:W-:Y:S01]  /*93c0*/  REDG.E.ADD.F32x4.FTZ.RN.STRONG.GPU desc[UR8][R8.64+0x6800], R44 ;  /* 0x0068002c080079a6 */ /* 0x0003e2000c10f788 */
[----:B------:R-:W-:-:S02]  /*93d0*/  R2UR UR55, R219 ;  /* 0x00000000db3772ca */ /* 0x000fc400000e0000 */
[----:B------:R-:W-:Y:S01]  /*93e0*/  R2UR UR4, R233 ;  /* 0x00000000e90472ca */ /* 0x000fe200000e0000 */
[----:B------:R1:W-:Y:S01]  /*93f0*/  REDG.E.ADD.F32x4.FTZ.RN.STRONG.GPU desc[UR8][R8.64+0x7000], R48 ;  /* 0x00700030080079a6 */ /* 0x0003e2000c10f788 */
[----:B------:R-:W-:Y:S01]  /*9400*/  UMOV UR40, UR24 ;  /* 0x0000001800287c82 */ /* 0x000fe20008000000 */
[----:B------:R-:W-:Y:S01]  /*9410*/  UMOV UR36, UR24 ;  /* 0x0000001800247c82 */ /* 0x000fe20008000000 */
[----:B------:R-:W-:Y:S01]  /*9420*/  UMOV UR32, UR24 ;  /* 0x0000001800207c82 */ /* 0x000fe20008000000 */
[----:B------:R1:W-:Y:S08]  /*9430*/  REDG.E.ADD.F32x4.FTZ.RN.STRONG.GPU desc[UR8][R8.64+0x7800], R52 ;  /* 0x00780034080079a6 */ /* 0x0003f0000c10f788 */
[----:B------:R-:W-:Y:S01]  /*9440*/  UMOV UR20, UR4 ;  /* 0x0000000400147c82 */ /* 0x000fe20008000000 */
[----:B------:R-:W-:Y:S01]  /*9450*/  UMOV UR16, UR4 ;  /* 0x0000000400107c82 */ /* 0x000fe20008000000 */
[----:B------:R-:W-:Y:S01]  /*9460*/  UMOV UR12, UR4 ;  /* 0x00000004000c7c82 */ /* 0x000fe20008000000 */
[----:B------:R-:W-:-:S02]  /*9470*/  WARPGROUP.DEPBAR.LE gsb0, 0x0 ;  /* 0x00008000000079c5 */ /* 0x000fc40000010000 */
[----:B------:R-:W-:-:S06]  /*9480*/  WARPGROUP.ARRIVE ;  /* 0x00000000000079c5 */ /* 0x000fcc0000000000 */
[----:B------:R-:W-:Y:S01]  /*9490*/  HGMMA.64x16x16.F32.BF16 R192, gdesc[UR52].tnspA.tnspB, R192, gsb0 ;  /* 0x6020000034c079f0 */ /* 0x000fe200080018c0 */
[----:B------:R-:W-:Y:S02]  /*94a0*/  R2UR UR54, R220 ;  /* 0x00000000dc3672ca */ /* 0x000fe400000e0000 */
[----:B------:R-:W-:Y:S01]  /*94b0*/  R2UR UR55, R221 ;  /* 0x00000000dd3772ca */ /* 0x000fe200000e0000 */
[----:B------:R-:W-:Y:S02]  /*94c0*/  WARPGROUP.DEPBAR.LE gsb0, 0x0 ;  /* 0x00008000000079c5 */ /* 0x000fe40000010000 */
[----:B------:R-:W-:-:S10]  /*94d0*/  WARPGROUP.ARRIVE ;  /* 0x00000000000079c5 */ /* 0x000fd40000000000 */
[----:B------:R-:W-:Y:S03]  /*94e0*/  HGMMA.64x16x16.F32.BF16 R208, gdesc[UR52].tnspA.tnspB, R208, gsb0 ;  /* 0x6020000034d079f0 */ /* 0x000fe600080018d0 */
[----:B------:R-:W-:Y:S02]  /*94f0*/  WARPGROUP.DEPBAR.LE gsb0, 0x0 ;  /* 0x00008000000079c5 */ /* 0x000fe40000010000 */
[----:B------:R-:W-:-:S06]  /*9500*/  WARPGROUP.ARRIVE ;  /* 0x00000000000079c5 */ /* 0x000fcc0000000000 */
[----:B------:R-:W-:Y:S01]  /*9510*/  HGMMA.64x16x16.F32.BF16 R144, gdesc[UR44].tnspA.tnspB, R144, gsb0 ;  /* 0x602000002c9079f0 */ /* 0x000fe20008001890 */
[----:B------:R-:W-:Y:S02]  /*9520*/  R2UR UR46, R222 ;  /* 0x00000000de2e72ca */ /* 0x000fe400000e0000 */
[----:B------:R-:W-:Y:S01]  /*9530*/  R2UR UR47, R223 ;  /* 0x00000000df2f72ca */ /* 0x000fe200000e0000 */
[----:B------:R-:W-:Y:S02]  /*9540*/  WARPGROUP.DEPBAR.LE gsb0, 0x0 ;  /* 0x00008000000079c5 */ /* 0x000fe40000010000 */
[----:B------:R-:W-:-:S10]  /*9550*/  WARPGROUP.ARRIVE ;  /* 0x00000000000079c5 */ /* 0x000fd40000000000 */
        /* <DEDUP_REMOVED lines=51> */
[----:B-1----:R-:W-:Y:S05]  /*9890*/  @!P0 BRA `(.L_x_18) ;  /* 0x0000000000048947 */ /* 0x002fea0003800000 */
[----:B------:R-:W-:Y:S01]  /*98a0*/  BPT.TRAP 0x1 ;  /* 0x000000040000795c */ /* 0x000fe20000300000 */
.L_x_18:
[----:B------:R-:W2:Y:S01]  /*98b0*/  LDL R5, [R1] ;  /* 0x0000000001057983 */ /* 0x000ea20000100800 */
[----:B------:R-:W-:Y:S01]  /*98c0*/  VIADD R16, R16, 0x1 ;  /* 0x0000000110107836 */ /* 0x000fe20000000000 */
[----:B------:R-:W-:Y:S01]  /*98d0*/  LOP3.LUT R18, R18, 0x1, RZ, 0x3c, !PT ;  /* 0x0000000112127812 */ /* 0x000fe200078e3cff */
[----:B------:R-:W-:Y:S02]  /*98e0*/  VIADD R3, R3, 0x1 ;  /* 0x0000000103037836 */ /* 0x000fe40000000000 */
[----:B------:R-:W-:-:S03]  /*98f0*/  VIADD R17, R17, 0x31820 ;  /* 0x0003182011117836 */ /* 0x000fc60000000000 */
[C---:B------:R-:W-:Y:S02]  /*9900*/  ISETP.NE.AND P0, PT, R3.reuse, 0x2, PT ;  /* 0x000000020300780c */ /* 0x040fe40003f05270 */
[----:B------:R-:W-:Y:S02]  /*9910*/  PRMT R17, RZ, 0x654, R17 ;  /* 0x00000654ff117816 */ /* 0x000fe40000000011 */
[----:B------:R-:W-:Y:S02]  /*9920*/  SEL R6, RZ, 0x1, P0 ;  /* 0x00000001ff067807 */ /* 0x000fe40000000000 */
[----:B------:R1:W-:Y:S01]  /*9930*/  SYNCS.ARRIVE.TRANS64.RED.A1T0 RZ, [R17+URZ], RZ ;  /* 0x000000ff11ff79a7 */ /* 0x0003e2000810043f */
[----:B------:R-:W-:Y:S02]  /*9940*/  SEL R3, R3, RZ, P0 ;  /* 0x000000ff03037207 */ /* 0x000fe40000000000 */
[----:B------:R-:W-:Y:S02]  /*9950*/  LOP3.LUT R19, R19, R6, RZ, 0x3c, !PT ;  /* 0x0000000613137212 */ /* 0x000fe400078e3cff */
[----:B--2---:R-:W-:-:S13]  /*9960*/  ISETP.GE.AND P1, PT, R16, R5, PT ;  /* 0x000000051000720c */ /* 0x004fda0003f26270 */
[----:B-1----:R-:W-:Y:S05]  /*9970*/  @!P1 BRA `(.L_x_19) ;  /* 0xffffff7400b49947 */ /* 0x002fea000383ffff */
.L_x_8:
[----:B------:R-:W-:Y:S01]  /*9980*/  IMAD.U32 R16, RZ, RZ, UR60 ;  /* 0x0000003cff107e24 */ /* 0x000fe2000f8e00ff */
[----:B------:R-:W-:Y:S02]  /*9990*/  ULDC UR4, c[0x0][0x740] ;  /* 0x0001d00000047ab9 */ /* 0x000fe40000000800 */
[----:B------:R-:W-:Y:S01]  /*99a0*/  FMUL.FTZ R136, R136, UR4 ;  /* 0x0000000488887c20 */ /* 0x000fe20008410000 */
[----:B------:R-:W-:Y:S01]  /*99b0*/  FMUL.FTZ R137, R137, UR4 ;  /* 0x0000000489897c20 */ /* 0x000fe20008410000 */
[----:B------:R-:W-:Y:S01]  /*99c0*/  LOP3.LUT P0, RZ, R16, 0x3ff, RZ, 0xc0, !PT ;  /* 0x000003ff10ff7812 */ /* 0x000fe2000780c0ff */
[----:B------:R-:W-:Y:S01]  /*99d0*/  FMUL.FTZ R138, R138, UR4 ;  /* 0x000000048a8a7c20 */ /* 0x000fe20008410000 */
        /* <DEDUP_REMOVED lines=77> */
[----:B------:R-:W-:Y:S06]  /*9eb0*/  @!P0 BRA `(.L_x_20) ;  /* 0x0000000000408947 */ /* 0x000fec0003800000 */
[----:B------:R-:W-:Y:S01]  /*9ec0*/  MOV R2, 0x0 ;  /* 0x0000000000027802 */ /* 0x000fe20000000f00 */
[----:B------:R-:W-:Y:S01]  /*9ed0*/  ULDC.64 UR4, c[0x4][0x70] ;  /* 0x01001c0000047ab9 */ /* 0x000fe20000000a00 */
[----:B------:R-:W-:Y:S01]  /*9ee0*/  ULDC.64 UR6, c[0x4][0x8] ;  /* 0x0100020000067ab9 */ /* 0x000fe20000000a00 */
[----:B------:R-:W-:Y:S02]  /*9ef0*/  IMAD.U32 R4, RZ, RZ, UR4 ;  /* 0x00000004ff047e24 */ /* 0x000fe4000f8e00ff */
[----:B------:R-:W-:Y:S01]  /*9f00*/  IMAD.U32 R5, RZ, RZ, UR5 ;  /* 0x00000005ff057e24 */ /* 0x000fe2000f8e00ff */
[----:B------:R-:W1:Y:S01]  /*9f10*/  LDC.64 R2, c[0x4][R2] ;  /* 0x0100000002027b82 */ /* 0x000e620000000a00 */
[----:B------:R-:W-:Y:S01]  /*9f20*/  ULDC.64 UR4, c[0x4][0x78] ;  /* 0x01001e0000047ab9 */ /* 0x000fe20000000a00 */
[----:B------:R-:W-:Y:S02]  /*9f30*/  IMAD.U32 R10, RZ, RZ, UR6 ;  /* 0x00000006ff0a7e24 */ /* 0x000fe4000f8e00ff */
[----:B------:R-:W-:-:S02]  /*9f40*/  IMAD.U32 R6, RZ, RZ, UR4 ;  /* 0x00000004ff067e24 */ /* 0x000fc4000f8e00ff */
[----:B------:R-:W-:Y:S02]  /*9f50*/  IMAD.U32 R7, RZ, RZ, UR5 ;  /* 0x00000005ff077e24 */ /* 0x000fe4000f8e00ff */
[----:B------:R-:W-:Y:S02]  /*9f60*/  IMAD.U32 R11, RZ, RZ, UR7 ;  /* 0x00000007ff0b7e24 */ /* 0x000fe4000f8e00ff */
[----:B------:R-:W-:Y:S02]  /*9f70*/  IMAD.MOV.U32 R8, RZ, RZ, 0x70 ;  /* 0x00000070ff087424 */ /* 0x000fe400078e00ff */
[----:B------:R-:W-:Y:S02]  /*9f80*/  IMAD.MOV.U32 R12, RZ, RZ, 0x1 ;  /* 0x00000001ff0c7424 */ /* 0x000fe400078e00ff */
[----:B------:R-:W-:-:S07]  /*9f90*/  IMAD.MOV.U32 R13, RZ, RZ, RZ ;  /* 0x000000ffff0d7224 */ /* 0x000fce00078e00ff */
[----:B------:R-:W-:-:S07]  /*9fa0*/  LEPC R20, `(.L_x_20) ;  /* 0x000000001014794e */ /* 0x000fce0000000000 */
[----:B-1----:R-:W-:Y:S05]  /*9fb0*/  CALL.ABS.NOINC R2 ;  /* 0x0000000002007343 */ /* 0x002fea0003c00000 */
.L_x_20:
[----:B------:R-:W-:-:S06]  /*9fc0*/  UIADD3 UR4, UR60, 0xa000, URZ ;  /* 0x0000a0003c047890 */ /* 0x000fcc000fffe03f */
[----:B------:R-:W-:-:S05]  /*9fd0*/  IMAD.U32 R17, RZ, RZ, UR4 ;  /* 0x00000004ff117e24 */ /* 0x000fca000f8e00ff */
[----:B------:R-:W-:-:S13]  /*9fe0*/  LOP3.LUT P0, RZ, R17, 0x3ff, RZ, 0xc0, !PT ;  /* 0x000003ff11ff7812 */ /* 0x000fda000780c0ff */
[----:B------:R-:W-:Y:S05]  /*9ff0*/  @!P0 BRA `(.L_x_21) ;  /* 0x0000000000408947 */ /* 0x000fea0003800000 */
        /* <DEDUP_REMOVED lines=16> */
.L_x_21:
        /* <DEDUP_REMOVED lines=18> */
.L_x_22:
        /* <DEDUP_REMOVED lines=18> */
.L_x_23:
[----:B------:R-:W2:Y:S01]  /*a340*/  LDL.LU R2, [R1+0x4] ;  /* 0x0000040001027983 */ /* 0x000ea20000300800 */
[----:B------:R-:W-:Y:S05]  /*a350*/  WARPSYNC.ALL ;  /* 0x0000000000007948 */ /* 0x000fea0003800000 */
[----:B------:R-:W1:Y:S01]  /*a360*/  S2R R0, SR_TID.X ;  /* 0x0000000000007919 */ /* 0x000e620000002100 */
[----:B------:R-:W-:Y:S02]  /*a370*/  F2FP.BF16.F32.PACK_AB R56, R57, R56 ;  /* 0x000000383938723e */ /* 0x000fe400000010ff */
[----:B------:R-:W-:Y:S02]  /*a380*/  F2FP.BF16.F32.PACK_AB R57, R59, R58 ;  /* 0x0000003a3b39723e */ /* 0x000fe400000010ff */
[----:B------:R-:W-:-:S02]  /*a390*/  F2FP.BF16.F32.PACK_AB R64, R65, R64 ;  /* 0x000000404140723e */ /* 0x000fc400000010ff */
[----:B------:R-:W-:Y:S02]  /*a3a0*/  F2FP.BF16.F32.PACK_AB R58, R61, R60 ;  /* 0x0000003c3d3a723e */ /* 0x000fe400000010ff */
[----:B------:R-:W-:Y:S02]  /*a3b0*/  F2FP.BF16.F32.PACK_AB R59, R63, R62 ;  /* 0x0000003e3f3b723e */ /* 0x000fe400000010ff */
[----:B------:R-:W-:Y:S02]  /*a3c0*/  F2FP.BF16.F32.PACK_AB R65, R67, R66 ;  /* 0x000000424341723e */ /* 0x000fe400000010ff */
        /* <DEDUP_REMOVED lines=9> */
[----:B------:R-:W-:Y:S01]  /*a460*/  F2FP.BF16.F32.PACK_AB R82, R85, R84 ;  /* 0x000000545552723e */ /* 0x000fe200000010ff */
[----:B-1----:R-:W-:Y:S01]  /*a470*/  VIADD R6, R0, 0xffffff80 ;  /* 0xffffff8000067836 */ /* 0x002fe20000000000 */
[----:B------:R-:W-:Y:S02]  /*a480*/  F2FP.BF16.F32.PACK_AB R83, R87, R86 ;  /* 0x000000565753723e */ /* 0x000fe400000010ff */
[----:B------:R-:W-:Y:S01]  /*a490*/  F2FP.BF16.F32.PACK_AB R89, R91, R90 ;  /* 0x0000005a5b59723e */ /* 0x000fe200000010ff */
[----:B------:R-:W-:Y:S01]  /*a4a0*/  IMAD.SHL.U32 R0, R6, 0x40, RZ ;  /* 0x0000004006007824 */ /* 0x000fe200078e00ff */
[----:B------:R-:W-:Y:S02]  /*a4b0*/  SHF.R.S32.HI R7, RZ, 0x1f, R6 ;  /* 0x0000001fff077819 */ /* 0x000fe40000011406 */
[----:B------:R-:W-:Y:S02]  /*a4c0*/  F2FP.BF16.F32.PACK_AB R96, R97, R96 ;  /* 0x000000606160723e */ /* 0x000fe400000010ff */
[----:B------:R-:W-:-:S02]  /*a4d0*/  LEA.HI R5, R7, R6, RZ, 0x4 ;  /* 0x0000000607057211 */ /* 0x000fc400078f20ff */
[----:B------:R-:W-:Y:S02]  /*a4e0*/  LEA.HI R8, R7, R6, RZ, 0x7 ;  /* 0x0000000607087211 */ /* 0x000fe400078f38ff */
[----:B------:R-:W-:Y:S02]  /*a4f0*/  SHF.R.S32.HI R4, RZ, 0x4, R5 ;  /* 0x00000004ff047819 */ /* 0x000fe40000011405 */
[----:B------:R-:W-:Y:S02]  /*a500*/  SHF.R.S32.HI R8, RZ, 0x7, R8 ;  /* 0x00000007ff087819 */ /* 0x000fe40000011408 */
[----:B------:R-:W-:Y:S02]  /*a510*/  LEA.HI R5, R5, R4, RZ, 0x1 ;  /* 0x0000000405057211 */ /* 0x000fe400078f08ff */
[----:B------:R-:W-:Y:S02]  /*a520*/  F2FP.BF16.F32.PACK_AB R90, R93, R92 ;  /* 0x0000005c5d5a723e */ /* 0x000fe400000010ff */
[----:B------:R-:W-:-:S02]  /*a530*/  LOP3.LUT R5, R5, 0x7ffffe, RZ, 0xc0, !PT ;  /* 0x007ffffe05057812 */ /* 0x000fc400078ec0ff */
[----:B------:R-:W-:Y:S02]  /*a540*/  F2FP.BF16.F32.PACK_AB R91, R95, R94 ;  /* 0x0000005e5f5b723e */ /* 0x000fe400000010ff */
[----:B------:R-:W-:Y:S01]  /*a550*/  F2FP.BF16.F32.PACK_AB R97, R99, R98 ;  /* 0x000000626361723e */ /* 0x000fe200000010ff */
[----:B------:R-:W-:Y:S01]  /*a560*/  IMAD.IADD R5, R4, 0x1, -R5 ;  /* 0x0000000104057824 */ /* 0x000fe200078e0a05 */
[----:B------:R-:W-:Y:S02]  /*a570*/  F2FP.BF16.F32.PACK_AB R104, R105, R104 ;  /* 0x000000686968723e */ /* 0x000fe400000010ff */
[----:B------:R-:W-:Y:S01]  /*a580*/  F2FP.BF16.F32.PACK_AB R98, R101, R100 ;  /* 0x000000646562723e */ /* 0x000fe200000010ff */
[----:B------:R-:W-:Y:S01]  /*a590*/  IMAD R5, R8, 0xa, R5 ;  /* 0x0000000a08057824 */ /* 0x000fe200078e0205 */
        /* <DEDUP_REMOVED lines=52> */
[----:B------:R-:W-:Y:S01]  /*a8e0*/  F2FP.BF16.F32.PACK_AB R211, R215, R214 ;  /* 0x000000d6d7d3723e */ /* 0x000fe200000010ff */
[----:B--2---:R-:W-:Y:S01]  /*a8f0*/  IMAD.SHL.U32 R3, R2, 0x10, RZ ;  /* 0x0000001002037824 */ /* 0x004fe200078e00ff */
[----:B------:R-:W-:Y:S02]  /*a900*/  LOP3.LUT R2, R0, 0x1c0, RZ, 0xc0, !PT ;  /* 0x000001c000027812 */ /* 0x000fe400078ec0ff */
[----:B------:R-:W-:Y:S02]  /*a910*/  LEA.HI R0, R7, R6, RZ, 0x3 ;  /* 0x0000000607007211 */ /* 0x000fe400078f18ff */
[----:B------:R-:W-:-:S04]  /*a920*/  LOP3.LUT R3, R2, 0x30, R3, 0xf8, !PT ;  /* 0x0000003002037812 */ /* 0x000fc800078ef803 */
[----:B------:R-:W-:Y:S02]  /*a930*/  LOP3.LUT R0, R3, 0x8, R0, 0xf8, !PT ;  /* 0x0000000803007812 */ /* 0x000fe400078ef800 */
[----:B------:R-:W-:Y:S02]  /*a940*/  SHF.R.U32.HI R3, RZ, 0x3, R2 ;  /* 0x00000003ff037819 */ /* 0x000fe40000011602 */
[----:B------:R-:W-:Y:S02]  /*a950*/  LEA.HI R2, R7, R6, RZ, 0x5 ;  /* 0x0000000607027211 */ /* 0x000fe400078f28ff */
[----:B------:R-:W-:Y:S02]  /*a960*/  LOP3.LUT R0, R0, R3, RZ, 0x3c, !PT ;  /* 0x0000000300007212 */ /* 0x000fe400078e3cff */
[----:B------:R-:W-:Y:S02]  /*a970*/  SHF.R.S32.HI R2, RZ, 0x5, R2 ;  /* 0x00000005ff027819 */ /* 0x000fe40000011402 */
[----:B------:R-:W-:Y:S01]  /*a980*/  F2FP.BF16.F32.PACK_AB R6, R141, R140 ;  /* 0x0000008c8d06723e */ /* 0x000fe200000010ff */
[----:B------:R-:W-:Y:S01]  /*a990*/  IMAD.U32 R0, R5, 0x200, R0 ;  /* 0x0000020005007824 */ /* 0x000fe200078e0000 */
[----:B------:R-:W-:-:S02]  /*a9a0*/  F2FP.BF16.F32.PACK_AB R5, R139, R138 ;  /* 0x0000008a8b05723e */ /* 0x000fc400000010ff */
[----:B------:R-:W-:Y:S01]  /*a9b0*/  F2FP.BF16.F32.PACK_AB R7, R143, R142 ;  /* 0x0000008e8f07723e */ /* 0x000fe200000010ff */
[----:B------:R-:W1:Y:S01]  /*a9c0*/  SHFL.IDX PT, R2, R2, RZ, 0x1f ;  /* 0x00001fff02027589 */ /* 0x000e6200000e0000 */
[----:B------:R-:W-:Y:S01]  /*a9d0*/  LEA R0, R0, UR60, 0x1 ;  /* 0x0000003c00007c11 */ /* 0x000fe2000f8e08ff */
[----:B------:R-:W-:Y:S01]  /*a9e0*/  BAR.SYNC.DEFER_BLOCKING 0x1, 0x100 ;  /* 0x0044000000007b1d */ /* 0x000fe20000010000 */
[----:B-1----:R-:W-:-:S05]  /*a9f0*/  ISETP.NE.AND P0, PT, R2, 0x7, PT ;  /* 0x000000070200780c */ /* 0x002fca0003f05270 */
[----:B------:R1:W-:Y:S04]  /*aa00*/  STSM.16.MT88.4 [R0+0xa000], R56 ;  /* 0x00a0003800007844 */ /* 0x0003e80000004200 */
        /* <DEDUP_REMOVED lines=9> */
[----:B------:R1:W-:Y:S04]  /*aaa0*/  STSM.16.MT88.4 [R0], R4 ;  /* 0x0000000400007844 */ /* 0x0003e80000004200 */
        /* <DEDUP_REMOVED lines=8> */
[----:B------:R1:W-:Y:S01]  /*ab30*/  STSM.16.MT88.4 [R0+0x7000], R208 ;  /* 0x007000d000007844 */ /* 0x0003e20000004200 */
[----:B------:R-:W-:Y:S01]  /*ab40*/  @!PT LDS RZ, [RZ] ;  /* 0x00000000fffff984 */ /* 0x000fe20000000800 */
[----:B------:R-:W-:Y:S01]  /*ab50*/  @!PT LDS RZ, [RZ] ;  /* 0x00000000fffff984 */ /* 0x000fe20000000800 */
[----:B------:R-:W-:Y:S01]  /*ab60*/  @!PT LDS RZ, [RZ] ;  /* 0x00000000fffff984 */ /* 0x000fe20000000800 */
[----:B------:R-:W-:Y:S01]  /*ab70*/  @!PT LDS RZ, [RZ] ;  /* 0x00000000fffff984 */ /* 0x000fe20000000800 */
[----:B------:R2:W-:Y:S06]  /*ab80*/  MEMBAR.ALL.CTA ;  /* 0x0000000000007992 */ /* 0x0005ec0000008000 */
[----:B--2---:R-:W2:Y:S02]  /*ab90*/  FENCE.VIEW.ASYNC.S ;  /* 0x00000000000073c6 */ /* 0x004ea40000000000 */
[----:B--2---:R-:W-:Y:S06]  /*aba0*/  BAR.ARV 0x1, 0x120 ;  /* 0x0044800000007b1d */ /* 0x004fec0000002000 */
[----:B------:R-:W-:Y:S05]  /*abb0*/  @P0 BRA `(.L_x_24) ;  /* 0x0000000000c80947 */ /* 0x000fea0003800000 */
[----:B------:R-:W-:Y:S01]  /*abc0*/  BAR.SYNC.DEFER_BLOCKING 0x1, 0x120 ;  /* 0x0044800000007b1d */ /* 0x000fe20000010000 */
[----:B------:R-:W-:-:S05]  /*abd0*/  ELECT P0, URZ, PT ;  /* 0x00000000003f782f */ /* 0x000fca0003800000 */
[----:B------:R-:W-:Y:S08]  /*abe0*/  BSSY B0, `(.L_x_24) ;  /* 0x000002f000007945 */ /* 0x000ff00003800000 */
[----:B------:R-:W-:Y:S05]  /*abf0*/  @!P0 BRA `(.L_x_25) ;  /* 0x0000000000b48947 */ /* 0x000fea0003800000 */
[----:B------:R-:W2:Y:S01]  /*ac00*/  S2UR UR10, SR_CTAID.X ;  /* 0x00000000000a79c3 */ /* 0x000ea20000002500 */
[----:B------:R-:W-:Y:S01]  /*ac10*/  ULDC.64 UR6, c[0x0][0x198] ;  /* 0x0000660000067ab9 */ /* 0x000fe20000000a00 */
[----:B------:R-:W-:Y:S02]  /*ac20*/  UIADD3 UR8, UR60, 0xa000, URZ ;  /* 0x0000a0003c087890 */ /* 0x000fe4000fffe03f */
[----:B------:R-:W-:Y:S02]  /*ac30*/  UIADD3 UR4, UP0, UR6, 0x770, URZ ;  /* 0x0000077006047890 */ /* 0x000fe4000ff1e03f */
[----:B------:R-:W-:Y:S02]  /*ac40*/  UIADD3 UR16, UR60, 0xc800, URZ ;  /* 0x0000c8003c107890 */ /* 0x000fe4000fffe03f */
[----:B------:R-:W3:Y:S01]  /*ac50*/  S2UR UR11, SR_CTAID.Y ;  /* 0x00000000000b79c3 */ /* 0x000ee20000002600 */
[----:B------:R-:W-:Y:S02]  /*ac60*/  UIADD3.X UR5, URZ, UR7, URZ, UP0, !UPT ;  /* 0x000000073f057290 */ /* 0x000fe400087fe43f */
[----:B------:R-:W-:-:S02]  /*ac70*/  UIADD3 UR6, UP0, UR6, 0x670, URZ ;  /* 0x0000067006067890 */ /* 0x000fc4000ff1e03f */
[----:B------:R-:W-:Y:S02]  /*ac80*/  UIADD3 UR40, UR60, 0xf000, URZ ;  /* 0x0000f0003c287890 */ /* 0x000fe4000fffe03f */
[----:B------:R-:W-:Y:S01]  /*ac90*/  UIADD3 UR32, UR60, 0x11800, URZ ;  /* 0x000118003c207890 */ /* 0x000fe2000fffe03f */
[----:B------:R-:W4:Y:S01]  /*aca0*/  S2UR UR12, SR_CTAID.Z ;  /* 0x00000000000c79c3 */ /* 0x000f220000002700 */
[----:B------:R-:W-:Y:S01]  /*acb0*/  UIADD3.X UR7, URZ, UR7, URZ, UP0, !UPT ;  /* 0x000000073f077290 */ /* 0x000fe200087fe43f */
[----:B------:R-:W-:Y:S01]  /*acc0*/  UMOV UR9, URZ ;  /* 0x0000003f00097c82 */ /* 0x000fe20008000000 */
[----:B------:R-:W-:Y:S01]  /*acd0*/  UMOV UR17, 0x40 ;  /* 0x0000004000117882 */ /* 0x000fe20000000000 */
[----:B------:R-:W-:Y:S01]  /*ace0*/  UMOV UR41, 0x80 ;  /* 0x0000008000297882 */ /* 0x000fe20000000000 */
[----:B------:R-:W-:Y:S01]  /*acf0*/  UMOV UR33, 0xc0 ;  /* 0x000000c000217882 */ /* 0x000fe20000000000 */
[----:B------:R-:W-:Y:S02]  /*ad00*/  UIADD3 UR24, UR60, 0x2800, URZ ;  /* 0x000028003c187890 */ /* 0x000fe4000fffe03f */
[----:B--2---:R-:W-:Y:S01]  /*ad10*/  UIMAD UR10, UR10, 0x50, URZ ;  /* 0x000000500a0a78a4 */ /* 0x004fe2000f8e023f */
[----:B------:R-:W-:Y:S01]  /*ad20*/  UMOV UR25, 0x40 ;  /* 0x0000004000197882 */ /* 0x000fe20000000000 */
[----:B---3--:R-:W-:-:S05]  /*ad30*/  UMOV UR19, UR11 ;  /* 0x0000000b00137c82 */ /* 0x008fca0008000000 */
[----:B------:R-:W-:Y:S01]  /*ad40*/  UMOV UR18, UR10 ;  /* 0x0000000a00127c82 */ /* 0x000fe20008000000 */
[----:B------:R-:W-:Y:S01]  /*ad50*/  UMOV UR43, UR11 ;  /* 0x0000000b002b7c82 */ /* 0x000fe20008000000 */
[----:B------:R-:W-:Y:S01]  /*ad60*/  UMOV UR42, UR10 ;  /* 0x0000000a002a7c82 */ /* 0x000fe20008000000 */
[----:B------:R-:W-:Y:S01]  /*ad70*/  UMOV UR35, UR11 ;  /* 0x0000000b00237c82 */ /* 0x000fe20008000000 */
[----:B------:R-:W-:Y:S01]  /*ad80*/  UMOV UR34, UR10 ;  /* 0x0000000a00227c82 */ /* 0x000fe20008000000 */
[----:B------:R-:W-:Y:S01]  /*ad90*/  UMOV UR27, UR11 ;  /* 0x0000000b001b7c82 */ /* 0x000fe20008000000 */
[----:B------:R-:W-:Y:S01]  /*ada0*/  UMOV UR26, UR10 ;  /* 0x0000000a001a7c82 */ /* 0x000fe20008000000 */
[----:B----4-:R-:W-:Y:S01]  /*adb0*/  UMOV UR20, UR12 ;  /* 0x0000000c00147c82 */ /* 0x010fe20008000000 */
[----:B------:R-:W-:Y:S01]  /*adc0*/  UMOV UR44, UR12 ;  /* 0x0000000c002c7c82 */ /* 0x000fe20008000000 */
[----:B------:R2:W-:Y:S01]  /*add0*/  UTMASTG.4D [UR8], [UR4] ;  /* 0x00000008040073b5 */ /* 0x0005e20008018000 */
[----:B------:R-:W-:Y:S01]  /*ade0*/  UMOV UR36, UR12 ;  /* 0x0000000c00247c82 */ /* 0x000fe20008000000 */
[----:B------:R-:W-:Y:S01]  /*adf0*/  UMOV UR28, UR12 ;  /* 0x0000000c001c7c82 */ /* 0x000fe20008000000 */
[----:B------:R3:W-:Y:S01]  /*ae00*/  UTMASTG.4D [UR16], [UR4] ;  /* 0x00000010040073b5 */ /* 0x0007e20008018000 */
[----:B------:R-:W-:Y:S01]  /*ae10*/  UTMASTG.4D [UR40], [UR4] ;  /* 0x00000028040073b5 */ /* 0x000fe20008018000 */
[----:B--2---:R-:W-:Y:S01]  /*ae20*/  UMOV UR8, UR60 ;  /* 0x0000003c00087c82 */ /* 0x004fe20008000000 */
[----:B------:R-:W-:Y:S01]  /*ae30*/  UTMASTG.4D [UR32], [UR4] ;  /* 0x00000020040073b5 */ /* 0x000fe20008018000 */
[----:B---3--:R-:W-:Y:S01]  /*ae40*/  UIADD3 UR16, UR60, 0x5000, URZ ;  /* 0x000050003c107890 */ /* 0x008fe2000fffe03f */
[----:B------:R-:W-:Y:S01]  /*ae50*/  UMOV UR17, 0x80 ;  /* 0x0000008000117882 */ /* 0x000fe20000000000 */
[----:B------:R2:W-:Y:S01]  /*ae60*/  UTMASTG.4D [UR8], [UR6] ;  /* 0x00000008060073b5 */ /* 0x0005e20008018000 */
[----:B------:R3:W-:Y:S06]  /*ae70*/  UTMASTG.4D [UR24], [UR6] ;  /* 0x00000018060073b5 */ /* 0x0007ec0008018000 */
[----:B------:R3:W-:Y:S01]  /*ae80*/  UTMASTG.4D [UR16], [UR6] ;  /* 0x00000010060073b5 */ /* 0x0007e20008018000 */
[----:B--2---:R-:W-:Y:S01]  /*ae90*/  UIADD3 UR8, UR60, 0x7800, URZ ;  /* 0x000078003c087890 */ /* 0x004fe2000fffe03f */
[----:B------:R-:W-:-:S08]  /*aea0*/  UMOV UR9, 0xc0 ;  /* 0x000000c000097882 */ /* 0x000fd00000000000 */
[----:B------:R3:W-:Y:S02]  /*aeb0*/  UTMASTG.4D [UR8], [UR6] ;  /* 0x00000008060073b5 */ /* 0x0007e40008018000 */
[----:B---3--:R0:W-:Y:S02]  /*aec0*/  UTMACMDFLUSH ;  /* 0x00000000000079b7 */ /* 0x0081e40000000000 */
.L_x_25:
[----:B------:R-:W-:Y:S05]  /*aed0*/  BSYNC B0 ;  /* 0x0000000000007941 */ /* 0x000fea0003800000 */
.L_x_24:
[----:B------:R-:W-:-:S04]  /*aee0*/  DEPBAR.LE SB0, 0x0 ;  /* 0x000080000000791a */ /* 0x000fc80000000000 */
[----:B------:R-:W-:Y:S05]  /*aef0*/  EXIT ;  /* 0x000000000000794d */ /* 0x000fea0003800000 */
.L_x_4:
[----:B------:R-:W-:-:S08]  /*af00*/  NOP ;  /* 0x0000000000007918 */ /* 0x000fd00000000000 */
[----:B------:R-:W1:-:S00]  /*af10*/  USETMAXREG.DEALLOC.CTAPOOL 0x18 ;  /* 0x00000018000079c8 */ /* 0x000e4000080e0500 */
[----:B-1----:R-:W-:-:S06]  /*af20*/  LOP3.LUT R2, R2, 0x3, RZ, 0xc0, !PT ;  /* 0x0000000302027812 */ /* 0x002fcc00078ec0ff */
[----:B------:R-:W1:Y:S02]  /*af30*/  SHFL.IDX PT, R2, R2, RZ, 0x1f ;  /* 0x00001fff02027589 */ /* 0x000e6400000e0000 */
[----:B-1----:R-:W-:-:S13]  /*af40*/  ISETP.NE.AND P0, PT, R2, RZ, PT ;  /* 0x000000ff0200720c */ /* 0x002fda0003f05270 */
[----:B------:R-:W-:Y:S05]  /*af50*/  @P0 EXIT ;  /* 0x000000000000094d */ /* 0x000fea0003800000 */
[----:B------:R-:W1:Y:S01]  /*af60*/  S2UR UR21, SR_CTAID.Z ;  /* 0x00000000001579c3 */ /* 0x000e620000002700 */
[----:B------:R-:W-:Y:S02]  /*af70*/  IMAD.MOV.U32 R18, RZ, RZ, RZ ;  /* 0x000000ffff127224 */ /* 0x000fe400078e00ff */
[----:B------:R-:W-:Y:S02]  /*af80*/  IMAD.MOV.U32 R6, RZ, RZ, 0x1 ;  /* 0x00000001ff067424 */ /* 0x000fe400078e00ff */
[----:B------:R-:W-:Y:S01]  /*af90*/  IMAD.MOV.U32 R10, RZ, RZ, 0x1 ;  /* 0x00000001ff0a7424 */ /* 0x000fe200078e00ff */
[----:B-1----:R-:W-:-:S13]  /*afa0*/  ISETP.LE.AND P0, PT, RZ, UR21, PT ;  /* 0x00000015ff007c0c */ /* 0x002fda000bf03270 */
[----:B------:R-:W-:Y:S05]  /*afb0*/  @!P0 BRA `(.L_x_26) ;  /* 0x0000001400648947 */ /* 0x000fea0003800000 */
[----:B------:R-:W1:Y:S01]  /*afc0*/  S2R R9, SR_CTAID.Y ;  /* 0x0000000000097919 */ /* 0x000e620000002600 */
[----:B------:R-:W2:Y:S01]  /*afd0*/  LDC.64 R2, c[0x0][0x730] ;  /* 0x0001cc00ff027b82 */ /* 0x000ea20000000a00 */
[----:B------:R-:W-:Y:S01]  /*afe0*/  ULDC UR4, c[0x0][0x2e8] ;  /* 0x0000ba0000047ab9 */ /* 0x000fe20000000800 */
[----:B------:R-:W-:Y:S01]  /*aff0*/  ELECT P0, URZ, PT ;  /* 0x00000000003f782f */ /* 0x000fe20003800000 */
[----:B------:R-:W3:Y:S01]  /*b000*/  S2R R7, SR_CTAID.Z ;  /* 0x0000000000077919 */ /* 0x000ee20000002700 */
[----:B------:R-:W-:Y:S01]  /*b010*/  UISETP.NE.AND UP0, UPT, UR4, 0x1, UPT ;  /* 0x000000010400788c */ /* 0x000fe2000bf05270 */
[----:B------:R-:W-:Y:S01]  /*b020*/  BSSY B0, `(.L_x_26) ;  /* 0x0000152000007945 */ /* 0x000fe20003800000 */
[----:B------:R-:W-:Y:S02]  /*b030*/  IMAD.MOV.U32 R18, RZ, RZ, RZ ;  /* 0x000000ffff127224 */ /* 0x000fe400078e00ff */
[----:B------:R-:W4:Y:S07]  /*b040*/  S2UR UR20, SR_CTAID.Y ;  /* 0x00000000001479c3 */ /* 0x000f2e0000002600 */
[----:B------:R-:W-:Y:S01]  /*b050*/  @UP0 ULDC UR4, c[0x0][0x2ec] ;  /* 0x0000bb0000040ab9 */ /* 0x000fe20000000800 */
[----:B------:R-:W5:Y:S01]  /*b060*/  LDC.64 R4, c[0x0][0x718] ;  /* 0x0001c600ff047b82 */ /* 0x000f620000000a00 */
[----:B------:R-:W-:Y:S01]  /*b070*/  @UP0 ULDC UR6, c[0x0][0x2f0] ;  /* 0x0000bc0000060ab9 */ /* 0x000fe20000000800 */
[----:B-1----:R-:W-:Y:S01]  /*b080*/  SHF.R.S32.HI R9, RZ, 0x1f, R9 ;  /* 0x0000001fff097819 */ /* 0x002fe20000011409 */
[----:B----4-:R-:W-:-:S02]  /*b090*/  UIMAD.WIDE.U32 UR4, UR20, UR4, URZ ;  /* 0x00000004140472a5 */ /* 0x010fc4000f8e003f */
[----:B------:R-:W-:Y:S01]  /*b0a0*/  UMOV UR12, UR20 ;  /* 0x00000014000c7c82 */ /* 0x000fe20008000000 */
[----:B---3--:R-:W-:Y:S01]  /*b0b0*/  SHF.R.S32.HI R7, RZ, 0x1f, R7 ;  /* 0x0000001fff077819 */ /* 0x008fe20000011407 */
[C---:B--2---:R-:W-:Y:S01]  /*b0c0*/  IMAD R10, R9.reuse, R2, RZ ;  /* 0x00000002090a7224 */ /* 0x044fe200078e02ff */
[----:B------:R-:W-:Y:S01]  /*b0d0*/  @UP0 USHF.R.U32.HI UR12, URZ, UR6, UR5 ;  /* 0x000000063f0c0299 */ /* 0x000fe20008011605 */
[----:B-----5:R-:W-:Y:S02]  /*b0e0*/  IMAD R8, R9, R4, RZ ;  /* 0x0000000409087224 */ /* 0x020fe400078e02ff */
[----:B------:R-:W-:Y:S02]  /*b0f0*/  IMAD R15, R3, UR20, R10 ;  /* 0x00000014030f7c24 */ /* 0x000fe4000f8e020a */
[----:B------:R-:W1:Y:S01]  /*b100*/  LDC.64 R10, c[0x0][0x720] ;  /* 0x0001c800ff0a7b82 */ /* 0x000e620000000a00 */
[----:B------:R-:W-:Y:S02]  /*b110*/  IMAD R13, R5, UR20, R8 ;  /* 0x00000014050d7c24 */ /* 0x000fe4000f8e0208 */
[----:B------:R-:W-:-:S04]  /*b120*/  IMAD.WIDE.U32 R4, R4, UR20, RZ ;  /* 0x0000001404047c25 */ /* 0x000fc8000f8e00ff */
[----:B------:R-:W-:Y:S01]  /*b130*/  IMAD.WIDE.U32 R2, R2, UR20, RZ ;  /* 0x0000001402027c25 */ /* 0x000fe2000f8e00ff */
[----:B------:R-:W2:Y:S03]  /*b140*/  LDC.64 R8, c[0x0][0x738] ;  /* 0x0001ce00ff087b82 */ /* 0x000ea60000000a00 */
[----:B------:R-:W-:Y:S02]  /*b150*/  IMAD.IADD R5, R5, 0x1, R13 ;  /* 0x0000000105057824 */ /* 0x000fe400078e020d */
[----:B------:R-:W-:Y:S02]  /*b160*/  IMAD.IADD R3, R3, 0x1, R15 ;  /* 0x0000000103037824 */ /* 0x000fe400078e020f */
[----:B-1----:R-:W-:Y:S02]  /*b170*/  IMAD R12, R7, R10, RZ ;  /* 0x0000000a070c7224 */ /* 0x002fe400078e02ff */
[----:B------:R-:W-:-:S04]  /*b180*/  IMAD.WIDE.U32 R4, R10, UR21, R4 ;  /* 0x000000150a047c25 */ /* 0x000fc8000f8e0004 */
[----:B------:R-:W-:Y:S02]  /*b190*/  IMAD R11, R11, UR21, R12 ;  /* 0x000000150b0b7c24 */ /* 0x000fe4000f8e020c */
[----:B--2---:R-:W-:Y:S02]  /*b1a0*/  IMAD R12, R7, R8, RZ ;  /* 0x00000008070c7224 */ /* 0x004fe400078e02ff */
[----:B------:R-:W-:-:S04]  /*b1b0*/  IMAD.WIDE.U32 R2, R8, UR21, R2 ;  /* 0x0000001508027c25 */ /* 0x000fc8000f8e0002 */
[----:B------:R-:W-:Y:S02]  /*b1c0*/  IMAD R9, R9, UR21, R12 ;  /* 0x0000001509097c24 */ /* 0x000fe4000f8e020c */
[----:B------:R-:W-:Y:S01]  /*b1d0*/  IMAD.MOV.U32 R10, RZ, RZ, 0x1 ;  /* 0x00000001ff0a7424 */ /* 0x000fe200078e00ff */
[----:B------:R-:W-:Y:S06]  /*b1e0*/  @!P0 BRA `(.L_x_27) ;  /* 0x0000001000d48947 */ /* 0x000fec0003800000 */
[----:B------:R-:W1:Y:S01]  /*b1f0*/  S2R R7, SR_CgaCtaId ;  /* 0x0000000000077919 */ /* 0x000e620000008800 */
[----:B------:R-:W-:Y:S02]  /*b200*/  MOV R8, 0x400 ;  /* 0x0000040000087802 */ /* 0x000fe40000000f00 */
[----:B------:R-:W-:Y:S02]  /*b210*/  ISETP.NE.AND P0, PT, R21, RZ, PT ;  /* 0x000000ff1500720c */ /* 0x000fe40003f05270 */
[----:B-1----:R-:W-:Y:S01]  /*b220*/  LEA R8, R7, R8, 0x18 ;  /* 0x0000000807087211 */ /* 0x002fe200078ec0ff */
[----:B------:R-:W-:-:S05]  /*b230*/  IMAD.MOV.U32 R7, RZ, RZ, 0x1 ;  /* 0x00000001ff077424 */ /* 0x000fca00078e00ff */
[----:B------:R-:W-:-:S04]  /*b240*/  SHF.L.U32 R7, R7, 0x1f, RZ ;  /* 0x0000001f07077819 */ /* 0x000fc800000006ff */
[----:B------:R-:W1:Y:S02]  /*b250*/  SYNCS.PHASECHK.TRANS64.TRYWAIT P1, [R8+URZ+0x31820], R7 ;  /* 0x03182007080075a7 */ /* 0x000e64000802017f */
[----:B-1----:R-:W-:Y:S05]  /*b260*/  @!P1 BRA `(.L_x_28) ;  /* 0x0000001400849947 */ /* 0x002fea0003800000 */
.L_x_46:
[----:B------:R-:W-:Y:S02]  /*b270*/  IMAD.IADD R13, R5, 0x1, R11 ;  /* 0x00000001050d7824 */ /* 0x000fe400078e020b */
[----:B-1----:R-:W-:Y:S02]  /*b280*/  IMAD.IADD R7, R3, 0x1, R9 ;  /* 0x0000000103077824 */ /* 0x002fe400078e0209 */
[----:B------:R-:W-:Y:S01]  /*b290*/  IMAD.MOV.U32 R6, RZ, RZ, 0x1 ;  /* 0x00000001ff067424 */ /* 0x000fe200078e00ff */
[----:B------:R-:W-:Y:S06]  /*b2a0*/  @P0 BRA `(.L_x_29) ;  /* 0x0000000000180947 */ /* 0x000fec0003800000 */
[----:B------:R-:W1:Y:S01]  /*b2b0*/  S2R R10, SR_TID.X ;  /* 0x00000000000a7919 */ /* 0x000e620000002100 */
[----:B------:R-:W-:-:S04]  /*b2c0*/  IMAD.MOV.U32 R9, RZ, RZ, 0x8100 ;  /* 0x00008100ff097424 */ /* 0x000fc800078e00ff */
[----:B------:R2:W-:Y:S01]  /*b2d0*/  SYNCS.ARRIVE.TRANS64 RZ, [R8+URZ+0x31810], R9 ;  /* 0x0318100908ff79a7 */ /* 0x0005e2000800003f */
[----:B-1----:R-:W-:-:S13]  /*b2e0*/  LOP3.LUT P1, RZ, R10, 0x1f, RZ, 0xc0, !PT ;  /* 0x0000001f0aff7812 */ /* 0x002fda000782c0ff */
[----:B--2---:R-:W-:Y:S05]  /*b2f0*/  @!P1 BRA `(.L_x_29) ;  /* 0x0000000000049947 */ /* 0x004fea0003800000 */
[----:B------:R-:W-:Y:S01]  /*b300*/  BPT.TRAP 0x1 ;  /* 0x000000040000795c */ /* 0x000fe20000300000 */
.L_x_29:
[----:B------:R-:W1:Y:S01]  /*b310*/  LDC.64 R10, c[0x0][0x700] ;  /* 0x0001c000ff0a7b82 */ /* 0x000e620000000a00 */
[----:B------:R-:W-:Y:S01]  /*b320*/  R2UR UR8, R8 ;  /* 0x00000000080872ca */ /* 0x000fe200000e0000 */
[----:B------:R-:W-:Y:S01]  /*b330*/  UMOV UR19, URZ ;  /* 0x0000003f00137c82 */ /* 0x000fe20008000000 */
[----:B------:R-:W-:Y:S01]  /*b340*/  UMOV UR30, 0x0 ;  /* 0x00000000001e7882 */ /* 0x000fe20000000000 */
[----:B------:R-:W-:Y:S01]  /*b350*/  UMOV UR31, 0x14f00000 ;  /* 0x14f00000001f7882 */ /* 0x000fe20000000000 */
[----:B------:R-:W-:Y:S01]  /*b360*/  UMOV UR18, URZ ;  /* 0x0000003f00127c82 */ /* 0x000fe20008000000 */
[----:B------:R-:W-:Y:S01]  /*b370*/  UMOV UR42, 0x40 ;  /* 0x00000040002a7882 */ /* 0x000fe20000000000 */
[----:B------:R-:W-:Y:S01]  /*b380*/  UMOV UR44, UR20 ;  /* 0x00000014002c7c82 */ /* 0x000fe20008000000 */
[----:B------:R-:W2:Y:S01]  /*b390*/  LDC.64 R14, c[0x0][0x198] ;  /* 0x00006600ff0e7b82 */ /* 0x000ea20000000a00 */
[----:B------:R-:W-:Y:S01]  /*b3a0*/  UMOV UR45, UR21 ;  /* 0x00000015002d7c82 */ /* 0x000fe20008000000 */
[----:B------:R-:W-:Y:S01]  /*b3b0*/  UMOV UR43, UR19 ;  /* 0x00000013002b7c82 */ /* 0x000fe20008000000 */
[----:B------:R-:W-:Y:S01]  /*b3c0*/  UMOV UR34, 0x80 ;  /* 0x0000008000227882 */ /* 0x000fe20000000000 */
[----:B------:R-:W-:Y:S01]  /*b3d0*/  UMOV UR36, UR20 ;  /* 0x0000001400247c82 */ /* 0x000fe20008000000 */
[----:B------:R-:W-:Y:S01]  /*b3e0*/  UMOV UR37, UR21 ;  /* 0x0000001500257c82 */ /* 0x000fe20008000000 */
[----:B------:R-:W-:Y:S01]  /*b3f0*/  UIADD3 UR16, UR8, 0x14100, URZ ;  /* 0x0001410008107890 */ /* 0x000fe2000fffe03f */
[----:B------:R-:W-:Y:S01]  /*b400*/  IMAD.MOV.U32 R18, RZ, RZ, 0x1 ;  /* 0x00000001ff127424 */ /* 0x000fe200078e00ff */
[----:B------:R-:W3:Y:S01]  /*b410*/  S2UR UR46, SR_CTAID.X ;  /* 0x00000000002e79c3 */ /* 0x000ee20000002500 */
[----:B------:R-:W-:-:S02]  /*b420*/  UIADD3 UR17, UR8, 0x31810, URZ ;  /* 0x0003181008117890 */ /* 0x000fc4000fffe03f */
[----:B------:R-:W-:Y:S02]  /*b430*/  UIADD3 UR40, UR8, 0x16100, URZ ;  /* 0x0001610008287890 */ /* 0x000fe4000fffe03f */
[----:B------:R-:W-:Y:S02]  /*b440*/  UIADD3 UR32, UR8, 0x18100, URZ ;  /* 0x0001810008207890 */ /* 0x000fe4000fffe03f */
[----:B------:R-:W-:Y:S01]  /*b450*/  UIADD3 UR24, UR8, 0x1a100, URZ ;  /* 0x0001a10008187890 */ /* 0x000fe2000fffe03f */
[C---:B-1----:R-:W-:Y:S01]  /*b460*/  LEA R12, P1, R4.reuse, R10, 0x2 ;  /* 0x0000000a040c7211 */ /* 0x042fe200078210ff */
[----:B------:R-:W-:Y:S01]  /*b470*/  UMOV UR41, UR17 ;  /* 0x0000001100297c82 */ /* 0x000fe20008000000 */
[----:B------:R-:W-:Y:S01]  /*b480*/  UMOV UR35, UR19 ;  /* 0x0000001300237c82 */ /* 0x000fe20008000000 */
[----:B------:R-:W-:Y:S01]  /*b490*/  UMOV UR33, UR17 ;  /* 0x0000001100217c82 */ /* 0x000fe20008000000 */
[----:B------:R-:W-:Y:S01]  /*b4a0*/  LEA.HI.X R13, R4, R11, R13, 0x2, P1 ;  /* 0x0000000b040d7211 */ /* 0x000fe200008f140d */
[----:B------:R-:W-:Y:S01]  /*b4b0*/  UMOV UR26, 0xc0 ;  /* 0x000000c0001a7882 */ /* 0x000fe20000000000 */
[----:B------:R-:W1:Y:S01]  /*b4c0*/  LDC R11, c[0x0][0x280] ;  /* 0x0000a000ff0b7b82 */ /* 0x000e620000000800 */
[----:B------:R-:W-:Y:S01]  /*b4d0*/  R2UR UR22, R12 ;  /* 0x000000000c1672ca */ /* 0x000fe200000e0000 */
[----:B--2---:R-:W-:Y:S01]  /*b4e0*/  IMAD.MOV.U32 R4, RZ, RZ, R14 ;  /* 0x000000ffff047224 */ /* 0x004fe200078e000e */
[----:B------:R-:W-:Y:S01]  /*b4f0*/  R2UR UR23, R13 ;  /* 0x000000000d1772ca */ /* 0x000fe200000e0000 */
[----:B------:R-:W-:Y:S01]  /*b500*/  UMOV UR28, UR20 ;  /* 0x00000014001c7c82 */ /* 0x000fe20008000000 */
[----:B------:R-:W-:Y:S01]  /*b510*/  UMOV UR29, UR21 ;  /* 0x00000015001d7c82 */ /* 0x000fe20008000000 */
[----:B------:R-:W-:Y:S01]  /*b520*/  UMOV UR27, UR19 ;  /* 0x00000013001b7c82 */ /* 0x000fe20008000000 */
[C---:B------:R-:W-:Y:S01]  /*b530*/  IADD3 R5, P1, R4.reuse, 0xf0, RZ ;  /* 0x000000f004057810 */ /* 0x040fe20007f3e0ff */
[----:B------:R-:W-:Y:S01]  /*b540*/  UMOV UR25, UR17 ;  /* 0x0000001100197c82 */ /* 0x000fe20008000000 */
[----:B------:R-:W-:Y:S01]  /*b550*/  UIADD3 UR38, UR8, 0x2c100, URZ ;  /* 0x0002c10008267890 */ /* 0x000fe2000fffe03f */
[----:B------:R-:W-:Y:S01]  /*b560*/  IMAD.MOV.U32 R10, RZ, RZ, 0x1 ;  /* 0x00000001ff0a7424 */ /* 0x000fe200078e00ff */
[----:B------:R-:W-:Y:S01]  /*b570*/  R2UR UR10, R5 ;  /* 0x00000000050a72ca */ /* 0x000fe200000e0000 */
[----:B------:R-:W-:Y:S01]  /*b580*/  UIADD3 UR9, UR8, 0x31800, URZ ;  /* 0x0003180008097890 */ /* 0x000fe2000fffe03f */
[C---:B------:R-:W-:Y:S01]  /*b590*/  IADD3 R5, P2, R4.reuse, 0x2f0, RZ ;  /* 0x000002f004057810 */ /* 0x040fe20007f5e0ff */
[----:B------:R-:W-:Y:S01]  /*b5a0*/  UMOV UR47, 0x10 ;  /* 0x00000010002f7882 */ /* 0x000fe20000000000 */
[----:B------:R-:W-:Y:S01]  /*b5b0*/  UMOV UR39, UR17 ;  /* 0x0000001100277c82 */ /* 0x000fe20008000000 */
[----:B------:R-:W-:Y:S01]  /*b5c0*/  UMOV UR14, 0x0 ;  /* 0x00000000000e7882 */ /* 0x000fe20000000000 */
[----:B------:R-:W-:Y:S01]  /*b5d0*/  R2UR UR6, R5 ;  /* 0x00000000050672ca */ /* 0x000fe200000e0000 */
[----:B------:R-:W-:Y:S01]  /*b5e0*/  UMOV UR15, 0x10000000 ;  /* 0x10000000000f7882 */ /* 0x000fe20000000000 */
[----:B------:R-:W-:Y:S01]  /*b5f0*/  IADD3 R5, P3, R4, 0x3f0, RZ ;  /* 0x000003f004057810 */ /* 0x000fe20007f7e0ff */
[----:B------:R-:W-:-:S03]  /*b600*/  UMOV UR13, UR21 ;  /* 0x00000015000d7c82 */ /* 0x000fc60008000000 */
[----:B------:R-:W-:Y:S01]  /*b610*/  R2UR UR4, R5 ;  /* 0x00000000050472ca */ /* 0x000fe200000e0000 */
[----:B------:R-:W-:-:S04]  /*b620*/  IMAD.MOV.U32 R5, RZ, RZ, R15 ;  /* 0x000000ffff057224 */ /* 0x000fc800078e000f */
[----:B------:R-:W-:Y:S01]  /*b630*/  IMAD.X R9, RZ, RZ, R5, P1 ;  /* 0x000000ffff097224 */ /* 0x000fe200008e0605 */
[----:B-1----:R-:W-:-:S04]  /*b640*/  ISETP.GE.AND P1, PT, R11, 0x41, PT ;  /* 0x000000410b00780c */ /* 0x002fc80003f26270 */
[----:B------:R-:W-:Y:S01]  /*b650*/  R2UR UR11, R9 ;  /* 0x00000000090b72ca */ /* 0x000fe200000e0000 */
[----:B------:R-:W-:-:S05]  /*b660*/  IMAD.X R9, RZ, RZ, R5, P2 ;  /* 0x000000ffff097224 */ /* 0x000fca00010e0605 */
[----:B------:R-:W-:Y:S01]  /*b670*/  R2UR UR7, R9 ;  /* 0x00000000090772ca */ /* 0x000fe200000e0000 */
[----:B------:R-:W-:-:S05]  /*b680*/  IMAD.X R9, RZ, RZ, R5, P3 ;  /* 0x000000ffff097224 */ /* 0x000fca00018e0605 */
[----:B------:R-:W-:Y:S01]  /*b690*/  R2UR UR5, R9 ;  /* 0x00000000090572ca */ /* 0x000fe200000e0000 */
[----:B------:R-:W-:Y:S01]  /*b6a0*/  UTMALDG.4D [UR16], [UR10], desc[UR30] ;  /* 0x00001e100a0075b4 */ /* 0x000fe20008019000 */
[----:B------:R-:W-:Y:S01]  /*b6b0*/  IMAD.MOV.U32 R9, RZ, RZ, 0x14000 ;  /* 0x00014000ff097424 */ /* 0x000fe200078e00ff */
[----:B------:R1:W-:Y:S01]  /*b6c0*/  UTMALDG.4D [UR40], [UR10], desc[UR30] ;  /* 0x00001e280a0075b4 */ /* 0x0003e20008019000 */
[----:B------:R2:W-:Y:S01]  /*b6d0*/  UTMALDG.4D [UR32], [UR10], desc[UR30] ;  /* 0x00001e200a0075b4 */ /* 0x0005e20008019000 */
[----:B------:R3:W-:Y:S01]  /*b6e0*/  UTMALDG.4D [UR24], [UR10], desc[UR30] ;  /* 0x00001e180a0075b4 */ /* 0x0007e20008019000 */
[----:B------:R-:W-:Y:S01]  /*b6f0*/  UBLKCP.S.G [UR38], [UR22], UR47 ;  /* 0x00000026160073ba */ /* 0x000fe2000800022f */
[----:B------:R4:W-:Y:S01]  /*b700*/  SYNCS.ARRIVE.TRANS64 RZ, [R8+URZ+0x31800], R9 ;  /* 0x0318000908ff79a7 */ /* 0x0009e2000800003f */
[----:B-1----:R-:W-:Y:S01]  /*b710*/  UIADD3 UR40, UR8, 0x2800, URZ ;  /* 0x0000280008287890 */ /* 0x002fe2000fffe03f */
[----:B------:R-:W-:Y:S01]  /*b720*/  UMOV UR44, UR12 ;  /* 0x0000000c002c7c82 */ /* 0x000fe20008000000 */
[----:B------:R-:W-:Y:S01]  /*b730*/  UMOV UR41, UR9 ;  /* 0x0000000900297c82 */ /* 0x000fe20008000000 */
[----:B--2---:R-:W-:Y:S01]  /*b740*/  UIADD3 UR32, UR8, 0x5000, URZ ;  /* 0x0000500008207890 */ /* 0x004fe2000fffe03f */
[----:B----4-:R-:W-:Y:S01]  /*b750*/  IMAD.MOV.U32 R9, RZ, RZ, RZ ;  /* 0x000000ffff097224 */ /* 0x010fe200078e00ff */
[----:B------:R-:W-:Y:S01]  /*b760*/  UMOV UR36, UR12 ;  /* 0x0000000c00247c82 */ /* 0x000fe20008000000 */
[----:B------:R-:W-:Y:S01]  /*b770*/  UMOV UR33, UR9 ;  /* 0x0000000900217c82 */ /* 0x000fe20008000000 */
[----:B---3--:R-:W-:-:S02]  /*b780*/  UIMAD UR11, UR46, 0x50, URZ ;  /* 0x000000502e0b78a4 */ /* 0x008fc4000f8e023f */
[----:B------:R-:W-:Y:S01]  /*b790*/  UIADD3 UR24, UR8, 0x7800, URZ ;  /* 0x0000780008187890 */ /* 0x000fe2000fffe03f */
[----:B------:R-:W-:Y:S01]  /*b7a0*/  UMOV UR10, UR18 ;  /* 0x00000012000a7c82 */ /* 0x000fe20008000000 */
[----:B------:R-:W-:Y:S01]  /*b7b0*/  UMOV UR28, UR12 ;  /* 0x0000000c001c7c82 */ /* 0x000fe20008000000 */
[----:B------:R-:W-:Y:S02]  /*b7c0*/  UMOV UR25, UR9 ;  /* 0x0000000900197c82 */ /* 0x000fe40008000000 */
[----:B------:R-:W-:Y:S01]  /*b7d0*/  UMOV UR43, UR11 ;  /* 0x0000000b002b7c82 */ /* 0x000fe20008000000 */
[----:B------:R-:W-:Y:S01]  /*b7e0*/  UMOV UR35, UR11 ;  /* 0x0000000b00237c82 */ /* 0x000fe20008000000 */
[----:B------:R1:W-:Y:S01]  /*b7f0*/  UTMALDG.4D [UR8], [UR6], desc[UR14] ;  /* 0x00000e08060075b4 */ /* 0x0003e20008019000 */
[----:B------:R-:W-:Y:S01]  /*b800*/  UMOV UR27, UR11 ;  /* 0x0000000b001b7c82 */ /* 0x000fe20008000000 */
[----:B------:R2:W-:Y:S01]  /*b810*/  UTMALDG.4D [UR40], [UR6], desc[UR14] ;  /* 0x00000e28060075b4 */ /* 0x0005e20008019000 */
[----:B------:R3:W-:Y:S01]  /*b820*/  UTMALDG.4D [UR32], [UR6], desc[UR14] ;  /* 0x00000e20060075b4 */ /* 0x0007e20008019000 */
[----:B------:R4:W-:Y:S01]  /*b830*/  UTMALDG.4D [UR24], [UR6], desc[UR14] ;  /* 0x00000e18060075b4 */ /* 0x0009e20008019000 */
[----:B-1----:R-:W-:Y:S01]  /*b840*/  UMOV UR10, 0xc0 ;  /* 0x000000c0000a7882 */ /* 0x002fe20000000000 */
[----:B--2---:R-:W-:Y:S01]  /*b850*/  UIADD3 UR40, UR8, 0xa000, URZ ;  /* 0x0000a00008287890 */ /* 0x004fe2000fffe03f */
[----:B------:R-:W-:Y:S01]  /*b860*/  UMOV UR42, UR18 ;  /* 0x00000012002a7c82 */ /* 0x000fe20008000000 */
[----:B---3--:R-:W-:-:S07]  /*b870*/  UIADD3 UR32, UR8, 0xc800, URZ ;  /* 0x0000c80008207890 */ /* 0x008fce000fffe03f */
[----:B------:R1:W-:Y:S01]  /*b880*/  UTMALDG.4D [UR40], [UR4], desc[UR14] ;  /* 0x00000e28040075b4 */ /* 0x0003e20008019000 */
[----:B------:R-:W-:Y:S01]  /*b890*/  UMOV UR34, 0x40 ;  /* 0x0000004000227882 */ /* 0x000fe20000000000 */
[----:B----4-:R-:W-:Y:S01]  /*b8a0*/  UIADD3 UR24, UR8, 0xf000, URZ ;  /* 0x0000f00008187890 */ /* 0x010fe2000fffe03f */
[----:B------:R1:W-:Y:S01]  /*b8b0*/  UTMALDG.4D [UR32], [UR4], desc[UR14] ;  /* 0x00000e20040075b4 */ /* 0x0003e20008019000 */
[----:B------:R-:W-:Y:S01]  /*b8c0*/  UIADD3 UR8, UR8, 0x11800, URZ ;  /* 0x0001180008087890 */ /* 0x000fe2000fffe03f */
[----:B------:R-:W-:-:S06]  /*b8d0*/  UMOV UR26, 0x80 ;  /* 0x00000080001a7882 */ /* 0x000fcc0000000000 */
[----:B------:R1:W-:Y:S02]  /*b8e0*/  UTMALDG.4D [UR24], [UR4], desc[UR14] ;  /* 0x00000e18040075b4 */ /* 0x0003e40008019000 */
[----:B------:R1:W-:Y:S02]  /*b8f0*/  UTMALDG.4D [UR8], [UR4], desc[UR14] ;  /* 0x00000e08040075b4 */ /* 0x0003e40008019000 */
[----:B-1----:R-:W-:Y:S05]  /*b900*/  @!P1 BRA `(.L_x_30) ;  /* 0x00000008001c9947 */ /* 0x002fea0003800000 */
[----:B------:R-:W1:Y:S01]  /*b910*/  S2R R16, SR_TID.X ;  /* 0x0000000000107919 */ /* 0x000e620000002100 */
[----:B------:R-:W2:Y:S01]  /*b920*/  LDC.64 R4, c[0x0][0x728] ;  /* 0x0001ca00ff047b82 */ /* 0x000ea20000000a00 */
[----:B------:R-:W-:Y:S02]  /*b930*/  VIADD R11, R11, 0x3f ;  /* 0x0000003f0b0b7836 */ /* 0x000fe40000000000 */
[----:B------:R-:W-:Y:S02]  /*b940*/  IMAD.MOV.U32 R10, RZ, RZ, 0x1 ;  /* 0x00000001ff0a7424 */ /* 0x000fe400078e00ff */
[----:B------:R-:W-:Y:S01]  /*b950*/  IMAD.MOV.U32 R9, RZ, RZ, RZ ;  /* 0x000000ffff097224 */ /* 0x000fe200078e00ff */
[----:B------:R-:W-:Y:S01]  /*b960*/  SHF.R.S32.HI R6, RZ, 0x1f, R11 ;  /* 0x0000001fff067819 */ /* 0x000fe2000001140b */
[----:B------:R-:W-:Y:S02]  /*b970*/  IMAD.MOV.U32 R17, RZ, RZ, RZ ;  /* 0x000000ffff117224 */ /* 0x000fe400078e00ff */
[----:B------:R-:W-:Y:S01]  /*b980*/  IMAD.MOV.U32 R18, RZ, RZ, RZ ;  /* 0x000000ffff127224 */ /* 0x000fe200078e00ff */
[----:B------:R-:W-:-:S02]  /*b990*/  LEA.HI R6, R6, R11, RZ, 0x6 ;  /* 0x0000000b06067211 */ /* 0x000fc400078f30ff */
[----:B------:R-:W-:Y:S02]  /*b9a0*/  IADD3 R11, P1, R12, 0x100, RZ ;  /* 0x000001000c0b7810 */ /* 0x000fe40007f3e0ff */
[----:B------:R-:W-:Y:S01]  /*b9b0*/  LEA.HI.SX32 R15, R6, 0xffffffff, 0x1a ;  /* 0xffffffff060f7811 */ /* 0x000fe200078fd2ff */
[----:B------:R-:W-:Y:S02]  /*b9c0*/  IMAD.MOV.U32 R6, RZ, RZ, 0x1 ;  /* 0x00000001ff067424 */ /* 0x000fe400078e00ff */
[----:B------:R-:W-:Y:S01]  /*b9d0*/  IMAD.X R13, RZ, RZ, R13, P1 ;  /* 0x000000ffff0d7224 */ /* 0x000fe200008e060d */
[----:B--2---:R-:W-:-:S04]  /*b9e0*/  LEA R12, P2, R2, R4, 0x2 ;  /* 0x00000004020c7211 */ /* 0x004fc800078410ff */
[----:B------:R-:W-:Y:S02]  /*b9f0*/  LEA.HI.X R14, R2, R5, R7, 0x2, P2 ;  /* 0x00000005020e7211 */ /* 0x000fe400010f1407 */
[----:B-1----:R-:W-:-:S07]  /*ba00*/  LOP3.LUT R16, R16, 0x1f, RZ, 0xc0, !PT ;  /* 0x0000001f10107812 */ /* 0x002fce00078ec0ff */
.L_x_35:
[----:B------:R-:W-:-:S04]  /*ba10*/  SHF.L.U32 R5, R10, 0x1f, RZ ;  /* 0x0000001f0a057819 */ /* 0x000fc800000006ff */
[----:B-1----:R-:W1:Y:S02]  /*ba20*/  SYNCS.PHASECHK.TRANS64.TRYWAIT P1, [R8+URZ+0x31838], R5 ;  /* 0x03183805080075a7 */ /* 0x002e64000802017f */
[----:B-12--5:R-:W-:Y:S05]  /*ba30*/  @!P1 BRA `(.L_x_31) ;  /* 0x0000000c00a49947 */ /* 0x026fea0003800000 */
.L_x_47:
[----:B------:R-:W-:Y:S05]  /*ba40*/  @P0 BRA `(.L_x_32) ;  /* 0x0000000000140947 */ /* 0x000fea0003800000 */
[----:B------:R-:W-:Y:S01]  /*ba50*/  ISETP.NE.AND P1, PT, R16, RZ, PT ;  /* 0x000000ff1000720c */ /* 0x000fe20003f25270 */
[----:B-1----:R-:W-:-:S04]  /*ba60*/  IMAD.MOV.U32 R5, RZ, RZ, 0x8100 ;  /* 0x00008100ff057424 */ /* 0x002fc800078e00ff */
[----:B------:R2:W-:Y:S08]  /*ba70*/  SYNCS.ARRIVE.TRANS64 RZ, [R8+URZ+0x31830], R5 ;  /* 0x0318300508ff79a7 */ /* 0x0005f0000800003f */
[----:B------:R-:W-:Y:S05]  /*ba80*/  @!P1 BRA `(.L_x_32) ;  /* 0x0000000000049947 */ /* 0x000fea0003800000 */
[----:B------:R-:W-:Y:S01]  /*ba90*/  BPT.TRAP 0x1 ;  /* 0x000000040000795c */ /* 0x000fe20000300000 */
.L_x_32:
[----:B------:R3:W-:Y:S02]  /*baa0*/  STL.64 [R1+0x8], R2 ;  /* 0x0000080201007387 */ /* 0x0007e40000100a00 */
[----:B---3--:R-:W3:Y:S02]  /*bab0*/  LDC.64 R2, c[0x0][0x198] ;  /* 0x00006600ff027b82 */ /* 0x008ee40000000a00 */
[----:B---3--:R-:W-:-:S05]  /*bac0*/  IMAD.MOV.U32 R4, RZ, RZ, R2 ;  /* 0x000000ffff047224 */ /* 0x008fca00078e0002 */
[----:B-12---:R-:W-:-:S04]  /*bad0*/  IADD3 R5, P1, R4, 0x1f0, RZ ;  /* 0x000001f004057810 */ /* 0x006fc80007f3e0ff */
[----:B------:R-:W-:Y:S01]  /*bae0*/  R2UR UR6, R5 ;  /* 0x00000000050672ca */ /* 0x000fe200000e0000 */
[----:B------:R-:W-:Y:S02]  /*baf0*/  IMAD.MOV.U32 R5, RZ, RZ, R3 ;  /* 0x000000ffff057224 */ /* 0x000fe400078e0003 */
[----:B------:R1:W5:Y:S01]  /*bb00*/  LDL.LU.64 R2, [R1+0x8] ;  /* 0x0000080001027983 */ /* 0x0003620000300a00 */
[----:B------:R-:W-:Y:S01]  /*bb10*/  R2UR UR10, R8 ;  /* 0x00000000080a72ca */ /* 0x000fe200000e0000 */
[----:B------:R-:W-:Y:S01]  /*bb20*/  IMAD.X R19, RZ, RZ, R5, P1 ;  /* 0x000000ffff137224 */ /* 0x000fe200008e0605 */
[----:B------:R-:W-:Y:S01]  /*bb30*/  R2UR UR19, R9 ;  /* 0x00000000091372ca */ /* 0x000fe200000e0000 */
[----:B------:R-:W-:Y:S01]  /*bb40*/  VIADD R18, R18, 0x1 ;  /* 0x0000000112127836 */ /* 0x000fe20000000000 */
[----:B------:R-:W-:Y:S01]  /*bb50*/  UMOV UR8, 0x0 ;  /* 0x0000000000087882 */ /* 0x000fe20000000000 */
[----:B------:R-:W-:Y:S01]  /*bb60*/  UMOV UR9, 0x14f00000 ;  /* 0x14f0000000097882 */ /* 0x000fe20000000000 */
[----:B------:R-:W-:Y:S01]  /*bb70*/  R2UR UR7, R19 ;  /* 0x00000000130772ca */ /* 0x000fe200000e0000 */
[----:B------:R-:W-:Y:S01]  /*bb80*/  UMOV UR18, URZ ;  /* 0x0000003f00127c82 */ /* 0x000fe20008000000 */
[----:B------:R-:W-:Y:S01]  /*bb90*/  ISETP.NE.AND P1, PT, R18, 0x2, PT ;  /* 0x000000021200780c */ /* 0x000fe20003f25270 */
[----:B------:R-:W-:Y:S01]  /*bba0*/  UMOV UR34, 0x40 ;  /* 0x0000004000227882 */ /* 0x000fe20000000000 */
[----:B------:R-:W-:Y:S01]  /*bbb0*/  R2UR UR4, R12 ;  /* 0x000000000c0472ca */ /* 0x000fe200000e0000 */
[----:B------:R-:W-:Y:S01]  /*bbc0*/  UMOV UR36, UR20 ;  /* 0x0000001400247c82 */ /* 0x000fe20008000000 */
[----:B------:R-:W-:Y:S01]  /*bbd0*/  R2UR UR5, R14 ;  /* 0x000000000e0572ca */ /* 0x000fe200000e0000 */
[----:B------:R-:W-:Y:S01]  /*bbe0*/  UIADD3 UR16, UR10, 0x24100, URZ ;  /* 0x000241000a107890 */ /* 0x000fe2000fffe03f */
[----:B------:R-:W-:Y:S01]  /*bbf0*/  SEL R19, RZ, 0x1, P1 ;  /* 0x00000001ff137807 */ /* 0x000fe20000800000 */
[----:B------:R-:W-:Y:S01]  /*bc00*/  UIADD3 UR17, UR10, 0x31830, URZ ;  /* 0x000318300a117890 */ /* 0x000fe2000fffe03f */
[----:B------:R-:W-:Y:S01]  /*bc10*/  SEL R18, R18, RZ, P1 ;  /* 0x000000ff12127207 */ /* 0x000fe20000800000 */
[----:B------:R-:W-:Y:S01]  /*bc20*/  UIADD3 UR32, UR10, 0x26100, URZ ;  /* 0x000261000a207890 */ /* 0x000fe2000fffe03f */
[----:B------:R-:W-:Y:S01]  /*bc30*/  LOP3.LUT R6, R6, R19, RZ, 0x3c, !PT ;  /* 0x0000001306067212 */ /* 0x000fe200078e3cff */
[----:B------:R-:W-:Y:S01]  /*bc40*/  UIADD3 UR24, UR10, 0x28100, URZ ;  /* 0x000281000a187890 */ /* 0x000fe2000fffe03f */
[----:B------:R-:W-:Y:S01]  /*bc50*/  ISETP.NE.AND P2, PT, R21, RZ, PT ;  /* 0x000000ff1500720c */ /* 0x000fe20003f45270 */
[----:B------:R-:W-:Y:S01]  /*bc60*/  UMOV UR37, UR21 ;  /* 0x0000001500257c82 */ /* 0x000fe20008000000 */
[----:B------:R-:W-:Y:S01]  /*bc70*/  UMOV UR35, UR19 ;  /* 0x0000001300237c82 */ /* 0x000fe20008000000 */
[----:B------:R-:W-:Y:S01]  /*bc80*/  UMOV UR33, UR17 ;  /* 0x0000001100217c82 */ /* 0x000fe20008000000 */
[----:B------:R2:W-:Y:S01]  /*bc90*/  UTMALDG.4D [UR16], [UR6], desc[UR8] ;  /* 0x00000810060075b4 */ /* 0x0005e20008019000 */
[----:B------:R-:W-:Y:S01]  /*bca0*/  UMOV UR26, 0x80 ;  /* 0x00000080001a7882 */ /* 0x000fe20000000000 */
[----:B------:R-:W-:Y:S01]  /*bcb0*/  UMOV UR28, UR20 ;  /* 0x00000014001c7c82 */ /* 0x000fe20008000000 */
[----:B------:R-:W-:Y:S01]  /*bcc0*/  UMOV UR29, UR21 ;  /* 0x00000015001d7c82 */ /* 0x000fe20008000000 */
[----:B------:R-:W-:Y:S01]  /*bcd0*/  UMOV UR27, UR19 ;  /* 0x00000013001b7c82 */ /* 0x000fe20008000000 */
[----:B------:R-:W-:Y:S01]  /*bce0*/  UMOV UR25, UR17 ;  /* 0x0000001100197c82 */ /* 0x000fe20008000000 */
[----:B------:R-:W-:Y:S01]  /*bcf0*/  IMAD R19, R18, 0x8, R8 ;  /* 0x0000000812137824 */ /* 0x000fe200078e0208 */
[----:B------:R-:W-:Y:S01]  /*bd00*/  SHF.L.U32 R20, R6, 0x1f, RZ ;  /* 0x0000001f06147819 */ /* 0x000fe200000006ff */
[----:B------:R1:W-:Y:S01]  /*bd10*/  UTMALDG.4D [UR32], [UR6], desc[UR8] ;  /* 0x00000820060075b4 */ /* 0x0003e20008019000 */
[----:B------:R-:W-:Y:S01]  /*bd20*/  UMOV UR13, 0x10 ;  /* 0x00000010000d7882 */ /* 0x000fe20000000000 */
[----:B------:R-:W-:Y:S01]  /*bd30*/  UMOV UR11, UR17 ;  /* 0x00000011000b7c82 */ /* 0x000fe20008000000 */
[----:B------:R1:W-:Y:S01]  /*bd40*/  UTMALDG.4D [UR24], [UR6], desc[UR8] ;  /* 0x00000818060075b4 */ /* 0x0003e20008019000 */
[----:B--2---:R-:W-:-:S02]  /*bd50*/  UIADD3 UR16, UR10, 0x2a100, URZ ;  /* 0x0002a1000a107890 */ /* 0x004fc4000fffe03f */
[----:B------:R-:W-:Y:S01]  /*bd60*/  UIADD3 UR10, UR10, 0x2c300, URZ ;  /* 0x0002c3000a0a7890 */ /* 0x000fe2000fffe03f */
[----:B------:R-:W-:-:S06]  /*bd70*/  UMOV UR18, 0xc0 ;  /* 0x000000c000127882 */ /* 0x000fcc0000000000 */
[----:B------:R1:W-:Y:S02]  /*bd80*/  UTMALDG.4D [UR16], [UR6], desc[UR8] ;  /* 0x00000810060075b4 */ /* 0x0003e40008019000 */
[----:B------:R1:W-:Y:S01]  /*bd90*/  UBLKCP.S.G [UR10], [UR4], UR13 ;  /* 0x0000000a040073ba */ /* 0x0003e2000800020d */
[----:B------:R-:W2:Y:S02]  /*bda0*/  SYNCS.PHASECHK.TRANS64.TRYWAIT P1, [R19+URZ+0x31820], R20 ;  /* 0x03182014130075a7 */ /* 0x000ea4000802017f */
[----:B-12---:R-:W-:Y:S05]  /*bdb0*/  @!P1 BRA `(.L_x_33) ;  /* 0x0000000800d89947 */ /* 0x006fea0003800000 */
.L_x_49:
[----:B------:R-:W-:Y:S01]  /*bdc0*/  LOP3.LUT R10, R10, 0x1, RZ, 0x3c, !PT ;  /* 0x000000010a0a7812 */ /* 0x000fe200078e3cff */
[----:B------:R-:W-:Y:S06]  /*bdd0*/  @P2 BRA `(.L_x_34) ;  /* 0x0000000000142947 */ /* 0x000fec0003800000 */
[----:B------:R-:W-:Y:S01]  /*bde0*/  ISETP.NE.AND P1, PT, R16, RZ, PT ;  /* 0x000000ff1000720c */ /* 0x000fe20003f25270 */
[----:B-1----:R-:W-:-:S04]  /*bdf0*/  IMAD.MOV.U32 R20, RZ, RZ, 0x8100 ;  /* 0x00008100ff147424 */ /* 0x002fc800078e00ff */
[----:B------:R2:W-:Y:S08]  /*be00*/  SYNCS.ARRIVE.TRANS64 RZ, [R19+URZ+0x31810], R20 ;  /* 0x0318101413ff79a7 */ /* 0x0005f0000800003f */
[----:B------:R-:W-:Y:S05]  /*be10*/  @!P1 BRA `(.L_x_34) ;  /* 0x0000000000049947 */ /* 0x000fea0003800000 */
[----:B------:R-:W-:Y:S01]  /*be20*/  BPT.TRAP 0x1 ;  /* 0x000000040000795c */ /* 0x000fe20000300000 */
.L_x_34:
[----:B------:R-:W-:Y:S01]  /*be30*/  R2UR UR43, R9 ;  /* 0x00000000092b72ca */ /* 0x000fe200000e0000 */
[--C-:B------:R-:W-:Y:S01]  /*be40*/  IMAD R9, R18, 0x8000, R8.reuse ;  /* 0x0000800012097824 */ /* 0x100fe200078e0208 */
[----:B------:R-:W-:Y:S01]  /*be50*/  R2UR UR41, R19 ;  /* 0x00000000132972ca */ /* 0x000fe200000e0000 */
[----:B------:R-:W-:Y:S01]  /*be60*/  VIADD R17, R17, 0x1 ;  /* 0x0000000111117836 */ /* 0x000fe20000000000 */
[----:B------:R-:W-:Y:S01]  /*be70*/  R2UR UR14, R11 ;  /* 0x000000000b0e72ca */ /* 0x000fe200000e0000 */
[----:B------:R-:W-:Y:S01]  /*be80*/  UMOV UR6, 0x0 ;  /* 0x0000000000067882 */ /* 0x000fe20000000000 */
[----:B------:R-:W-:Y:S01]  /*be90*/  R2UR UR16, R9 ;  /* 0x00000000091072ca */ /* 0x000fe200000e0000 */
[----:B------:R-:W-:Y:S01]  /*bea0*/  UMOV UR7, 0x14f00000 ;  /* 0x14f0000000077882 */ /* 0x000fe20000000000 */
[----:B------:R-:W-:Y:S01]  /*beb0*/  IADD3 R9, P1, R4, 0xf0, RZ ;  /* 0x000000f004097810 */ /* 0x000fe20007f3e0ff */
[----:B------:R-:W-:Y:S01]  /*bec0*/  UMOV UR42, URZ ;  /* 0x0000003f002a7c82 */ /* 0x000fe20008000000 */
[----:B------:R-:W-:Y:S01]  /*bed0*/  R2UR UR15, R13 ;  /* 0x000000000d0f72ca */ /* 0x000fe200000e0000 */
[----:B------:R-:W-:Y:S01]  /*bee0*/  UMOV UR44, UR20 ;  /* 0x00000014002c7c82 */ /* 0x000fe20008000000 */
[----:B------:R-:W-:Y:S01]  /*bef0*/  R2UR UR4, R9 ;  /* 0x00000000090472ca */ /* 0x000fe200000e0000 */
[----:B------:R-:W-:Y:S01]  /*bf00*/  IMAD.X R9, RZ, RZ, R5, P1 ;  /* 0x000000ffff097224 */ /* 0x000fe200008e0605 */
[----:B------:R-:W-:Y:S01]  /*bf10*/  UIADD3 UR43, UR43, 0x40, URZ ;  /* 0x000000402b2b7890 */ /* 0x000fe2000fffe03f */
[----:B------:R-:W-:Y:S01]  /*bf20*/  ISETP.GE.AND P1, PT, R17, R15, PT ;  /* 0x0000000f1100720c */ /* 0x000fe20003f26270 */
[----:B------:R-:W-:Y:S01]  /*bf30*/  UIADD3 UR41, UR41, 0x31810, URZ ;  /* 0x0003181029297890 */ /* 0x000fe2000fffe03f */
[----:B------:R-:W-:Y:S01]  /*bf40*/  IADD3 R12, P3, R12, 0x100, RZ ;  /* 0x000001000c0c7810 */ /* 0x000fe20007f7e0ff */
[----:B------:R-:W-:Y:S01]  /*bf50*/  UMOV UR45, UR21 ;  /* 0x00000015002d7c82 */ /* 0x000fe20008000000 */
[----:B------:R-:W-:Y:S01]  /*bf60*/  R2UR UR5, R9 ;  /* 0x00000000090572ca */ /* 0x000fe200000e0000 */
[----:B------:R-:W-:Y:S01]  /*bf70*/  IMAD R9, R18, 0x100, R8 ;  /* 0x0000010012097824 */ /* 0x000fe200078e0208 */
[----:B------:R-:W-:Y:S01]  /*bf80*/  UIADD3 UR40, UR16, 0x14100, URZ ;  /* 0x0001410010287890 */ /* 0x000fe2000fffe03f */
[----:B------:R-:W-:Y:S01]  /*bf90*/  IADD3 R11, P2, R11, 0x100, RZ ;  /* 0x000001000b0b7810 */ /* 0x000fe20007f5e0ff */
[----:B------:R-:W-:Y:S01]  /*bfa0*/  UIADD3 UR32, UR16, 0x16100, URZ ;  /* 0x0001610010207890 */ /* 0x000fe2000fffe03f */
[----:B------:R-:W-:Y:S01]  /*bfb0*/  IMAD.X R14, RZ, RZ, R14, P3 ;  /* 0x000000ffff0e7224 */ /* 0x000fe200018e060e */
[----:B------:R-:W-:Y:S01]  /*bfc0*/  R2UR UR8, R9 ;  /* 0x00000000090872ca */ /* 0x000fe200000e0000 */
[----:B------:R-:W-:Y:S01]  /*bfd0*/  UIADD3 UR24, UR16, 0x18100, URZ ;  /* 0x0001810010187890 */ /* 0x000fe2000fffe03f */
[----:B------:R-:W-:Y:S01]  /*bfe0*/  IMAD.U32 R9, RZ, RZ, UR43 ;  /* 0x0000002bff097e24 */ /* 0x000fe2000f8e00ff */
[----:B------:R-:W-:Y:S01]  /*bff0*/  UIADD3 UR16, UR16, 0x1a100, URZ ;  /* 0x0001a10010107890 */ /* 0x000fe2000fffe03f */
[----:B------:R-:W-:Y:S01]  /*c000*/  IMAD.X R13, RZ, RZ, R13, P2 ;  /* 0x000000ffff0d7224 */ /* 0x000fe200010e060d */
[----:B------:R-:W-:Y:S01]  /*c010*/  UMOV UR34, 0x40 ;  /* 0x0000004000227882 */ /* 0x000fe20000000000 */
[----:B------:R-:W-:Y:S01]  /*c020*/  UMOV UR36, UR20 ;  /* 0x0000001400247c82 */ /* 0x000fe20008000000 */
[----:B------:R-:W-:Y:S01]  /*c030*/  UMOV UR37, UR21 ;  /* 0x0000001500257c82 */ /* 0x000fe20008000000 */
[----:B------:R-:W-:Y:S01]  /*c040*/  UMOV UR33, UR41 ;  /* 0x0000002900217c82 */ /* 0x000fe20008000000 */
[----:B------:R-:W-:Y:S01]  /*c050*/  UMOV UR35, UR43 ;  /* 0x0000002b00237c82 */ /* 0x000fe20008000000 */
[----:B------:R-:W-:Y:S01]  /*c060*/  UMOV UR26, 0x80 ;  /* 0x00000080001a7882 */ /* 0x000fe20000000000 */
[----:B------:R-:W-:Y:S01]  /*c070*/  UMOV UR28, UR20 ;  /* 0x00000014001c7c82 */ /* 0x000fe20008000000 */
[----:B------:R-:W-:Y:S01]  /*c080*/  UMOV UR29, UR21 ;  /* 0x00000015001d7c82 */ /* 0x000fe20008000000 */
[----:B------:R-:W-:Y:S01]  /*c090*/  UIADD3 UR8, UR8, 0x2c100, URZ ;  /* 0x0002c10008087890 */ /* 0x000fe2000fffe03f */
[----:B------:R3:W-:Y:S01]  /*c0a0*/  UTMALDG.4D [UR40], [UR4], desc[UR6] ;  /* 0x00000628040075b4 */ /* 0x0007e20008019000 */
[----:B------:R-:W-:Y:S01]  /*c0b0*/  UMOV UR25, UR41 ;  /* 0x0000002900197c82 */ /* 0x000fe20008000000 */
[----:B------:R-:W-:Y:S01]  /*c0c0*/  UMOV UR27, UR43 ;  /* 0x0000002b001b7c82 */ /* 0x000fe20008000000 */
[----:B------:R-:W-:Y:S01]  /*c0d0*/  UMOV UR18, 0xc0 ;  /* 0x000000c000127882 */ /* 0x000fe20000000000 */
[----:B------:R-:W-:Y:S01]  /*c0e0*/  UMOV UR17, UR41 ;  /* 0x0000002900117c82 */ /* 0x000fe20008000000 */
[----:B------:R-:W-:Y:S01]  /*c0f0*/  UMOV UR19, UR43 ;  /* 0x0000002b00137c82 */ /* 0x000fe20008000000 */
[----:B------:R-:W-:Y:S01]  /*c100*/  UMOV UR10, 0x10 ;  /* 0x00000010000a7882 */ /* 0x000fe20000000000 */
[----:B------:R-:W-:Y:S01]  /*c110*/  UMOV UR9, UR41 ;  /* 0x0000002900097c82 */ /* 0x000fe20008000000 */
[----:B------:R3:W-:Y:S01]  /*c120*/  UTMALDG.4D [UR32], [UR4], desc[UR6] ;  /* 0x00000620040075b4 */ /* 0x0007e20008019000 */
[----:B------:R3:W-:Y:S01]  /*c130*/  UTMALDG.4D [UR24], [UR4], desc[UR6] ;  /* 0x00000618040075b4 */ /* 0x0007e20008019000 */
[----:B------:R3:W-:Y:S01]  /*c140*/  UTMALDG.4D [UR16], [UR4], desc[UR6] ;  /* 0x00000610040075b4 */ /* 0x0007e20008019000 */
[----:B------:R3:W-:Y:S02]  /*c150*/  UBLKCP.S.G [UR8], [UR14], UR10 ;  /* 0x000000080e0073ba */ /* 0x0007e4000800020a */
[----:B---3--:R-:W-:Y:S05]  /*c160*/  @!P1 BRA `(.L_x_35) ;  /* 0xfffffff800289947 */ /* 0x008fea000383ffff */
[----:B------:R-:W-:-:S07]  /*c170*/  VIADD R18, R18, 0x1 ;  /* 0x0000000112127836 */ /* 0x000fce0000000000 */
.L_x_30:
[----:B------:R-:W-:-:S04]  /*c180*/  SHF.L.U32 R11, R10, 0x1f, RZ ;  /* 0x0000001f0a0b7819 */ /* 0x000fc800000006ff */
[----:B------:R-:W3:Y:S02]  /*c190*/  SYNCS.PHASECHK.TRANS64.TRYWAIT P1, [R8+URZ+0x31838], R11 ;  /* 0x0318380b080075a7 */ /* 0x000ee4000802017f */
[----:B---3--:R-:W-:Y:S05]  /*c1a0*/  @!P1 BRA `(.L_x_36) ;  /* 0x0000000400f49947 */ /* 0x008fea0003800000 */
.L_x_50:
[----:B------:R-:W-:Y:S05]  /*c1b0*/  @P0 BRA `(.L_x_37) ;  /* 0x0000000000180947 */ /* 0x000fea0003800000 */
[----:B------:R-:W4:Y:S01]  /*c1c0*/  S2R R12, SR_TID.X ;  /* 0x00000000000c7919 */ /* 0x000f220000002100 */
[----:B---3--:R-:W-:-:S04]  /*c1d0*/  IMAD.MOV.U32 R11, RZ, RZ, 0x8100 ;  /* 0x00008100ff0b7424 */ /* 0x008fc800078e00ff */
[----:B------:R3:W-:Y:S01]  /*c1e0*/  SYNCS.ARRIVE.TRANS64 RZ, [R8+URZ+0x31830], R11 ;  /* 0x0318300b08ff79a7 */ /* 0x0007e2000800003f */
[----:B----4-:R-:W-:-:S13]  /*c1f0*/  LOP3.LUT P0, RZ, R12, 0x1f, RZ, 0xc0, !PT ;  /* 0x0000001f0cff7812 */ /* 0x010fda000780c0ff */
[----:B---3--:R-:W-:Y:S05]  /*c200*/  @!P0 BRA `(.L_x_37) ;  /* 0x0000000000048947 */ /* 0x008fea0003800000 */
[----:B------:R-:W-:Y:S01]  /*c210*/  BPT.TRAP 0x1 ;  /* 0x000000040000795c */ /* 0x000fe20000300000 */
.L_x_37:
[----:B------:R-:W4:Y:S01]  /*c220*/  LDC.64 R12, c[0x0][0x728] ;  /* 0x0001ca00ff0c7b82 */ /* 0x000f220000000a00 */
[C---:B-----5:R-:W-:Y:S01]  /*c230*/  IADD3 R2, P0, R9.reuse, R2, RZ ;  /* 0x0000000209027210 */ /* 0x060fe20007f1e0ff */
[----:B------:R-:W-:Y:S01]  /*c240*/  UMOV UR6, 0x0 ;  /* 0x0000000000067882 */ /* 0x000fe20000000000 */
[----:B------:R-:W-:Y:S01]  /*c250*/  R2UR UR8, R8 ;  /* 0x00000000080872ca */ /* 0x000fe200000e0000 */
[----:B------:R-:W-:Y:S01]  /*c260*/  UMOV UR7, 0x14f00000 ;  /* 0x14f0000000077882 */ /* 0x000fe20000000000 */
[C---:B------:R-:W-:Y:S01]  /*c270*/  LEA.HI.X.SX32 R7, R9.reuse, R7, 0x1, P0 ;  /* 0x0000000709077211 */ /* 0x040fe200000f0eff */
[----:B------:R-:W-:Y:S01]  /*c280*/  UMOV UR42, URZ ;  /* 0x0000003f002a7c82 */ /* 0x000fe20008000000 */
[----:B------:R-:W-:Y:S01]  /*c290*/  R2UR UR43, R9 ;  /* 0x00000000092b72ca */ /* 0x000fe200000e0000 */
[----:B------:R-:W-:Y:S01]  /*c2a0*/  UMOV UR44, UR20 ;  /* 0x00000014002c7c82 */ /* 0x000fe20008000000 */
[----:B------:R-:W-:Y:S01]  /*c2b0*/  UMOV UR45, UR21 ;  /* 0x00000015002d7c82 */ /* 0x000fe20008000000 */
[----:B------:R-:W-:Y:S01]  /*c2c0*/  UMOV UR34, 0x40 ;  /* 0x0000004000227882 */ /* 0x000fe20000000000 */
[----:B------:R-:W-:Y:S01]  /*c2d0*/  UMOV UR36, UR20 ;  /* 0x0000001400247c82 */ /* 0x000fe20008000000 */
[----:B------:R-:W-:Y:S01]  /*c2e0*/  UMOV UR37, UR21 ;  /* 0x0000001500257c82 */ /* 0x000fe20008000000 */
[----:B------:R-:W-:Y:S01]  /*c2f0*/  UMOV UR26, 0x80 ;  /* 0x00000080001a7882 */ /* 0x000fe20000000000 */
[----:B------:R-:W-:Y:S01]  /*c300*/  UMOV UR28, UR20 ;  /* 0x00000014001c7c82 */ /* 0x000fe20008000000 */
[----:B------:R-:W-:Y:S01]  /*c310*/  UMOV UR29, UR21 ;  /* 0x00000015001d7c82 */ /* 0x000fe20008000000 */
[----:B------:R-:W-:Y:S01]  /*c320*/  UIADD3 UR40, UR8, 0x24100, URZ ;  /* 0x0002410008287890 */ /* 0x000fe2000fffe03f */
[----:B------:R-:W-:Y:S01]  /*c330*/  LOP3.LUT R10, R10, 0x1, RZ, 0x3c, !PT ;  /* 0x000000010a0a7812 */ /* 0x000fe200078e3cff */
[----:B------:R-:W-:-:S02]  /*c340*/  UIADD3 UR41, UR8, 0x31830, URZ ;  /* 0x0003183008297890 */ /* 0x000fc4000fffe03f */
[----:B------:R-:W-:Y:S02]  /*c350*/  UIADD3 UR32, UR8, 0x26100, URZ ;  /* 0x0002610008207890 */ /* 0x000fe4000fffe03f */
[----:B------:R-:W-:Y:S01]  /*c360*/  UIADD3 UR24, UR8, 0x28100, URZ ;  /* 0x0002810008187890 */ /* 0x000fe2000fffe03f */
[C---:B----4-:R-:W-:Y:S01]  /*c370*/  LEA R12, P0, R2.reuse, R12, 0x2 ;  /* 0x0000000c020c7211 */ /* 0x050fe200078010ff */
[----:B------:R-:W-:Y:S02]  /*c380*/  UIADD3 UR16, UR8, 0x2a100, URZ ;  /* 0x0002a10008107890 */ /* 0x000fe4000fffe03f */
[----:B------:R-:W-:Y:S01]  /*c390*/  UIADD3 UR8, UR8, 0x2c300, URZ ;  /* 0x0002c30008087890 */ /* 0x000fe2000fffe03f */
[----:B------:R-:W-:Y:S01]  /*c3a0*/  LEA.HI.X R13, R2, R13, R7, 0x2, P0 ;  /* 0x0000000d020d7211 */ /* 0x000fe200000f1407 */
[----:B------:R-:W-:Y:S01]  /*c3b0*/  UMOV UR35, UR43 ;  /* 0x0000002b00237c82 */ /* 0x000fe20008000000 */
[----:B------:R-:W-:Y:S01]  /*c3c0*/  IADD3 R4, P0, R4, 0x1f0, RZ ;  /* 0x000001f004047810 */ /* 0x000fe20007f1e0ff */
[----:B------:R-:W-:Y:S01]  /*c3d0*/  UMOV UR33, UR41 ;  /* 0x0000002900217c82 */ /* 0x000fe20008000000 */
[----:B------:R-:W-:Y:S01]  /*c3e0*/  R2UR UR14, R12 ;  /* 0x000000000c0e72ca */ /* 0x000fe200000e0000 */
[----:B------:R-:W-:Y:S01]  /*c3f0*/  UMOV UR27, UR43 ;  /* 0x0000002b001b7c82 */ /* 0x000fe20008000000 */
[----:B------:R-:W-:Y:S01]  /*c400*/  R2UR UR4, R4 ;  /* 0x00000000040472ca */ /* 0x000fe200000e0000 */
[----:B------:R-:W-:Y:S01]  /*c410*/  IMAD.X R5, RZ, RZ, R5, P0 ;  /* 0x000000ffff057224 */ /* 0x000fe200000e0605 */
[----:B------:R-:W-:Y:S01]  /*c420*/  R2UR UR15, R13 ;  /* 0x000000000d0f72ca */ /* 0x000fe200000e0000 */
[----:B------:R-:W-:Y:S01]  /*c430*/  UMOV UR25, UR41 ;  /* 0x0000002900197c82 */ /* 0x000fe20008000000 */
[----:B------:R-:W-:Y:S01]  /*c440*/  UMOV UR18, 0xc0 ;  /* 0x000000c000127882 */ /* 0x000fe20000000000 */
[----:B------:R-:W-:Y:S01]  /*c450*/  UMOV UR19, UR43 ;  /* 0x0000002b00137c82 */ /* 0x000fe20008000000 */
[----:B------:R-:W-:Y:S01]  /*c460*/  R2UR UR5, R5 ;  /* 0x00000000050572ca */ /* 0x000fe200000e0000 */
[----:B------:R-:W-:Y:S01]  /*c470*/  UMOV UR17, UR41 ;  /* 0x0000002900117c82 */ /* 0x000fe20008000000 */
[----:B------:R-:W-:Y:S01]  /*c480*/  UMOV UR9, UR41 ;  /* 0x0000002900097c82 */ /* 0x000fe20008000000 */
[----:B------:R-:W-:Y:S01]  /*c490*/  UMOV UR10, 0x10 ;  /* 0x00000010000a7882 */ /* 0x000fe20000000000 */
[----:B------:R-:W-:-:S04]  /*c4a0*/  ISETP.NE.AND P0, PT, R18, 0x2, PT ;  /* 0x000000021200780c */ /* 0x000fc80003f05270 */
[----:B------:R-:W-:Y:S02]  /*c4b0*/  SEL R3, RZ, 0x1, P0 ;  /* 0x00000001ff037807 */ /* 0x000fe40000000000 */
[----:B------:R-:W-:Y:S02]  /*c4c0*/  SEL R18, R18, RZ, P0 ;  /* 0x000000ff12127207 */ /* 0x000fe40000000000 */
[----:B------:R-:W-:Y:S01]  /*c4d0*/  LOP3.LUT R6, R6, R3, RZ, 0x3c, !PT ;  /* 0x0000000306067212 */ /* 0x000fe200078e3cff */
[----:B------:R4:W-:Y:S01]  /*c4e0*/  UTMALDG.4D [UR40], [UR4], desc[UR6] ;  /* 0x00000628040075b4 */ /* 0x0009e20008019000 */
[----:B------:R4:W-:Y:S01]  /*c4f0*/  UTMALDG.4D [UR32], [UR4], desc[UR6] ;  /* 0x00000620040075b4 */ /* 0x0009e20008019000 */
[----:B------:R4:W-:Y:S01]  /*c500*/  UTMALDG.4D [UR24], [UR4], desc[UR6] ;  /* 0x00000618040075b4 */ /* 0x0009e20008019000 */
[----:B------:R4:W-:Y:S01]  /*c510*/  UTMALDG.4D [UR16], [UR4], desc[UR6] ;  /* 0x00000610040075b4 */ /* 0x0009e20008019000 */
[----:B------:R4:W-:Y:S02]  /*c520*/  UBLKCP.S.G [UR8], [UR14], UR10 ;  /* 0x000000080e0073ba */ /* 0x0009e4000800020a */
[----:B----4-:R-:W-:Y:S01]  /*c530*/  NOP ;  /* 0x0000000000007918 */ /* 0x010fe20000000000 */
.L_x_27:
[----:B------:R-:W-:Y:S05]  /*c540*/  BSYNC B0 ;  /* 0x0000000000007941 */ /* 0x000fea0003800000 */
.L_x_26:
[----:B------:R-:W-:-:S03]  /*c550*/  UMOV UR4, 0xffffffff ;  /* 0xffffffff00047882 */ /* 0x000fc60000000000 */
[----:B------:R-:W-:Y:S05]  /*c560*/  BRA.DIV UR4, `(.L_x_38) ;  /* 0x0000000604187947 */ /* 0x000fea000b800000 */
[----:B------:R-:W-:-:S13]  /*c570*/  ELECT P6, URZ, PT ;  /* 0x00000000003f782f */ /* 0x000fda00038c0000 */
.L_x_53:
[----:B------:R-:W-:Y:S04]  /*c580*/  BSSY B0, `(.L_x_39) ;  /* 0x000001e000007945 */ /* 0x000fe80003800000 */
[----:B------:R-:W-:Y:S05]  /*c590*/  @!P6 BRA `(.L_x_40) ;  /* 0x000000000070e947 */ /* 0x000fea0003800000 */
[----:B------:R-:W-:-:S04]  /*c5a0*/  LOP3.LUT R0, R0, 0x2, RZ, 0xfc, !PT ;  /* 0x0000000200007812 */ /* 0x000fc800078efcff */
[----:B------:R-:W-:-:S13]  /*c5b0*/  ISETP.NE.AND P1, PT, R0, 0x3, PT ;  /* 0x000000030000780c */ /* 0x000fda0003f25270 */
[----:B------:R-:W-:Y:S05]  /*c5c0*/  @!P1 BRA `(.L_x_41) ;  /* 0x0000000000049947 */ /* 0x000fea0003800000 */
[----:B------:R-:W-:Y:S01]  /*c5d0*/  BPT.TRAP 0x1 ;  /* 0x000000040000795c */ /* 0x000fe20000300000 */
.L_x_41:
[----:B------:R-:W4:Y:S01]  /*c5e0*/  S2R R3, SR_CgaCtaId ;  /* 0x0000000000037919 */ /* 0x000f220000008800 */
[----:B------:R-:W-:-:S04]  /*c5f0*/  MOV R0, 0x400 ;  /* 0x0000040000007802 */ /* 0x000fc80000000f00 */
[----:B----4-:R-:W-:Y:S02]  /*c600*/  LEA R7, R3, R0, 0x18 ;  /* 0x0000000003077211 */ /* 0x010fe400078ec0ff */
[----:B------:R-:W-:-:S03]  /*c610*/  SHF.L.U32 R0, R6, 0x1f, RZ ;  /* 0x0000001f06007819 */ /* 0x000fc600000006ff */
[----:B------:R-:W-:-:S04]  /*c620*/  VIADD R3, R7, 0x31820 ;  /* 0x0003182007037836 */ /* 0x000fc80000000000 */
[----:B------:R-:W-:-:S04]  /*c630*/  IMAD R5, R18, 0x8, R3 ;  /* 0x0000000812057824 */ /* 0x000fc800078e0203 */
[----:B------:R-:W4:Y:S02]  /*c640*/  SYNCS.PHASECHK.TRANS64.TRYWAIT P0, [R5+URZ], R0 ;  /* 0x00000000050075a7 */ /* 0x000f24000800017f */
[----:B----4-:R-:W-:Y:S05]  /*c650*/  @!P0 BRA `(.L_x_42) ;  /* 0x0000000000fc8947 */ /* 0x010fea0003800000 */
.L_x_54:
[----:B------:R-:W-:-:S05]  /*c660*/  VIADD R18, R18, 0x1 ;  /* 0x0000000112127836 */ /* 0x000fca0000000000 */
[----:B------:R-:W-:-:S04]  /*c670*/  ISETP.NE.AND P0, PT, R18, 0x2, PT ;  /* 0x000000021200780c */ /* 0x000fc80003f05270 */
[----:B----4-:R-:W-:Y:S02]  /*c680*/  SEL R5, RZ, 0x1, P0 ;  /* 0x00000001ff057807 */ /* 0x010fe40000000000 */
[----:B------:R-:W-:Y:S02]  /*c690*/  SEL R18, R18, RZ, P0 ;  /* 0x000000ff12127207 */ /* 0x000fe40000000000 */
[----:B------:R-:W-:-:S03]  /*c6a0*/  LOP3.LUT R0, R6, R5, RZ, 0x3c, !PT ;  /* 0x0000000506007212 */ /* 0x000fc600078e3cff */
[----:B------:R-:W-:Y:S01]  /*c6b0*/  IMAD R3, R18, 0x8, R3 ;  /* 0x0000000812037824 */ /* 0x000fe200078e0203 */
[----:B------:R-:W-:-:S04]  /*c6c0*/  SHF.L.U32 R0, R0, 0x1f, RZ ;  /* 0x0000001f00007819 */ /* 0x000fc800000006ff */
[----:B------:R-:W4:Y:S02]  /*c6d0*/  SYNCS.PHASECHK.TRANS64.TRYWAIT P0, [R3+URZ], R0 ;  /* 0x00000000030075a7 */ /* 0x000f24000800017f */
[----:B----4-:R-:W-:Y:S05]  /*c6e0*/  @!P0 BRA `(.L_x_43) ;  /* 0x0000000000ec8947 */ /* 0x010fea0003800000 */
.L_x_55:
[----:B------:R-:W-:Y:S05]  /*c6f0*/  @!P1 BRA `(.L_x_44) ;  /* 0x0000000000049947 */ /* 0x000fea0003800000 */
[----:B------:R-:W-:Y:S01]  /*c700*/  BPT.TRAP 0x1 ;  /* 0x000000040000795c */ /* 0x000fe20000300000 */
.L_x_44:
[----:B------:R-:W-:-:S07]  /*c710*/  SHF.L.U32 R10, R10, 0x1f, RZ ;  /* 0x0000001f0a0a7819 */ /* 0x000fce00000006ff */
.L_x_45:
[----:B------:R1:W1:Y:S02]  /*c720*/  SYNCS.PHASECHK.TRANS64.TRYWAIT P0, [R7+URZ+0x31838], R10 ;  /* 0x0318380a070075a7 */ /* 0x000264000800017f */
[----:B-1----:R-:W-:Y:S05]  /*c730*/  @!P0 NANOSLEEP.SYNCS 0x989680 ;  /* 0x009896800000895d */ /* 0x002fea0003900000 */
[----:B------:R-:W1:Y:S02]  /*c740*/  @!P0 SYNCS.PHASECHK.TRANS64 P0, [R7+URZ+0x31838], R10 ;  /* 0x0318380a070085a7 */ /* 0x000e64000800007f */
[----:B-1----:R-:W-:Y:S05]  /*c750*/  @!P0 BRA `(.L_x_45) ;  /* 0xfffffffc00f08947 */ /* 0x002fea000383ffff */
.L_x_40:
[----:B------:R-:W-:Y:S05]  /*c760*/  BSYNC B0 ;  /* 0x0000000000007941 */ /* 0x000fea0003800000 */
.L_x_39:
[----:B------:R-:W-:Y:S05]  /*c770*/  EXIT ;  /* 0x000000000000794d */ /* 0x000fea0003800000 */
.L_x_7:
[----:B-1----:R-:W-:-:S04]  /*c780*/  IMAD.U32 R8, RZ, RZ, UR60 ;  /* 0x0000003cff087e24 */ /* 0x002fc8000f8e00ff */
[----:B------:R1:W2:Y:S03]  /*c790*/  SYNCS.PHASECHK.TRANS64.TRYWAIT P0, [R8+URZ+0x31800], R3 ;  /* 0x03180003080075a7 */ /* 0x0002a6000800017f */
[----:B--2---:R-:W-:Y:S05]  /*c7a0*/  @!P0 NANOSLEEP.SYNCS 0x989680 ;  /* 0x009896800000895d */ /* 0x004fea0003900000 */
[----:B------:R-:W2:Y:S02]  /*c7b0*/  @!P0 SYNCS.PHASECHK.TRANS64 P0, [R8+URZ+0x31800], R3 ;  /* 0x03180003080085a7 */ /* 0x000ea4000800007f */
[----:B--2---:R-:W-:Y:S05]  /*c7c0*/  @!P0 BRA `(.L_x_7) ;  /* 0xfffffffc00ec8947 */ /* 0x004fea000383ffff */
[----:B------:R-:W-:Y:S05]  /*c7d0*/  BRA `(.L_x_6) ;  /* 0xffffff3c00cc7947 */ /* 0x000fea000383ffff */
.L_x_12:
[----:B--2---:R2:W3:Y:S02]  /*c7e0*/  SYNCS.PHASECHK.TRANS64.TRYWAIT P1, [R17+URZ+0x31810], R10 ;  /* 0x0318100a110075a7 */ /* 0x0044e4000802017f */
[----:B---3--:R-:W-:Y:S05]  /*c7f0*/  @!P1 NANOSLEEP.SYNCS 0x989680 ;  /* 0x009896800000995d */ /* 0x008fea0003900000 */
[----:B------:R-:W3:Y:S02]  /*c800*/  @!P1 SYNCS.PHASECHK.TRANS64 P1, [R17+URZ+0x31810], R10 ;  /* 0x0318100a110095a7 */ /* 0x000ee4000802007f */
[----:B---3--:R-:W-:Y:S05]  /*c810*/  @!P1 BRA `(.L_x_12) ;  /* 0xfffffffc00f09947 */ /* 0x008fea000383ffff */
[----:B------:R-:W-:Y:S05]  /*c820*/  BRA `(.L_x_11) ;  /* 0xffffff48005c7947 */ /* 0x000fea000383ffff */
.L_x_16:
[----:B------:R1:W1:Y:S02]  /*c830*/  SYNCS.PHASECHK.TRANS64.TRYWAIT P1, [R5+URZ+0x31830], R12 ;  /* 0x0318300c050075a7 */ /* 0x000264000802017f */
[----:B-1----:R-:W-:Y:S05]  /*c840*/  @!P1 NANOSLEEP.SYNCS 0x989680 ;  /* 0x009896800000995d */ /* 0x002fea0003900000 */
[----:B------:R-:W1:Y:S02]  /*c850*/  @!P1 SYNCS.PHASECHK.TRANS64 P1, [R5+URZ+0x31830], R12 ;  /* 0x0318300c050095a7 */ /* 0x000e64000802007f */
[----:B-1----:R-:W-:Y:S05]  /*c860*/  @!P1 BRA `(.L_x_16) ;  /* 0xfffffffc00f09947 */ /* 0x002fea000383ffff */
[----:B------:R-:W-:Y:S05]  /*c870*/  BRA `(.L_x_15) ;  /* 0xffffff6c00d47947 */ /* 0x000fea000383ffff */
.L_x_28:
[----:B-1----:R1:W2:Y:S02]  /*c880*/  SYNCS.PHASECHK.TRANS64.TRYWAIT P1, [R8+URZ+0x31820], R7 ;  /* 0x03182007080075a7 */ /* 0x0022a4000802017f */
[----:B--2---:R-:W-:Y:S05]  /*c890*/  @!P1 NANOSLEEP.SYNCS 0x989680 ;  /* 0x009896800000995d */ /* 0x004fea0003900000 */
[----:B------:R-:W2:Y:S02]  /*c8a0*/  @!P1 SYNCS.PHASECHK.TRANS64 P1, [R8+URZ+0x31820], R7 ;  /* 0x03182007080095a7 */ /* 0x000ea4000802007f */
[----:B--2---:R-:W-:Y:S05]  /*c8b0*/  @!P1 BRA `(.L_x_28) ;  /* 0xfffffffc00f09947 */ /* 0x004fea000383ffff */
[----:B------:R-:W-:Y:S05]  /*c8c0*/  BRA `(.L_x_46) ;  /* 0xffffffe800687947 */ /* 0x000fea000383ffff */
.L_x_31:
[----:B-1----:R1:W2:Y:S02]  /*c8d0*/  SYNCS.PHASECHK.TRANS64.TRYWAIT P1, [R8+URZ+0x31838], R5 ;  /* 0x03183805080075a7 */ /* 0x0022a4000802017f */
[----:B--2---:R-:W-:Y:S05]  /*c8e0*/  @!P1 NANOSLEEP.SYNCS 0x989680 ;  /* 0x009896800000995d */ /* 0x004fea0003900000 */
[----:B------:R-:W2:Y:S02]  /*c8f0*/  @!P1 SYNCS.PHASECHK.TRANS64 P1, [R8+URZ+0x31838], R5 ;  /* 0x03183805080095a7 */ /* 0x000ea4000802007f */
[----:B--2---:R-:W-:Y:S05]  /*c900*/  @!P1 BRA `(.L_x_31) ;  /* 0xfffffffc00f09947 */ /* 0x004fea000383ffff */
[----:B------:R-:W-:Y:S05]  /*c910*/  BRA `(.L_x_47) ;  /* 0xfffffff000487947 */ /* 0x000fea000383ffff */
.L_x_33:
[----:B------:R-:W-:-:S07]  /*c920*/  SHF.L.U32 R20, R6, 0x1f, RZ ;  /* 0x0000001f06147819 */ /* 0x000fce00000006ff */
.L_x_48:
[----:B-1----:R1:W2:Y:S02]  /*c930*/  SYNCS.PHASECHK.TRANS64.TRYWAIT P1, [R19+URZ+0x31820], R20 ;  /* 0x03182014130075a7 */ /* 0x0022a4000802017f */
[----:B--2---:R-:W-:Y:S05]  /*c940*/  @!P1 NANOSLEEP.SYNCS 0x989680 ;  /* 0x009896800000995d */ /* 0x004fea0003900000 */
[----:B------:R-:W2:Y:S02]  /*c950*/  @!P1 SYNCS.PHASECHK.TRANS64 P1, [R19+URZ+0x31820], R20 ;  /* 0x03182014130095a7 */ /* 0x000ea4000802007f */
[----:B--2---:R-:W-:Y:S05]  /*c960*/  @!P1 BRA `(.L_x_48) ;  /* 0xfffffffc00f09947 */ /* 0x004fea000383ffff */
[----:B------:R-:W-:Y:S05]  /*c970*/  BRA `(.L_x_49) ;  /* 0xfffffff400107947 */ /* 0x000fea000383ffff */
.L_x_36:
[----:B---3--:R3:W4:Y:S02]  /*c980*/  SYNCS.PHASECHK.TRANS64.TRYWAIT P1, [R8+URZ+0x31838], R11 ;  /* 0x0318380b080075a7 */ /* 0x008724000802017f */
[----:B----4-:R-:W-:Y:S05]  /*c990*/  @!P1 NANOSLEEP.SYNCS 0x989680 ;  /* 0x009896800000995d */ /* 0x010fea0003900000 */
[----:B------:R-:W4:Y:S02]  /*c9a0*/  @!P1 SYNCS.PHASECHK.TRANS64 P1, [R8+URZ+0x31838], R11 ;  /* 0x0318380b080095a7 */ /* 0x000f24000802007f */
[----:B----4-:R-:W-:Y:S05]  /*c9b0*/  @!P1 BRA `(.L_x_36) ;  /* 0xfffffffc00f09947 */ /* 0x010fea000383ffff */
[----:B------:R-:W-:Y:S05]  /*c9c0*/  BRA `(.L_x_50) ;  /* 0xfffffff400f87947 */ /* 0x000fea000383ffff */
.L_x_38:
[----:B------:R-:W-:Y:S01]  /*c9d0*/  BSSY B0, `(.L_x_51) ;  /* 0x0000006000007945 */ /* 0x000fe20003800000 */
[----:B------:R-:W-:-:S07]  /*c9e0*/  IMAD.MOV.U32 R15, RZ, RZ, -0x1 ;  /* 0xffffffffff0f7424 */ /* 0x000fce00078e00ff */
[----:B-123--:R-:W-:Y:S05]  /*c9f0*/  WARPSYNC.COLLECTIVE R15, `(.L_x_52) ;  /* 0x000000000f0c7348 */ /* 0x00efea0003c00000 */
[----:B------:R-:W-:Y:S02]  /*ca00*/  ELECT P6, UR62, PT ;  /* 0x00000000003e782f */ /* 0x000fe400038c0000 */
[----:B------:R-:W-:Y:S01]  /*ca10*/  MOV R14, UR62 ;  /* 0x0000003e000e7c02 */ /* 0x000fe20008000f00 */
[----:B-123--:R-:W-:Y:S10]  /*ca20*/  ENDCOLLECTIVE ;  /* 0x000000000000791b */ /* 0x00eff40003800000 */
.L_x_52:
[----:B------:R-:W-:Y:S05]  /*ca30*/  BSYNC B0 ;  /* 0x0000000000007941 */ /* 0x000fea0003800000 */
.L_x_51:
[----:B------:R-:W-:Y:S05]  /*ca40*/  BRA `(.L_x_53) ;  /* 0xfffffff800cc7947 */ /* 0x000fea000383ffff */
.L_x_42:
[----:B----4-:R4:W1:Y:S02]  /*ca50*/  SYNCS.PHASECHK.TRANS64.TRYWAIT P0, [R5+URZ], R0 ;  /* 0x00000000050075a7 */ /* 0x010864000800017f */
[----:B-1----:R-:W-:Y:S05]  /*ca60*/  @!P0 NANOSLEEP.SYNCS 0x989680 ;  /* 0x009896800000895d */ /* 0x002fea0003900000 */
[----:B------:R-:W1:Y:S02]  /*ca70*/  @!P0 SYNCS.PHASECHK.TRANS64 P0, [R5+URZ], R0 ;  /* 0x00000000050085a7 */ /* 0x000e64000800007f */
[----:B-1----:R-:W-:Y:S05]  /*ca80*/  @!P0 BRA `(.L_x_42) ;  /* 0xfffffffc00f08947 */ /* 0x002fea000383ffff */
[----:B------:R-:W-:Y:S05]  /*ca90*/  BRA `(.L_x_54) ;  /* 0xfffffff800f07947 */ /* 0x000fea000383ffff */
.L_x_43:
[----:B----4-:R4:W1:Y:S02]  /*caa0*/  SYNCS.PHASECHK.TRANS64.TRYWAIT P0, [R3+URZ], R0 ;  /* 0x00000000030075a7 */ /* 0x010864000800017f */
[----:B-1----:R-:W-:Y:S05]  /*cab0*/  @!P0 NANOSLEEP.SYNCS 0x989680 ;  /* 0x009896800000895d */ /* 0x002fea0003900000 */
[----:B------:R-:W1:Y:S02]  /*cac0*/  @!P0 SYNCS.PHASECHK.TRANS64 P0, [R3+URZ], R0 ;  /* 0x00000000030085a7 */ /* 0x000e64000800007f */
[----:B-1----:R-:W-:Y:S05]  /*cad0*/  @!P0 BRA `(.L_x_43) ;  /* 0xfffffffc00f08947 */ /* 0x002fea000383ffff */
[----:B------:R-:W-:Y:S05]  /*cae0*/  BRA `(.L_x_55) ;  /* 0xfffffffc00007947 */ /* 0x000fea000383ffff */
.L_x_56:
[----:B------:R-:W-:-:S00]  /*caf0*/  BRA `(.L_x_56) ;  /* 0xfffffffc00fc7947 */ /* 0x000fc0000383ffff */
[----:B------:R-:W-:-:S00]  /*cb00*/  NOP ;  /* 0x0000000000007918 */ /* 0x000fc00000000000 */
[----:B------:R-:W-:-:S00]  /*cb10*/  NOP ;  /* 0x0000000000007918 */ /* 0x000fc00000000000 */
[----:B------:R-:W-:-:S00]  /*cb20*/  NOP ;  /* 0x0000000000007918 */ /* 0x000fc00000000000 */
[----:B------:R-:W-:-:S00]  /*cb30*/  NOP ;  /* 0x0000000000007918 */ /* 0x000fc00000000000 */
[----:B------:R-:W-:-:S00]  /*cb40*/  NOP ;  /* 0x0000000000007918 */ /* 0x000fc00000000000 */
[----:B------:R-:W-:-:S00]  /*cb50*/  NOP ;  /* 0x0000000000007918 */ /* 0x000fc00000000000 */
[----:B------:R-:W-:-:S00]  /*cb60*/  NOP ;  /* 0x0000000000007918 */ /* 0x000fc00000000000 */
[----:B------:R-:W-:-:S00]  /*cb70*/  NOP ;  /* 0x0000000000007918 */ /* 0x000fc00000000000 */
.L_x_1145:


//--------------------- .text._ZN7cutlass13device_kernelIN5flash11enable_sm90INS1_16FlashAttnBwdSm90INS1_25CollectiveMainloopBwdSm90ILi2ELi1ELi1EN4cute5tupleIJNS5_1CILi1EEES8_S8_EEENS6_IJNS7_ILi64EEENS7_ILi80EEENS7_ILi256EEEEEENS_10bfloat16_tEfNS_4arch4Sm90ELb0ELb0ELb1ELb0ELb0ELb0ELb1ELb1ELi2ELi1ELi1ELi1ELb0EEENS1_24CollectiveEpilogueBwdGQAISD_fSG_Li256ELb0ELb0EEENS1_19SingleTileSchedulerILb0ELb0ELb0ELi80EEEEEEEEEvNT_6ParamsE --------------------------
	.section	.text._ZN7cutlass13device_kernelIN5flash11enable_sm90INS1_16FlashAttnBwdSm90INS1_25CollectiveMainloopBwdSm90ILi2ELi1ELi1EN4cute5tupleIJNS5_1CILi1EEES8_S8_EEENS6_IJNS7_ILi64EEENS7_ILi80EEENS7_ILi256EEEEEENS_10bfloat16_tEfNS_4arch4Sm90ELb0ELb0ELb1ELb0ELb0ELb0ELb1ELb1ELi2ELi1ELi1ELi1ELb0EEENS1_24CollectiveEpilogueBwdGQAISD_fSG_Li256ELb0ELb0EEENS1_19SingleTileSchedulerILb0ELb0ELb0ELi80EEEEEEEEEvNT_6ParamsE,"ax",@progbits
	.align	128
.text._ZN7cutlass13device_kernelIN5flash11enable_sm90INS1_16FlashAttnBwdSm90INS1_25CollectiveMainloopBwdSm90ILi2ELi1ELi1EN4cute5tupleIJNS5_1CILi1EEES8_S8_EEENS6_IJNS7_ILi64EEENS7_ILi80EEENS7_ILi256EEEEEENS_10bfloat16_tEfNS_4arch4Sm90ELb0ELb0ELb1ELb0ELb0ELb0ELb1ELb1ELi2ELi1ELi1ELi1ELb0EEENS1_24CollectiveEpilogueBwdGQAISD_fSG_Li256ELb0ELb0EEENS1_19SingleTileSchedulerILb0ELb0ELb0ELi80EEEEEEEEEvNT_6ParamsE:
        .type           _ZN7cutlass13device_kernelIN5flash11enable_sm90INS1_16FlashAttnBwdSm90INS1_25CollectiveMainloopBwdSm90ILi2ELi1ELi1EN4cute5tupleIJNS5_1CILi1EEES8_S8_EEENS6_IJNS7_ILi64EEENS7_ILi80EEENS7_ILi256EEEEEENS_10bfloat16_tEfNS_4arch4Sm90ELb0ELb0ELb1ELb0ELb0ELb0ELb1ELb1ELi2ELi1ELi1ELi1ELb0EEENS1_24CollectiveEpilogueBwdGQAISD_fSG_Li256ELb0ELb0EEENS1_19SingleTileSchedulerILb0ELb0ELb0ELi80EEEEEEEEEvNT_6ParamsE,@function
        .size           _ZN7cutlass13device_kernelIN5flash11enable_sm90INS1_16FlashAttnBwdSm90INS1_25CollectiveMainloopBwdSm90ILi2ELi1ELi1EN4cute5tupleIJNS5_1CILi1EEES8_S8_EEENS6_IJNS7_ILi64EEENS7_ILi80EEENS7_ILi256EEEEEENS_10bfloat16_tEfNS_4arch4Sm90ELb0ELb0ELb1ELb0ELb0ELb0ELb1ELb1ELi2ELi1ELi1ELi1ELb0EEENS1_24CollectiveEpilogueBwdGQAISD_fSG_Li256ELb0ELb0EEENS1_19SingleTileSchedulerILb0ELb0ELb0ELi80EEEEEEEEEvNT_6ParamsE,(.L_x_1146 - _ZN7cutlass13device_kernelIN5flash11enable_sm90INS1_16FlashAttnBwdSm90INS1_25CollectiveMainloopBwdSm90ILi2ELi1ELi1EN4cute5tupleIJNS5_1CILi1EEES8_S8_EEENS6_IJNS7_ILi64EEENS7_ILi80EEENS7_ILi256EEEEEENS_10bfloat16_tEfNS_4arch4Sm90ELb0ELb0ELb1ELb0ELb0ELb0ELb1ELb1ELi2ELi1ELi1ELi1ELb0EEENS1_24CollectiveEpilogueBwdGQAISD_fSG_Li256ELb0ELb0EEENS1_19SingleTileSchedulerILb0ELb0ELb0ELi80EEEEEEEEEvNT_6ParamsE)
        .other          _ZN7cutlass13device_kernelIN5flash11enable_sm90INS1_16FlashAttnBwdSm90INS1_25CollectiveMainloopBwdSm90ILi2ELi1ELi1EN4cute5tupleIJNS5_1CILi1EEES8_S8_EEENS6_IJNS7_ILi64EEENS7_ILi80EEENS7_ILi256EEEEEENS_10bfloat16_tEfNS_4arch4Sm90ELb0ELb0ELb1ELb0ELb0ELb0ELb1ELb1ELi2ELi1ELi1ELi1ELb0EEENS1_24CollectiveEpilogueBwdGQAISD_fSG_Li256ELb0ELb0EEENS1_19SingleTileSchedulerILb0ELb0ELb0ELi80EEEEEEEEEvNT_6ParamsE,@"STO_CUDA_ENTRY STV_DEFAULT"
_ZN7cutlass13device_kernelIN5flash11enable_sm90INS1_16FlashAttnBwdSm90INS1_25CollectiveMainloopBwdSm90ILi2ELi1ELi1EN4cute5tupleIJNS5_1CILi1EEES8_S8_EEENS6_IJNS7_ILi64EEENS7_ILi80EEENS7_ILi256EEEEEENS_10bfloat16_tEfNS_4arch4Sm90ELb0ELb0ELb1ELb0ELb0ELb0ELb1ELb1ELi2ELi1ELi1ELi1ELb0EEENS1_24CollectiveEpilogueBwdGQAISD_fSG_Li256ELb0ELb0EEENS1_19SingleTileSchedulerILb0ELb0ELb0ELi80EEEEEEEEEvNT_6ParamsE:
        /* <DEDUP_REMOVED lines=14> */
[----:B------:R-:W-:-:S02]  /*00e0*/  UIADD3.X UR7, URZ, UR5, URZ, UP0, !UPT ;  /* 0x000000053f077290 */ /* 0x000fc400087fe43f */
[----:B------:R-:W-:Y:S02]  /*00f0*/  UIADD3.X UR9, URZ, UR5, URZ, UP1, !UPT ;  /* 0x000000053f097290 */ /* 0x000fe40008ffe43f */
[----:B------:R-:W-:Y:S02]  /*0100*/  UIADD3.X UR11, URZ, UR5, URZ, UP2, !UPT ;  /* 0x000000053f0b7290 */ /* 0x000fe400097fe43f */
[----:B------:R-:W-:-:S03]  /*0110*/  UIADD3.X UR5, URZ, UR5, URZ, UP3, !UPT ;  /* 0x000000053f057290 */ /* 0x000fc60009ffe43f */
[----:B------:R1:W-:Y:S02]  /*0120*/  UTMACCTL.PF [UR6] ;  /* 0x00000000060079b9 */ /* 0x0003e40008040000 */
[----:B------:R1:W-:Y:S02]  /*0130*/  UTMACCTL.PF [UR8] ;  /* 0x00000000080079b9 */ /* 0x0003e40008040000 */
[----:B------:R1:W-:Y:S02]  /*0140*/  UTMACCTL.PF [UR10] ;  /* 0x000000000a0079b9 */ /* 0x0003e40008040000 */
[----:B------:R1:W-:Y:S02]  /*0150*/  UTMACCTL.PF [UR4] ;  /* 0x00000000040079b9 */ /* 0x0003e40008040000 */
[----:B-1----:R-:W-:Y:S01]  /*0160*/  NOP ;  /* 0x0000000000007918 */ /* 0x002fe20000000000 */
.L_x_58:
[----:B------:R-:W-:Y:S05]  /*0170*/  BSYNC B0 ;  /* 0x0000000000007941 */ /* 0x000fea0003800000 */
.L_x_57:
        /* <DEDUP_REMOVED lines=34> */
.L_x_59:
        /* <DEDUP_REMOVED lines=20> */
.L_x_60:
[----:B-1----:R-:W-:Y:S01]  /*04e0*/  ISETP.NE.AND P0, PT, R2, RZ, PT ;  /* 0x000000ff0200720c */ /* 0x002fe20003f05270 */
[----:B------:R-:W-:Y:S01]  /*04f0*/  IMAD.MOV.U32 R19, RZ, RZ, 0x1 ;  /* 0x00000001ff137424 */ /* 0x000fe200078e00ff */
[----:B------:R-:W-:Y:S01]  /*0500*/  NOP ;  /* 0x0000000000007918 */ /* 0x000fe20000000000 */
[----:B------:R-:W-:Y:S01]  /*0510*/  BSSY B0, `(.L_x_61) ;  /* 0x00009f7000007945 */ /* 0x000fe20003800000 */
[----:B------:R-:W-:Y:S02]  /*0520*/  LOP3.LUT R21, R4, 0x7f, RZ, 0xc0, !PT ;  /* 0x0000007f04157812 */ /* 0x000fe400078ec0ff */
[----:B------:R-:W-:Y:S01]  /*0530*/  SEL R19, R19, 0x2, !P0 ;  /* 0x0000000213137807 */ /* 0x000fe20004000000 */
[----:B--23--:R-:W-:Y:S06]  /*0540*/  BAR.SYNC.DEFER_BLOCKING 0x0 ;  /* 0x0000000000007b1d */ /* 0x00cfec0000010000 */
[----:B------:R-:W-:Y:S05]  /*0550*/  @!P0 BRA `(.L_x_62) ;  /* 0x0000008400c48947 */ /* 0x000fea0003800000 */
.L_x_63:
[----:B------:R-:W-:-:S08]  /*0560*/  NOP ;  /* 0x0000000000007918 */ /* 0x000fd00000000000 */
[----:B------:R-:W1:Y:S02]  /*0570*/  USETMAXREG.TRY_ALLOC.CTAPOOL UP0, 0xf0 ;  /* 0x000000f0000079c8 */ /* 0x000e640008000600 */
[----:B-1----:R-:W-:-:S13]  /*0580*/  PLOP3.LUT P0, PT, PT, PT, UP0, 0x80, 0x0 ;  /* 0x000000000000781c */ /* 0x002fda0003f0f008 */
[----:B------:R-:W-:Y:S05]  /*0590*/  @!P0 BRA `(.L_x_63) ;  /* 0xfffffffc00f08947 */ /* 0x000fea000383ffff */
[----:B------:R-:W1:Y:S02]  /*05a0*/  S2UR UR4, SR_CTAID.Z ;  /* 0x00000000000479c3 */ /* 0x000e640000002700 */
[----:B-1----:R-:W-:-:S13]  /*05b0*/  ISETP.LE.AND P0, PT, RZ, UR4, PT ;  /* 0x00000004ff007c0c */ /* 0x002fda000bf03270 */
[----:B------:R-:W-:Y:S05]  /*05c0*/  @!P0 BRA `(.L_x_64) ;  /* 0x0000009c00ac8947 */ /* 0x000fea0003800000 */
[----:B------:R-:W1:Y:S01]  /*05d0*/  S2R R0, SR_TID.X ;  /* 0x0000000000007919 */ /* 0x000e620000002100 */
[----:B------:R-:W2:Y:S01]  /*05e0*/  S2UR UR4, SR_CgaCtaId ;  /* 0x00000000000479c3 */ /* 0x000ea20000008800 */
[----:B------:R-:W-:Y:S01]  /*05f0*/  UMOV UR60, 0x400 ;  /* 0x00000400003c7882 */ /* 0x000fe20000000000 */
[----:B------:R-:W-:Y:S01]  /*0600*/  SHF.L.U32 R11, RZ, 0x1f, RZ ;  /* 0x0000001fff0b7819 */ /* 0x000fe200000006ff */
[----:B--2---:R-:W-:Y:S01]  /*0610*/  ULEA UR60, UR4, UR60, 0x18 ;  /* 0x0000003c043c7291 */ /* 0x004fe2000f8ec03f */
[----:B-1----:R-:W-:-:S08]  /*0620*/  VIADD R0, R0, 0xffffff80 ;  /* 0xffffff8000007836 */ /* 0x002fd00000000000 */
[----:B------:R-:W1:Y:S01]  /*0630*/  SYNCS.PHASECHK.TRANS64.TRYWAIT P0, [UR60+0x31800], R11 ;  /* 0x0318000bff0075a7 */ /* 0x000e62000800017c */
[----:B------:R-:W-:-:S04]  /*0640*/  SHF.R.S32.HI R3, RZ, 0x1f, R0 ;  /* 0x0000001fff037819 */ /* 0x000fc80000011400 */
[----:B------:R-:W-:-:S04]  /*0650*/  LEA.HI R2, R3, R0, RZ, 0x7 ;  /* 0x0000000003027211 */ /* 0x000fc800078f38ff */
[----:B------:R-:W-:Y:S02]  /*0660*/  SHF.R.S32.HI R229, RZ, 0x7, R2 ;  /* 0x00000007ffe57819 */ /* 0x000fe40000011402 */
[----:B------:R-:W-:-:S03]  /*0670*/  LOP3.LUT R5, R2, 0xffffff80, RZ, 0xc0, !PT ;  /* 0xffffff8002057812 */ /* 0x000fc600078ec0ff */
[----:B------:R-:W2:Y:S02]  /*0680*/  SHFL.IDX PT, R4, R229, RZ, 0x1f ;  /* 0x00001fffe5047589 */ /* 0x000ea400000e0000 */
[----:B------:R-:W-:-:S05]  /*0690*/  IMAD.IADD R6, R0, 0x1, -R5 ;  /* 0x0000000100067824 */ /* 0x000fca00078e0a05 */
[----:B------:R-:W-:-:S04]  /*06a0*/  SHF.R.S32.HI R7, RZ, 0x1f, R6 ;  /* 0x0000001fff077819 */ /* 0x000fc80000011406 */
[CC--:B------:R-:W-:Y:S02]  /*06b0*/  LEA.HI R8, R7.reuse, R6.reuse, RZ, 0x2 ;  /* 0x0000000607087211 */ /* 0x0c0fe400078f10ff */
[----:B------:R-:W-:Y:S02]  /*06c0*/  LEA.HI R7, R7, R6, RZ, 0x5 ;  /* 0x0000000607077211 */ /* 0x000fe400078f28ff */
[--C-:B------:R-:W-:Y:S02]  /*06d0*/  SHF.R.S32.HI R9, RZ, 0x2, R8.reuse ;  /* 0x00000002ff097819 */ /* 0x100fe40000011408 */
[----:B------:R-:W-:Y:S02]  /*06e0*/  SHF.R.S32.HI R10, RZ, 0x1f, R8 ;  /* 0x0000001fff0a7819 */ /* 0x000fe40000011408 */
[----:B------:R-:W-:Y:S02]  /*06f0*/  SHF.R.S32.HI R7, RZ, 0x5, R7 ;  /* 0x00000005ff077819 */ /* 0x000fe40000011407 */
[----:B------:R-:W-:-:S02]  /*0700*/  LEA.HI R10, R10, R9, RZ, 0x3 ;  /* 0x000000090a0a7211 */ /* 0x000fc400078f18ff */
[----:B--2---:R-:W-:Y:S02]  /*0710*/  LEA.HI R2, R4, R4, RZ, 0x1 ;  /* 0x0000000404027211 */ /* 0x004fe400078f08ff */
[----:B------:R-:W-:Y:S02]  /*0720*/  LOP3.LUT R10, R10, 0xfffffff8, RZ, 0xc0, !PT ;  /* 0xfffffff80a0a7812 */ /* 0x000fe400078ec0ff */
[----:B------:R-:W-:-:S03]  /*0730*/  LOP3.LUT R5, R2, 0xfffffffe, RZ, 0xc0, !PT ;  /* 0xfffffffe02057812 */ /* 0x000fc600078ec0ff */
[----:B------:R-:W-:Y:S02]  /*0740*/  IMAD.IADD R10, R9, 0x1, -R10 ;  /* 0x00000001090a7824 */ /* 0x000fe400078e0a0a */
[----:B------:R-:W-:Y:S01]  /*0750*/  IMAD.IADD R4, R4, 0x1, -R5 ;  /* 0x0000000104047824 */ /* 0x000fe200078e0a05 */
[----:B-1----:R-:W-:Y:S06]  /*0760*/  @P0 BRA `(.L_x_65) ;  /* 0x0000000000080947 */ /* 0x002fec0003800000 */
[----:B------:R-:W1:Y:S02]  /*0770*/  SYNCS.PHASECHK.TRANS64.TRYWAIT P0, [UR60+0x31800], R11 ;  /* 0x0318000bff0075a7 */ /* 0x000e64000800017c */
[----:B-1----:R-:W-:Y:S05]  /*0780*/  @!P0 BRA `(.L_x_66) ;  /* 0x0000009c00448947 */ /* 0x002fea0003800000 */
.L_x_65:
[----:B------:R-:W-:Y:S01]  /*0790*/  IMAD R228, R7, 0x10, R10 ;  /* 0x0000001007e47824 */ /* 0x000fe200078e020a */
[----:B------:R-:W-:Y:S01]  /*07a0*/  CS2R R56, SRZ ;  /* 0x0000000000387805 */ /* 0x000fe2000001ff00 */
[----:B------:R-:W2:Y:S01]  /*07b0*/  LDC R10, c[0x0][0x280] ;  /* 0x0000a000ff0a7b82 */ /* 0x000ea20000000800 */
        /* <DEDUP_REMOVED lines=23> */
[----:B--2---:R-:W-:Y:S02]  /*0930*/  ISETP.GE.AND P0, PT, R10, 0x1, PT ;  /* 0x000000010a00780c */ /* 0x004fe40003f06270 */
        /* <DEDUP_REMOVED lines=55> */
[----:B------:R-:W-:Y:S01]  /*0cb0*/  CS2R R134, SRZ ;  /* 0x0000000000867805 */ /* 0x000fe2000001ff00 */
[----:B------:R-:W-:Y:S01]  /*0cc0*/  IMAD.SHL.U32 R230, R6, 0x4, RZ ;  /* 0x0000000406e67824 */ /* 0x000fe200078e00ff */
[----:B------:R-:W-:Y:S06]  /*0cd0*/  @!P0 BRA `(.L_x_67) ;  /* 0x0000007000a48947 */ /* 0x000fec0003800000 */
[----:B------:R-:W2:Y:S01]  /*0ce0*/  S2R R9, SR_CTAID.X ;  /* 0x0000000000097919 */ /* 0x000ea20000002500 */
[----:B------:R-:W2:Y:S01]  /*0cf0*/  LDC R12, c[0x0][0x290] ;  /* 0x0000a400ff0c7b82 */ /* 0x000ea20000000800 */
[CC--:B-1----:R-:W-:Y:S01]  /*0d00*/  LEA.HI R2, R3.reuse, R0.reuse, RZ, 0x5 ;  /* 0x0000000003027211 */ /* 0x0c2fe200078f28ff */
[----:B------:R-:W-:Y:S01]  /*0d10*/  IMAD.MOV.U32 R18, RZ, RZ, RZ ;  /* 0x000000ffff127224 */ /* 0x000fe200078e00ff */
[----:B------:R-:W-:Y:S01]  /*0d20*/  LEA.HI R3, R3, R0, RZ, 0x4 ;  /* 0x0000000003037211 */ /* 0x000fe200078f20ff */
[----:B------:R-:W-:Y:S01]  /*0d30*/  IMAD.MOV.U32 R17, RZ, RZ, RZ ;  /* 0x000000ffff117224 */ /* 0x000fe200078e00ff */
[--C-:B------:R-:W-:Y:S02]  /*0d40*/  SHF.R.S32.HI R5, RZ, 0x5, R2.reuse ;  /* 0x00000005ff057819 */ /* 0x100fe40000011402 */
[----:B------:R-:W-:Y:S02]  /*0d50*/  CS2R R142, SRZ ;  /* 0x00000000008e7805 */ /* 0x000fe4000001ff00 */
[----:B------:R-:W-:-:S02]  /*0d60*/  SHF.R.S32.HI R2, RZ, 0x1f, R2 ;  /* 0x0000001fff027819 */ /* 0x000fc40000011402 */
[----:B------:R-:W-:Y:S02]  /*0d70*/  CS2R R140, SRZ ;  /* 0x00000000008c7805 */ /* 0x000fe4000001ff00 */
[----:B------:R-:W-:Y:S02]  /*0d80*/  LOP3.LUT R3, R3, 0xffffff0, RZ, 0xc0, !PT ;  /* 0x0ffffff003037812 */ /* 0x000fe400078ec0ff */
[----:B------:R-:W-:Y:S02]  /*0d90*/  CS2R R138, SRZ ;  /* 0x00000000008a7805 */ /* 0x000fe4000001ff00 */
[----:B------:R-:W-:Y:S02]  /*0da0*/  LEA.HI R2, R2, R5, RZ, 0x2 ;  /* 0x0000000502027211 */ /* 0x000fe400078f10ff */
[----:B------:R-:W-:Y:S02]  /*0db0*/  CS2R R136, SRZ ;  /* 0x0000000000887805 */ /* 0x000fe4000001ff00 */
[----:B------:R-:W-:Y:S01]  /*0dc0*/  LOP3.LUT R7, R8, 0xfffffffc, RZ, 0xc0, !PT ;  /* 0xfffffffc08077812 */ /* 0x000fe200078ec0ff */
[----:B------:R-:W-:Y:S01]  /*0dd0*/  IMAD.IADD R0, R0, 0x1, -R3 ;  /* 0x0000000100007824 */ /* 0x000fe200078e0a03 */
[----:B------:R-:W-:-:S02]  /*0de0*/  LOP3.LUT R2, R2, 0xfffffc, RZ, 0xc0, !PT ;  /* 0x00fffffc02027812 */ /* 0x000fc400078ec0ff */
[----:B------:R-:W-:Y:S02]  /*0df0*/  CS2R R158, SRZ ;  /* 0x00000000009e7805 */ /* 0x000fe4000001ff00 */
[----:B------:R-:W-:Y:S01]  /*0e00*/  LEA.HI R8, R229, R229, RZ, 0x1 ;  /* 0x000000e5e5087211 */ /* 0x000fe200078f08ff */
[----:B------:R-:W-:Y:S01]  /*0e10*/  IMAD.IADD R7, R6, 0x1, -R7 ;  /* 0x0000000106077824 */ /* 0x000fe200078e0a07 */
[----:B------:R-:W-:Y:S01]  /*0e20*/  LOP3.LUT R19, R19, 0x1, RZ, 0xfc, !PT ;  /* 0x0000000113137812 */ /* 0x000fe200078efcff */
[----:B------:R-:W-:Y:S01]  /*0e30*/  VIADD R6, R10, 0x3f ;  /* 0x0000003f0a067836 */ /* 0x000fe20000000000 */
[----:B------:R-:W-:Y:S01]  /*0e40*/  LOP3.LUT R8, R8, 0xfffffffe, RZ, 0xc0, !PT ;  /* 0xfffffffe08087812 */ /* 0x000fe200078ec0ff */
[----:B------:R-:W-:Y:S01]  /*0e50*/  IMAD.IADD R5, R5, 0x1, -R2 ;  /* 0x0000000105057824 */ /* 0x000fe200078e0a02 */
[----:B------:R-:W-:Y:S01]  /*0e60*/  CS2R R156, SRZ ;  /* 0x00000000009c7805 */ /* 0x000fe2000001ff00 */
[C---:B------:R-:W-:Y:S01]  /*0e70*/  IMAD R0, R229.reuse, 0x40, R0 ;  /* 0x00000040e5007824 */ /* 0x040fe200078e0200 */
[----:B------:R-:W-:Y:S01]  /*0e80*/  SHF.R.S32.HI R3, RZ, 0x1f, R6 ;  /* 0x0000001fff037819 */ /* 0x000fe20000011406 */
[----:B------:R-:W-:Y:S01]  /*0e90*/  IMAD.IADD R8, R229, 0x1, -R8 ;  /* 0x00000001e5087824 */ /* 0x000fe200078e0a08 */
[----:B------:R-:W-:Y:S01]  /*0ea0*/  CS2R R154, SRZ ;  /* 0x00000000009a7805 */ /* 0x000fe2000001ff00 */
[----:B------:R-:W-:Y:S01]  /*0eb0*/  IMAD R0, R5, 0x10, R0 ;  /* 0x0000001005007824 */ /* 0x000fe200078e0200 */
[----:B------:R-:W-:Y:S01]  /*0ec0*/  LEA.HI R231, R3, R6, RZ, 0x6 ;  /* 0x0000000603e77211 */ /* 0x000fe200078f30ff */
[----:B------:R-:W-:Y:S01]  /*0ed0*/  IMAD.MOV.U32 R3, RZ, RZ, RZ ;  /* 0x000000ffff037224 */ /* 0x000fe200078e00ff */
[----:B------:R-:W-:Y:S01]  /*0ee0*/  CS2R R152, SRZ ;  /* 0x0000000000987805 */ /* 0x000fe2000001ff00 */
[----:B--2---:R-:W-:Y:S01]  /*0ef0*/  IMAD R9, R9, -0x50, R12 ;  /* 0xffffffb009097824 */ /* 0x004fe200078e020c */
[----:B------:R-:W-:Y:S01]  /*0f00*/  CS2R R174, SRZ ;  /* 0x0000000000ae7805 */ /* 0x000fe2000001ff00 */
[----:B------:R-:W-:Y:S01]  /*0f10*/  IMAD.SHL.U32 R0, R0, 0x8, RZ ;  /* 0x0000000800007824 */ /* 0x000fe200078e00ff */
[----:B------:R-:W-:Y:S01]  /*0f20*/  CS2R R172, SRZ ;  /* 0x0000000000ac7805 */ /* 0x000fe2000001ff00 */
[----:B------:R-:W-:Y:S01]  /*0f30*/  IMAD R2, R8, -0x8, R9 ;  /* 0xfffffff808027824 */ /* 0x000fe200078e0209 */
[----:B------:R-:W-:-:S02]  /*0f40*/  CS2R R170, SRZ ;  /* 0x0000000000aa7805 */ /* 0x000fc4000001ff00 */
[----:B------:R-:W-:Y:S02]  /*0f50*/  CS2R R168, SRZ ;  /* 0x0000000000a87805 */ /* 0x000fe4000001ff00 */
[----:B------:R-:W-:Y:S01]  /*0f60*/  CS2R R190, SRZ ;  /* 0x0000000000be7805 */ /* 0x000fe2000001ff00 */
[----:B------:R-:W-:Y:S01]  /*0f70*/  IMAD R2, R7, -0x2, R2 ;  /* 0xfffffffe07027824 */ /* 0x000fe200078e0202 */
        /* <DEDUP_REMOVED lines=67> */
[----:B------:R-:W-:Y:S01]  /*13b0*/  SHF.R.S32.HI R231, RZ, 0x6, R231 ;  /* 0x00000006ffe77819 */ /* 0x000fe200000114e7 */
[----:B------:R-:W-:Y:S01]  /*13c0*/  UMOV UR61, URZ ;  /* 0x0000003f003d7c82 */ /* 0x000fe20008000000 */
[----:B------:R-:W-:-:S07]  /*13d0*/  LEA R0, R0, UR60, 0x1 ;  /* 0x0000003c00007c11 */ /* 0x000fce000f8e08ff */
.L_x_78:
[----:B------:R-:W-:-:S13]  /*13e0*/  ISETP.NE.AND P0, PT, R19, 0x3, PT ;  /* 0x000000031300780c */ /* 0x000fda0003f05270 */
[----:B--2---:R-:W-:Y:S05]  /*13f0*/  @!P0 BRA `(.L_x_68) ;  /* 0x0000000000048947 */ /* 0x004fea0003800000 */
[----:B------:R-:W-:Y:S01]  /*1400*/  BPT.TRAP 0x1 ;  /* 0x000000040000795c */ /* 0x000fe20000300000 */
.L_x_68:
[----:B------:R-:W-:Y:S02]  /*1410*/  LEA R16, R3, UR60, 0x3 ;  /* 0x0000003c03107c11 */ /* 0x000fe4000f8e18ff */
[----:B------:R-:W-:-:S04]  /*1420*/  SHF.L.U32 R11, R18, 0x1f, RZ ;  /* 0x0000001f120b7819 */ /* 0x000fc800000006ff */
[----:B------:R1:W2:Y:S01]  /*1430*/  SYNCS.PHASECHK.TRANS64.TRYWAIT P1, [R16+URZ+0x31810], R11 ;  /* 0x0318100b100075a7 */ /* 0x0002a2000802017f */
[----:B------:R-:W-:Y:S05]  /*1440*/  @!P0 BRA `(.L_x_69) ;  /* 0x0000000000048947 */ /* 0x000fea0003800000 */
[----:B------:R-:W-:Y:S01]  /*1450*/  BPT.TRAP 0x1 ;  /* 0x000000040000795c */ /* 0x000fe20000300000 */
.L_x_69:
[----:B------:R-:W-:Y:S01]  /*1460*/  IMAD.U32 R5, RZ, RZ, UR60 ;  /* 0x0000003cff057e24 */ /* 0x000fe2000f8e00ff */
[----:B------:R-:W-:-:S03]  /*1470*/  LEA R6, R4, UR60, 0xa ;  /* 0x0000003c04067c11 */ /* 0x000fc6000f8e50ff */
[----:B------:R-:W-:Y:S01]  /*1480*/  VIADD R7, R5, 0x14100 ;  /* 0x0001410005077836 */ /* 0x000fe20000000000 */
[----:B------:R-:W-:-:S04]  /*1490*/  SHF.R.U32.HI R8, RZ, 0x4, R6 ;  /* 0x00000004ff087819 */ /* 0x000fc80000011606 */
[----:B------:R-:W-:Y:S02]  /*14a0*/  SHF.R.U32.HI R7, RZ, 0x4, R7 ;  /* 0x00000004ff077819 */ /* 0x000fe40000011607 */
[----:B------:R-:W-:Y:S02]  /*14b0*/  LOP3.LUT R9, R8, 0x3fff, RZ, 0xc0, !PT ;  /* 0x00003fff08097812 */ /* 0x000fe400078ec0ff */
[----:B------:R-:W-:Y:S02]  /*14c0*/  LOP3.LUT R8, R7, 0x3fff, RZ, 0xc0, !PT ;  /* 0x00003fff07087812 */ /* 0x000fe400078ec0ff */
[----:B------:R-:W-:Y:S02]  /*14d0*/  LOP3.LUT R7, R9, 0x10000, RZ, 0xfc, !PT ;  /* 0x0001000009077812 */ /* 0x000fe400078efcff */
[----:B------:R-:W-:Y:S01]  /*14e0*/  LOP3.LUT R8, R8, 0x10000, RZ, 0xfc, !PT ;  /* 0x0001000008087812 */ /* 0x000fe200078efcff */
[----:B--2---:R-:W-:Y:S06]  /*14f0*/  @P1 BRA `(.L_x_70) ;  /* 0x0000000000081947 */ /* 0x004fec0003800000 */
[----:B------:R-:W2:Y:S02]  /*1500*/  SYNCS.PHASECHK.TRANS64.TRYWAIT P1, [R16+URZ+0x31810], R11 ;  /* 0x0318100b100075a7 */ /* 0x000ea4000802017f */
[----:B--2---:R-:W-:Y:S05]  /*1510*/  @!P1 BRA `(.L_x_71) ;  /* 0x0000008c00f89947 */ /* 0x004fea0003800000 */
.L_x_70:
[----:B------:R-:W-:Y:S01]  /*1520*/  IMAD R8, R3, 0x800, R8 ;  /* 0x0000080003087824 */ /* 0x000fe200078e0208 */
[C---:B------:R-:W-:Y:S01]  /*1530*/  R2UR UR6, R7.reuse ;  /* 0x00000000070672ca */ /* 0x040fe200000e0000 */
[C---:B------:R-:W-:Y:S01]  /*1540*/  VIADD R9, R7.reuse, 0x80 ;  /* 0x0000008007097836 */ /* 0x040fe20000000000 */
[----:B------:R-:W-:Y:S01]  /*1550*/  WARPGROUP.ARRIVE ;  /* 0x00000000000079c5 */ /* 0x000fe20000000000 */
[----:B------:R-:W-:Y:S01]  /*1560*/  VIADD R10, R7, 0x100 ;  /* 0x00000100070a7836 */ /* 0x000fe20000000000 */
[----:B------:R-:W-:Y:S01]  /*1570*/  R2UR UR4, R8 ;  /* 0x00000000080472ca */ /* 0x000fe200000e0000 */
[----:B------:R-:W-:Y:S01]  /*1580*/  UMOV UR7, 0x40000000 ;  /* 0x4000000000077882 */ /* 0x000fe20000000000 */
[----:B------:R-:W-:Y:S01]  /*1590*/  R2UR UR8, R9 ;  /* 0x00000000090872ca */ /* 0x000fe200000e0000 */
[C---:B------:R-:W-:Y:S01]  /*15a0*/  VIADD R9, R7.reuse, 0x180 ;  /* 0x0000018007097836 */ /* 0x040fe20000000000 */
[----:B------:R-:W-:Y:S01]  /*15b0*/  R2UR UR9, R10 ;  /* 0x000000000a0972ca */ /* 0x000fe200000e0000 */
[----:B------:R-:W-:Y:S01]  /*15c0*/  VIADD R10, R7, 0x200 ;  /* 0x00000200070a7836 */ /* 0x000fe20000000000 */
[----:B------:R-:W-:-:S02]  /*15d0*/  UMOV UR5, 0x40000040 ;  /* 0x4000004000057882 */ /* 0x000fc40000000000 */
[----:B------:R-:W-:Y:S01]  /*15e0*/  R2UR UR10, R9 ;  /* 0x00000000090a72ca */ /* 0x000fe200000e0000 */
[----:B------:R-:W-:Y:S01]  /*15f0*/  VIADD R9, R8, 0x2 ;  /* 0x0000000208097836 */ /* 0x000fe20000000000 */
[----:B------:R-:W-:Y:S01]  /*1600*/  R2UR UR11, R10 ;  /* 0x000000000a0b72ca */ /* 0x000fe200000e0000 */
[----:B------:R-:W-:Y:S02]  /*1610*/  VIADD R10, R7, 0x2 ;  /* 0x00000002070a7836 */ /* 0x000fe40000000000 */
[----:B------:R-:W-:Y:S01]  /*1620*/  HGMMA.64x8x16.F32.BF16 R24, gdesc[UR4], RZ, !UPT ;  /* 0x00000000041879f0 */ /* 0x000fe2000c7018ff */
[----:B------:R-:W-:Y:S01]  /*1630*/  UMOV UR7, 0x40000000 ;  /* 0x4000000000077882 */ /* 0x000fe20000000000 */
[----:B------:R-:W-:Y:S02]  /*1640*/  UMOV UR6, UR8 ;  /* 0x0000000800067c82 */ /* 0x000fe40008000000 */
[----:B------:R-:W-:Y:S01]  /*1650*/  HGMMA.64x8x16.F32.BF16 R28, gdesc[UR4], RZ, !UPT ;  /* 0x00000000041c79f0 */ /* 0x000fe2000c7018ff */
[----:B------:R-:W-:Y:S01]  /*1660*/  UMOV UR6, UR9 ;  /* 0x0000000900067c82 */ /* 0x000fe20008000000 */
[----:B------:R-:W-:-:S02]  /*1670*/  UMOV UR7, 0x40000000 ;  /* 0x4000000000077882 */ /* 0x000fc40000000000 */
[----:B------:R-:W-:Y:S01]  /*1680*/  HGMMA.64x8x16.F32.BF16 R32, gdesc[UR4], RZ, !UPT ;  /* 0x00000000042079f0 */ /* 0x000fe2000c7018ff */
[----:B------:R-:W-:Y:S01]  /*1690*/  UMOV UR6, UR10 ;  /* 0x0000000a00067c82 */ /* 0x000fe20008000000 */
[----:B------:R-:W-:Y:S02]  /*16a0*/  UMOV UR7, 0x40000000 ;  /* 0x4000000000077882 */ /* 0x000fe40000000000 */
[----:B------:R-:W-:Y:S01]  /*16b0*/  HGMMA.64x8x16.F32.BF16 R36, gdesc[UR4], RZ, !UPT ;  /* 0x00000000042479f0 */ /* 0x000fe2000c7018ff */
[----:B------:R-:W-:Y:S01]  /*16c0*/  UMOV UR6, UR11 ;  /* 0x0000000b00067c82 */ /* 0x000fe20008000000 */
[----:B------:R-:W-:Y:S02]  /*16d0*/  UMOV UR7, 0x40000000 ;  /* 0x4000000000077882 */ /* 0x000fe40000000000 */
[----:B------:R-:W-:Y:S01]  /*16e0*/  HGMMA.64x8x16.F32.BF16 R40, gdesc[UR4], RZ, !UPT ;  /* 0x00000000042879f0 */ /* 0x000fe2000c7018ff */
[----:B------:R-:W-:Y:S01]  /*16f0*/  R2UR UR6, R10 ;  /* 0x000000000a0672ca */ /* 0x000fe200000e0000 */
[----:B------:R-:W-:Y:S01]  /*1700*/  VIADD R10, R7, 0x82 ;  /* 0x00000082070a7836 */ /* 0x000fe20000000000 */
[----:B------:R-:W-:Y:S01]  /*1710*/  R2UR UR4, R9 ;  /* 0x00000000090472ca */ /* 0x000fe200000e0000 */
[C---:B------:R-:W-:Y:S01]  /*1720*/  VIADD R9, R7.reuse, 0x102 ;  /* 0x0000010207097836 */ /* 0x040fe20000000000 */
[----:B------:R-:W-:Y:S01]  /*1730*/  UMOV UR7, 0x40000000 ;  /* 0x4000000000077882 */ /* 0x000fe20000000000 */
        /* <DEDUP_REMOVED lines=9> */
[----:B------:R-:W-:Y:S03]  /*17d0*/  HGMMA.64x8x16.F32.BF16 R24, gdesc[UR4], R24 ;  /* 0x00000000041879f0 */ /* 0x000fe60008701818 */
[----:B------:R-:W-:Y:S01]  /*17e0*/  UMOV UR6, UR8 ;  /* 0x0000000800067c82 */ /* 0x000fe20008000000 */
[----:B------:R-:W-:Y:S02]  /*17f0*/  UMOV UR7, 0x40000000 ;  /* 0x4000000000077882 */ /* 0x000fe40000000000 */
[----:B------:R-:W-:Y:S01]  /*1800*/  HGMMA.64x8x16.F32.BF16 R28, gdesc[UR4], R28 ;  /* 0x00000000041c79f0 */ /* 0x000fe2000870181c */
[----:B------:R-:W-:Y:S01]  /*1810*/  UMOV UR6, UR9 ;  /* 0x0000000900067c82 */ /* 0x000fe20008000000 */
[----:B------:R-:W-:-:S02]  /*1820*/  UMOV UR7, 0x40000000 ;  /* 0x4000000000077882 */ /* 0x000fc40000000000 */
[----:B------:R-:W-:Y:S01]  /*1830*/  HGMMA.64x8x16.F32.BF16 R32, gdesc[UR4], R32 ;  /* 0x00000000042079f0 */ /* 0x000fe20008701820 */
[----:B------:R-:W-:Y:S01]  /*1840*/  UMOV UR6, UR10 ;  /* 0x0000000a00067c82 */ /* 0x000fe20008000000 */
[----:B------:R-:W-:Y:S02]  /*1850*/  UMOV UR7, 0x40000000 ;  /* 0x4000000000077882 */ /* 0x000fe40000000000 */
[----:B------:R-:W-:Y:S01]  /*1860*/  HGMMA.64x8x16.F32.BF16 R36, gdesc[UR4], R36 ;  /* 0x00000000042479f0 */ /* 0x000fe20008701824 */
[----:B------:R-:W-:Y:S01]  /*1870*/  UMOV UR6, UR11 ;  /* 0x0000000b00067c82 */ /* 0x000fe20008000000 */
[----:B------:R-:W-:Y:S02]  /*1880*/  UMOV UR7, 0x40000000 ;  /* 0x4000000000077882 */ /* 0x000fe40000000000 */
[----:B------:R-:W-:Y:S01]  /*1890*/  HGMMA.64x8x16.F32.BF16 R40, gdesc[UR4], R40 ;  /* 0x00000000042879f0 */ /* 0x000fe20008701828 */
        /* <DEDUP_REMOVED lines=312> */
[----:B------:R-:W-:Y:S01]  /*2c20*/  HGMMA.64x8x16.F32.BF16 R24, gdesc[UR4], R24 ;  /* 0x00000000041879f0 */ /* 0x000fe20008701818 */
        /* <DEDUP_REMOVED lines=22> */
[----:B------:R-:W-:Y:S02]  /*2d90*/  R2UR UR10, R10 ;  /* 0x000000000a0a72ca */ /* 0x000fe400000e0000 */
        /* <DEDUP_REMOVED lines=16> */
[C---:B------:R-:W-:Y:S01]  /*2ea0*/  VIADD R9, R7.reuse, 0x806 ;  /* 0x0000080607097836 */ /* 0x040fe20000000000 */
[----:B------:R-:W-:Y:S01]  /*2eb0*/  R2UR UR4, R8 ;  /* 0x00000000080472ca */ /* 0x000fe200000e0000 */
[----:B------:R-:W-:Y:S01]  /*2ec0*/  VIADD R8, R7, 0x886 ;  /* 0x0000088607087836 */ /* 0x000fe20000000000 */
[----:B------:R-:W-:Y:S01]  /*2ed0*/  UMOV UR7, 0x40000000 ;  /* 0x4000000000077882 */ /* 0x000fe20000000000 */
[----:B------:R-:W-:Y:S01]  /*2ee0*/  UMOV UR5, 0x40000040 ;  /* 0x4000004000057882 */ /* 0x000fe20000000000 */
[----:B------:R-:W-:Y:S01]  /*2ef0*/  R2UR UR8, R9 ;  /* 0x00000000090872ca */ /* 0x000fe200000e0000 */
[C---:B------:R-:W-:Y:S01]  /*2f00*/  VIADD R9, R7.reuse, 0x906 ;  /* 0x0000090607097836 */ /* 0x040fe20000000000 */
[----:B------:R-:W-:Y:S01]  /*2f10*/  R2UR UR9, R8 ;  /* 0x00000000080972ca */ /* 0x000fe200000e0000 */
[----:B------:R-:W-:-:S03]  /*2f20*/  VIADD R7, R7, 0x986 ;  /* 0x0000098607077836 */ /* 0x000fc60000000000 */
[----:B------:R-:W-:Y:S02]  /*2f30*/  R2UR UR10, R9 ;  /* 0x00000000090a72ca */ /* 0x000fe400000e0000 */
[----:B------:R-:W-:Y:S01]  /*2f40*/  R2UR UR11, R7 ;  /* 0x00000000070b72ca */ /* 0x000fe200000e0000 */
[----:B------:R-:W-:-:S05]  /*2f50*/  IMAD R7, R3, 0x40, R228 ;  /* 0x0000004003077824 */ /* 0x000fca00078e02e4 */
[----:B------:R-:W-:-:S05]  /*2f60*/  LEA R7, R7, UR60, 0x2 ;  /* 0x0000003c07077c11 */ /* 0x000fca000f8e10ff */
[----:B------:R3:W4:Y:S04]  /*2f70*/  LDS R10, [R7+0x2c100] ;  /* 0x02c10000070a7984 */ /* 0x0007280000000800 */
[----:B------:R3:W1:Y:S01]  /*2f80*/  LDS R8, [R7+0x2c120] ;  /* 0x02c1200007087984 */ /* 0x0006620000000800 */
        /* <DEDUP_REMOVED lines=12> */
[----:B------:R-:W-:Y:S01]  /*3050*/  HGMMA.64x8x16.F32.BF16 R40, gdesc[UR4], R40, gsb0 ;  /* 0x00000000042879f0 */ /* 0x000fe20008001828 */
[----:B---3--:R-:W-:Y:S05]  /*3060*/  @!P0 BRA `(.L_x_72) ;  /* 0x0000000000048947 */ /* 0x008fea0003800000 */
[----:B------:R-:W-:Y:S01]  /*3070*/  BPT.TRAP 0x1 ;  /* 0x000000040000795c */ /* 0x000fe20000300000 */
.L_x_72:
[----:B------:R-:W-:-:S04]  /*3080*/  SHF.L.U32 R12, R17, 0x1f, RZ ;  /* 0x0000001f110c7819 */ /* 0x000fc800000006ff */
[----:B------:R3:W1:Y:S01]  /*3090*/  SYNCS.PHASECHK.TRANS64.TRYWAIT P1, [UR60+0x31830], R12 ;  /* 0x0318300cff0075a7 */ /* 0x000662000802017c */
[----:B------:R-:W-:Y:S05]  /*30a0*/  @!P0 BRA `(.L_x_73) ;  /* 0x0000000000048947 */ /* 0x000fea0003800000 */
[----:B------:R-:W-:Y:S01]  /*30b0*/  BPT.TRAP 0x1 ;  /* 0x000000040000795c */ /* 0x000fe20000300000 */
.L_x_73:
[----:B------:R-:W-:Y:S02]  /*30c0*/  VIADD R6, R6, 0xa000 ;  /* 0x0000a00006067836 */ /* 0x000fe40000000000 */
[----:B------:R-:W-:-:S03]  /*30d0*/  VIADD R9, R5, 0x24100 ;  /* 0x0002410005097836 */ /* 0x000fc60000000000 */
[----:B------:R-:W-:Y:S02]  /*30e0*/  SHF.R.U32.HI R6, RZ, 0x4, R6 ;  /* 0x00000004ff067819 */ /* 0x000fe40000011606 */
[----:B------:R-:W-:Y:S02]  /*30f0*/  SHF.R.U32.HI R7, RZ, 0x4, R9 ;  /* 0x00000004ff077819 */ /* 0x000fe40000011609 */
[----:B------:R-:W-:Y:S02]  /*3100*/  LOP3.LUT R6, R6, 0x3fff, RZ, 0xc0, !PT ;  /* 0x00003fff06067812 */ /* 0x000fe400078ec0ff */
[----:B------:R-:W-:Y:S02]  /*3110*/  LOP3.LUT R7, R7, 0x3fff, RZ, 0xc0, !PT ;  /* 0x00003fff07077812 */ /* 0x000fe400078ec0ff */
[----:B------:R-:W-:Y:S02]  /*3120*/  LOP3.LUT R6, R6, 0x10000, RZ, 0xfc, !PT ;  /* 0x0001000006067812 */ /* 0x000fe400078efcff */
[----:B------:R-:W-:Y:S01]  /*3130*/  LOP3.LUT R7, R7, 0x10000, RZ, 0xfc, !PT ;  /* 0x0001000007077812 */ /* 0x000fe200078efcff */
[----:B-1----:R-:W-:Y:S06]  /*3140*/  @P1 BRA `(.L_x_74) ;  /* 0x0000000000081947 */ /* 0x002fec0003800000 */
[----:B------:R-:W1:Y:S02]  /*3150*/  SYNCS.PHASECHK.TRANS64.TRYWAIT P1, [UR60+0x31830], R12 ;  /* 0x0318300cff0075a7 */ /* 0x000e64000802017c */
[----:B-1----:R-:W-:Y:S05]  /*3160*/  @!P1 BRA `(.L_x_75) ;  /* 0x0000007000f89947 */ /* 0x002fea0003800000 */
.L_x_74:
[C---:B--2---:R-:W-:Y:S01]  /*3170*/  VIADD R11, R6.reuse, 0x80 ;  /* 0x00000080060b7836 */ /* 0x044fe20000000000 */
[----:B------:R-:W-:Y:S01]  /*3180*/  R2UR UR4, R7 ;  /* 0x00000000070472ca */ /* 0x000fe200000e0000 */
[C---:B---3--:R-:W-:Y:S01]  /*3190*/  VIADD R12, R6.reuse, 0x100 ;  /* 0x00000100060c7836 */ /* 0x048fe20000000000 */
[C---:B------:R-:W-:Y:S01]  /*31a0*/  R2UR UR6, R6.reuse ;  /* 0x00000000060672ca */ /* 0x040fe200000e0000 */
[----:B------:R-:W-:Y:S01]  /*31b0*/  WARPGROUP.ARRIVE ;  /* 0x00000000000079c5 */ /* 0x000fe20000000000 */
        /* <DEDUP_REMOVED lines=9> */
[----:B------:R-:W-:Y:S01]  /*3250*/  VIADD R12, R7, 0x2 ;  /* 0x00000002070c7836 */ /* 0x000fe20000000000 */
[C---:B------:R-:W-:Y:S01]  /*3260*/  ISETP.GT.AND P1, PT, R2.reuse, RZ, PT ;  /* 0x000000ff0200720c */ /* 0x040fe20003f24270 */
[----:B------:R-:W-:Y:S01]  /*3270*/  HGMMA.64x8x16.F32.BF16 R44, gdesc[UR4], RZ, !UPT ;  /* 0x00000000042c79f0 */ /* 0x000fe2000c7018ff */
[----:B------:R-:W-:Y:S01]  /*3280*/  UMOV UR7, 0x40000000 ;  /* 0x4000000000077882 */ /* 0x000fe20000000000 */
[----:B------:R-:W-:Y:S01]  /*3290*/  UMOV UR6, UR8 ;  /* 0x0000000800067c82 */ /* 0x000fe20008000000 */
[----:B------:R-:W-:Y:S01]  /*32a0*/  ISETP.GT.AND P2, PT, R2, 0x1, PT ;  /* 0x000000010200780c */ /* 0x000fe20003f44270 */
[----:B------:R-:W-:Y:S01]  /*32b0*/  HGMMA.64x8x16.F32.BF16 R48, gdesc[UR4], RZ, !UPT ;  /* 0x00000000043079f0 */ /* 0x000fe2000c7018ff */
[----:B------:R-:W-:Y:S01]  /*32c0*/  UMOV UR6, UR9 ;  /* 0x0000000900067c82 */ /* 0x000fe20008000000 */
[----:B------:R-:W-:Y:S01]  /*32d0*/  UMOV UR7, 0x40000000 ;  /* 0x4000000000077882 */ /* 0x000fe20000000000 */
[----:B------:R-:W-:Y:S01]  /*32e0*/  LEA R224, R228, UR60, 0x2 ;  /* 0x0000003ce4e07c11 */ /* 0x000fe2000f8e10ff */
[----:B------:R-:W-:Y:S01]  /*32f0*/  HGMMA.64x8x16.F32.BF16 R52, gdesc[UR4], RZ, !UPT ;  /* 0x00000000043479f0 */ /* 0x000fe2000c7018ff */
[----:B------:R-:W-:Y:S01]  /*3300*/  UMOV UR6, UR10 ;  /* 0x0000000a00067c82 */ /* 0x000fe20008000000 */
[----:B------:R-:W-:Y:S01]  /*3310*/  UMOV UR7, 0x40000000 ;  /* 0x4000000000077882 */ /* 0x000fe20000000000 */
[C---:B------:R-:W-:Y:S01]  /*3320*/  ISETP.GT.AND P3, PT, R2.reuse, 0x11, PT ;  /* 0x000000110200780c */ /* 0x040fe20003f64270 */
[----:B------:R-:W-:Y:S01]  /*3330*/  HGMMA.64x8x16.F32.BF16 R216, gdesc[UR4], RZ, !UPT ;  /* 0x0000000004d879f0 */ /* 0x000fe2000c7018ff */
[----:B------:R-:W-:Y:S01]  /*3340*/  UMOV UR6, UR11 ;  /* 0x0000000b00067c82 */ /* 0x000fe20008000000 */
[----:B------:R-:W-:Y:S01]  /*3350*/  UMOV UR7, 0x40000000 ;  /* 0x4000000000077882 */ /* 0x000fe20000000000 */
[----:B------:R-:W-:Y:S01]  /*3360*/  ISETP.GT.AND P4, PT, R2, 0x31, PT ;  /* 0x000000310200780c */ /* 0x000fe20003f84270 */
        /* <DEDUP_REMOVED lines=11> */
[----:B------:R-:W-:Y:S01]  /*3420*/  ISETP.GT.AND P5, PT, R2, 0x40, PT ;  /* 0x000000400200780c */ /* 0x000fe20003fa4270 */
[----:B------:R-:W-:Y:S01]  /*3430*/  UMOV UR57, 0x40000040 ;  /* 0x4000004000397882 */ /* 0x000fe20000000000 */
[----:B------:R-:W-:Y:S01]  /*3440*/  R2UR UR10, R11 ;  /* 0x000000000b0a72ca */ /* 0x000fe200000e0000 */
[----:B------:R-:W-:Y:S01]  /*3450*/  VIADD R11, R6, 0x4 ;  /* 0x00000004060b7836 */ /* 0x000fe20000000000 */
[----:B------:R-:W-:Y:S01]  /*3460*/  R2UR UR11, R12 ;  /* 0x000000000c0b72ca */ /* 0x000fe200000e0000 */
[----:B------:R-:W-:Y:S01]  /*3470*/  VIADD R12, R7, 0x4 ;  /* 0x00000004070c7836 */ /* 0x000fe20000000000 */
[----:B------:R-:W-:Y:S01]  /*3480*/  ISETP.GT.AND P6, PT, R2, 0x41, PT ;  /* 0x000000410200780c */ /* 0x000fe20003fc4270 */
[----:B------:R-:W-:Y:S01]  /*3490*/  UMOV UR59, 0x40 ;  /* 0x00000040003b7882 */ /* 0x000fe20000000000 */
[----:B------:R-:W-:Y:S01]  /*34a0*/  UMOV UR13, UR57 ;  /* 0x00000039000d7c82 */ /* 0x000fe20008000000 */
[----:B------:R-:W-:Y:S01]  /*34b0*/  UMOV UR15, 0x40 ;  /* 0x00000040000f7882 */ /* 0x000fe20000000000 */
[----:B------:R-:W-:Y:S01]  /*34c0*/  UMOV UR17, UR57 ;  /* 0x0000003900117c82 */ /* 0x000fe20008000000 */
[----:B------:R-:W-:Y:S01]  /*34d0*/  UMOV UR19, 0x40 ;  /* 0x0000004000137882 */ /* 0x000fe20000000000 */
[----:B------:R-:W-:Y:S01]  /*34e0*/  UMOV UR49, 0x40000040 ;  /* 0x4000004000317882 */ /* 0x000fe20000000000 */
        /* <DEDUP_REMOVED lines=8> */
[----:B------:R-:W-:Y:S01]  /*3570*/  HGMMA.64x8x16.F32.BF16 R44, gdesc[UR4], R44 ;  /* 0x00000000042c79f0 */ /* 0x000fe2000870182c */
[----:B------:R-:W-:Y:S01]  /*3580*/  UMOV UR6, UR8 ;  /* 0x0000000800067c82 */ /* 0x000fe20008000000 */
[----:B------:R-:W-:Y:S01]  /*3590*/  UMOV UR7, 0x40000000 ;  /* 0x4000000000077882 */ /* 0x000fe20000000000 */
[----:B------:R-:W-:Y:S01]  /*35a0*/  UMOV UR31, 0x40 ;  /* 0x00000040001f7882 */ /* 0x000fe20000000000 */
[----:B------:R-:W-:Y:S01]  /*35b0*/  HGMMA.64x8x16.F32.BF16 R48, gdesc[UR4], R48 ;  /* 0x00000000043079f0 */ /* 0x000fe20008701830 */
[----:B------:R-:W-:Y:S01]  /*35c0*/  UMOV UR6, UR9 ;  /* 0x0000000900067c82 */ /* 0x000fe20008000000 */
        /* <DEDUP_REMOVED lines=20> */
[C---:B------:R-:W-:Y:S01]  /*3710*/  VIADD R12, R6.reuse, 0x204 ;  /* 0x00000204060c7836 */ /* 0x040fe20000000000 */
[----:B------:R-:W-:Y:S01]  /*3720*/  UMOV UR39, 0x40 ;  /* 0x0000004000277882 */ /* 0x000fe20000000000 */
[----:B------:R-:W-:Y:S01]  /*3730*/  UMOV UR33, UR25 ;  /* 0x0000001900217c82 */ /* 0x000fe20008000000 */
[----:B------:R-:W-:Y:S01]  /*3740*/  R2UR UR10, R11 ;  /* 0x000000000b0a72ca */ /* 0x000fe200000e0000 */
[----:B------:R-:W-:Y:S01]  /*3750*/  VIADD R11, R6, 0x6 ;  /* 0x00000006060b7836 */ /* 0x000fe20000000000 */
[----:B------:R-:W-:Y:S01]  /*3760*/  R2UR UR11, R12 ;  /* 0x000000000c0b72ca */ /* 0x000fe200000e0000 */
[----:B------:R-:W-:Y:S01]  /*3770*/  VIADD R12, R7, 0x6 ;  /* 0x00000006070c7836 */ /* 0x000fe20000000000 */
[----:B------:R-:W-:Y:S01]  /*3780*/  UMOV UR35, 0x40 ;  /* 0x0000004000237882 */ /* 0x000fe20000000000 */
[----:B------:R-:W-:Y:S01]  /*3790*/  IMAD R5, R4, 0x2800, R5 ;  /* 0x0000280004057824 */ /* 0x000fe200078e0205 */
[----:B------:R-:W-:Y:S01]  /*37a0*/  UMOV UR21, 0x40000040 ;  /* 0x4000004000157882 */ /* 0x000fe20000000000 */
[----:B------:R-:W-:-:S03]  /*37b0*/  UMOV UR23, 0x40 ;  /* 0x0000004000177882 */ /* 0x000fc60000000000 */
[----:B------:R-:W-:-:S04]  /*37c0*/  SHF.R.U32.HI R5, RZ, 0x4, R5 ;  /* 0x00000004ff057819 */ /* 0x000fc80000011605 */
[----:B------:R-:W-:Y:S01]  /*37d0*/  LOP3.LUT R5, R5, 0x3fff, RZ, 0xc0, !PT ;  /* 0x00003fff05057812 */ /* 0x000fe200078ec0ff */
[----:B------:R-:W-:Y:S01]  /*37e0*/  HGMMA.64x8x16.F32.BF16 R44, gdesc[UR4], R44 ;  /* 0x00000000042c79f0 */ /* 0x000fe2000870182c */
[----:B------:R-:W-:Y:S01]  /*37f0*/  UMOV UR6, UR8 ;  /* 0x0000000800067c82 */ /* 0x000fe20008000000 */
[----:B------:R-:W-:Y:S02]  /*3800*/  UMOV UR7, 0x40000000 ;  /* 0x4000000000077882 */ /* 0x000fe40000000000 */
        /* <DEDUP_REMOVED lines=321> */
[----:B------:R-:W-:Y:S04]  /*4c20*/  HGMMA.64x8x16.F32.BF16 R44, gdesc[UR4], R44 ;  /* 0x00000000042c79f0 */ /* 0x000fe8000870182c */
        /* <DEDUP_REMOVED lines=15> */
[C---:B------:R-:W-:Y:S01]  /*4d20*/  VIADD R11, R6.reuse, 0x886 ;  /* 0x00000886060b7836 */ /* 0x040fe20000000000 */
        /* <DEDUP_REMOVED lines=8> */
[----:B------:R-:W-:Y:S04]  /*4db0*/  HGMMA.64x8x16.F32.BF16 R44, gdesc[UR4], R44 ;  /* 0x00000000042c79f0 */ /* 0x000fe8000870182c */
[----:B------:R-:W-:Y:S01]  /*4dc0*/  UMOV UR6, UR8 ;  /* 0x0000000800067c82 */ /* 0x000fe20008000000 */
[----:B------:R-:W-:Y:S01]  /*4dd0*/  UMOV UR7, 0x40000000 ;  /* 0x4000000000077882 */ /* 0x000fe20000000000 */
[----:B------:R-:W-:Y:S01]  /*4de0*/  ULDC UR8, c[0x0][0x75c] ;  /* 0x0001d70000087ab9 */ /* 0x000fe20000000800 */
[----:B------:R-:W-:Y:S01]  /*4df0*/  HGMMA.64x8x16.F32.BF16 R48, gdesc[UR4], R48 ;  /* 0x00000000043079f0 */ /* 0x000fe20008701830 */
[----:B------:R-:W-:Y:S01]  /*4e00*/  UMOV UR6, UR9 ;  /* 0x0000000900067c82 */ /* 0x000fe20008000000 */
[----:B------:R-:W-:Y:S01]  /*4e10*/  UMOV UR7, 0x40000000 ;  /* 0x4000000000077882 */ /* 0x000fe20000000000 */
[----:B------:R-:W-:Y:S01]  /*4e20*/  UMOV UR9, UR15 ;  /* 0x0000000f00097c82 */ /* 0x000fe20008000000 */
[----:B------:R-:W-:Y:S01]  /*4e30*/  HGMMA.64x8x16.F32.BF16 R52, gdesc[UR4], R52 ;  /* 0x00000000043479f0 */ /* 0x000fe20008701834 */
[----:B------:R-:W-:Y:S01]  /*4e40*/  UMOV UR6, UR10 ;  /* 0x0000000a00067c82 */ /* 0x000fe20008000000 */
[----:B------:R-:W-:-:S02]  /*4e50*/  UMOV UR7, 0x40000000 ;  /* 0x4000000000077882 */ /* 0x000fc40000000000 */
[----:B------:R-:W-:Y:S01]  /*4e60*/  HGMMA.64x8x16.F32.BF16 R216, gdesc[UR4], R216 ;  /* 0x0000000004d879f0 */ /* 0x000fe200087018d8 */
[----:B------:R-:W-:Y:S01]  /*4e70*/  UMOV UR6, UR11 ;  /* 0x0000000b00067c82 */ /* 0x000fe20008000000 */
[----:B------:R-:W-:Y:S01]  /*4e80*/  UMOV UR7, 0x40000000 ;  /* 0x4000000000077882 */ /* 0x000fe20000000000 */
[----:B------:R-:W-:Y:S01]  /*4e90*/  UMOV UR11, UR19 ;  /* 0x00000013000b7c82 */ /* 0x000fe20008000000 */
[----:B------:R-:W-:Y:S01]  /*4ea0*/  HGMMA.64x8x16.F32.BF16 R220, gdesc[UR4], R220, gsb0 ;  /* 0x0000000004dc79f0 */ /* 0x000fe200080018dc */
[----:B------:R-:W-:Y:S01]  /*4eb0*/  ULDC UR4, c[0x0][0x744] ;  /* 0x0001d10000047ab9 */ /* 0x000fe20000000800 */
[----:B------:R-:W-:Y:S01]  /*4ec0*/  UMOV UR7, 0x40 ;  /* 0x0000004000077882 */ /* 0x000fe20000000000 */
[----:B------:R-:W-:Y:S02]  /*4ed0*/  WARPGROUP.DEPBAR.LE gsb0, 0x1 ;  /* 0x00008000000079c5 */ /* 0x000fe40000010100 */
[----:B------:R-:W-:Y:S01]  /*4ee0*/  FMUL.FTZ R11, R24, UR8 ;  /* 0x00000008180b7c20 */ /* 0x000fe20008410000 */
[----:B------:R-:W-:Y:S01]  /*4ef0*/  FMUL.FTZ R12, R26, UR8 ;  /* 0x000000081a0c7c20 */ /* 0x000fe20008410000 */
[----:B------:R-:W-:Y:S01]  /*4f00*/  FMUL.FTZ R13, R25, UR8 ;  /* 0x00000008190d7c20 */ /* 0x000fe20008410000 */
[----:B------:R-:W-:Y:S01]  /*4f10*/  FMUL.FTZ R15, R27, UR8 ;  /* 0x000000081b0f7c20 */ /* 0x000fe20008410000 */
[----:B------:R-:W1:Y:S01]  /*4f20*/  LDS R14, [R224+0x2c320] ;  /* 0x02c32000e00e7984 */ /* 0x000e620000000800 */
[----:B------:R-:W-:Y:S01]  /*4f30*/  FMUL.FTZ R24, R28, UR8 ;  /* 0x000000081c187c20 */ /* 0x000fe20008410000 */
[----:B------:R-:W2:Y:S01]  /*4f40*/  MUFU.TANH R11, R11 ;  /* 0x0000000b000b7308 */ /* 0x000ea20000002400 */
[----:B------:R-:W-:Y:S01]  /*4f50*/  FMUL.FTZ R26, R29, UR8 ;  /* 0x000000081d1a7c20 */ /* 0x000fe20008410000 */
[----:B------:R-:W-:Y:S01]  /*4f60*/  FMUL.FTZ R29, R32, UR8 ;  /* 0x00000008201d7c20 */ /* 0x000fe20008410000 */
[----:B------:R-:W-:Y:S01]  /*4f70*/  FMUL.FTZ R27, R30, UR8 ;  /* 0x000000081e1b7c20 */ /* 0x000fe20008410000 */
[----:B------:R-:W-:Y:S01]  /*4f80*/  FMUL.FTZ R32, R37, UR8 ;  /* 0x0000000825207c20 */ /* 0x000fe20008410000 */
[----:B------:R-:W-:Y:S01]  /*4f90*/  FMUL.FTZ R28, R31, UR8 ;  /* 0x000000081f1c7c20 */ /* 0x000fe20008410000 */
[----:B------:R-:W-:Y:S01]  /*4fa0*/  FMUL.FTZ R30, R35, UR8 ;  /* 0x00000008231e7c20 */ /* 0x000fe20008410000 */
[----:B------:R-:W-:Y:S01]  /*4fb0*/  FMUL.FTZ R35, R41, UR8 ;  /* 0x0000000829237c20 */ /* 0x000fe20008410000 */
[----:B------:R-:W3:Y:S01]  /*4fc0*/  MUFU.TANH R12, R12 ;  /* 0x0000000c000c7308 */ /* 0x000ee20000002400 */
[----:B------:R-:W-:Y:S01]  /*4fd0*/  FMUL.FTZ R40, R40, UR8 ;  /* 0x0000000828287c20 */ /* 0x000fe20008410000 */
[----:B------:R-:W-:Y:S01]  /*4fe0*/  FMUL.FTZ R31, R36, UR8 ;  /* 0x00000008241f7c20 */ /* 0x000fe20008410000 */
[----:B------:R-:W-:-:S05]  /*4ff0*/  FMUL.FTZ R36, R42, UR8 ;  /* 0x000000082a247c20 */ /* 0x000fca0008410000 */
[----:B------:R-:W5:Y:S01]  /*5000*/  MUFU.TANH R13, R13 ;  /* 0x0000000d000d7308 */ /* 0x000f620000002400 */
[C---:B--2---:R-:W-:Y:S01]  /*5010*/  FSEL R7, R11.reuse, -INF , P1 ;  /* 0xff8000000b077808 */ /* 0x044fe20000800000 */
[----:B------:R-:W-:-:S04]  /*5020*/  FFMA.FTZ R11, -R11, R11, 1 ;  /* 0x3f8000000b0b7423 */ /* 0x000fc8000001010b */
[----:B----4-:R-:W-:Y:S02]  /*5030*/  FFMA.FTZ R25, R7, UR4, -R10 ;  /* 0x0000000407197c23 */ /* 0x010fe4000801080a */
[----:B------:R-:W2:Y:S01]  /*5040*/  MUFU.TANH R15, R15 ;  /* 0x0000000f000f7308 */ /* 0x000ea20000002400 */
[----:B---3--:R-:W-:Y:S02]  /*5050*/  FSEL R7, R12, -INF , P1 ;  /* 0xff8000000c077808 */ /* 0x008fe40000800000 */
[----:B------:R-:W-:-:S03]  /*5060*/  ISETP.GT.AND P1, PT, R2, 0x10, PT ;  /* 0x000000100200780c */ /* 0x000fc60003f24270 */
[----:B------:R-:W-:Y:S02]  /*5070*/  FFMA.FTZ R23, R7, UR4, -R8 ;  /* 0x0000000407177c23 */ /* 0x000fe40008010808 */
[----:B------:R-:W-:Y:S01]  /*5080*/  MUFU.EX2 R25, R25 ;  /* 0x0000001900197308 */ /* 0x000fe20000000800 */
[C---:B-----5:R-:W-:Y:S01]  /*5090*/  FSEL R21, R13.reuse, -INF , P2 ;  /* 0xff8000000d157808 */ /* 0x060fe20001000000 */
[----:B------:R-:W-:-:S04]  /*50a0*/  FFMA.FTZ R13, -R13, R13, 1 ;  /* 0x3f8000000d0d7423 */ /* 0x000fc8000001010d */
[----:B------:R-:W-:Y:S02]  /*50b0*/  FFMA.FTZ R20, R21, UR4, -R10 ;  /* 0x0000000415147c23 */ /* 0x000fe4000801080a */
[----:B------:R-:W3:Y:S01]  /*50c0*/  LDS R21, [R224+0x2c300] ;  /* 0x02c30000e0157984 */ /* 0x000ee20000000800 */
[----:B--2---:R-:W-:Y:S01]  /*50d0*/  FSEL R7, R15, -INF , P2 ;  /* 0xff8000000f077808 */ /* 0x004fe20001000000 */
[----:B------:R-:W-:Y:S02]  /*50e0*/  WARPGROUP.DEPBAR.LE gsb0, 0x0 ;  /* 0x00008000000079c5 */ /* 0x000fe40000010000 */
[----:B------:R-:W-:Y:S01]  /*50f0*/  MUFU.EX2 R23, R23 ;  /* 0x0000001700177308 */ /* 0x000fe20000000800 */
[----:B------:R-:W-:Y:S01]  /*5100*/  ISETP.GT.AND P2, PT, R2, 0x20, PT ;  /* 0x000000200200780c */ /* 0x000fe20003f44270 */
[----:B------:R-:W-:Y:S01]  /*5110*/  FFMA.FTZ R22, R7, UR4, -R8 ;  /* 0x0000000407167c23 */ /* 0x000fe20008010808 */
[--C-:B-1----:R-:W-:Y:S01]  /*5120*/  FADD.FTZ R54, R54, -R14.reuse ;  /* 0x8000000e36367221 */ /* 0x102fe20000010000 */
[--C-:B------:R-:W-:Y:S01]  /*5130*/  FADD.FTZ R51, R51, -R14.reuse ;  /* 0x8000000e33337221 */ /* 0x100fe20000010000 */
[--C-:B------:R-:W-:Y:S01]  /*5140*/  FADD.FTZ R222, R222, -R14.reuse ;  /* 0x8000000edede7221 */ /* 0x100fe20000010000 */
[--C-:B------:R-:W-:Y:S01]  /*5150*/  FADD.FTZ R50, R50, -R14.reuse ;  /* 0x8000000e32327221 */ /* 0x100fe20000010000 */
[--C-:B------:R-:W-:Y:S01]  /*5160*/  FADD.FTZ R55, R55, -R14.reuse ;  /* 0x8000000e37377221 */ /* 0x100fe20000010000 */
[----:B------:R-:W1:Y:S01]  /*5170*/  MUFU.EX2 R20, R20 ;  /* 0x0000001400147308 */ /* 0x000e620000000800 */
[--C-:B------:R-:W-:Y:S01]  /*5180*/  FADD.FTZ R218, R218, -R14.reuse ;  /* 0x8000000edada7221 */ /* 0x100fe20000010000 */
[----:B------:R-:W-:-:S06]  /*5190*/  FADD.FTZ R219, R219, -R14 ;  /* 0x8000000edbdb7221 */ /* 0x000fcc0000010000 */
[----:B------:R-:W2:Y:S08]  /*51a0*/  MUFU.EX2 R22, R22 ;  /* 0x0000001600167308 */ /* 0x000eb00000000800 */
[----:B------:R-:W4:Y:S01]  /*51b0*/  MUFU.TANH R24, R24 ;  /* 0x0000001800187308 */ /* 0x000f220000002400 */
[----:B-1----:R-:W-:-:S07]  /*51c0*/  F2FP.BF16.F32.PACK_AB R6, R20, R25 ;  /* 0x000000191406723e */ /* 0x002fce00000010ff */
[----:B------:R-:W1:Y:S01]  /*51d0*/  MUFU.TANH R26, R26 ;  /* 0x0000001a001a7308 */ /* 0x000e620000002400 */
[----:B--2---:R-:W-:Y:S01]  /*51e0*/  F2FP.BF16.F32.PACK_AB R7, R22, R23 ;  /* 0x000000171607723e */ /* 0x004fe200000010ff */
[----:B------:R-:W-:Y:S01]  /*51f0*/  BAR.SYNC.DEFER_BLOCKING 0x9, 0x100 ;  /* 0x0244000000007b1d */ /* 0x000fe20000010000 */
[--C-:B---3--:R-:W-:Y:S01]  /*5200*/  FADD.FTZ R44, R44, -R21.reuse ;  /* 0x800000152c2c7221 */ /* 0x108fe20000010000 */
[--C-:B------:R-:W-:Y:S01]  /*5210*/  FADD.FTZ R45, R45, -R21.reuse ;  /* 0x800000152d2d7221 */ /* 0x100fe20000010000 */
[--C-:B------:R-:W-:Y:S01]  /*5220*/  FADD.FTZ R48, R48, -R21.reuse ;  /* 0x8000001530307221 */ /* 0x100fe20000010000 */
[--C-:B------:R-:W-:Y:S02]  /*5230*/  FADD.FTZ R49, R49, -R21.reuse ;  /* 0x8000001531317221 */ /* 0x100fe40000010000 */
[----:B------:R-:W-:Y:S01]  /*5240*/  MUFU.TANH R29, R29 ;  /* 0x0000001d001d7308 */ /* 0x000fe20000002400 */
[----:B----4-:R-:W-:Y:S01]  /*5250*/  FSEL R37, R24, -INF , P1 ;  /* 0xff80000018257808 */ /* 0x010fe20000800000 */
[--C-:B------:R-:W-:Y:S01]  /*5260*/  FADD.FTZ R52, R52, -R21.reuse ;  /* 0x8000001534347221 */ /* 0x100fe20000010000 */
[--C-:B------:R-:W-:Y:S01]  /*5270*/  FADD.FTZ R53, R53, -R21.reuse ;  /* 0x8000001535357221 */ /* 0x100fe20000010000 */
[--C-:B------:R-:W-:Y:S01]  /*5280*/  FADD.FTZ R216, R216, -R21.reuse ;  /* 0x80000015d8d87221 */ /* 0x100fe20000010000 */
[--C-:B------:R-:W-:Y:S01]  /*5290*/  FADD.FTZ R217, R217, -R21.reuse ;  /* 0x80000015d9d97221 */ /* 0x100fe20000010000 */
[----:B------:R-:W-:Y:S01]  /*52a0*/  FFMA.FTZ R37, R37, UR4, -R10 ;  /* 0x0000000425257c23 */ /* 0x000fe2000801080a */
[--C-:B------:R-:W-:Y:S01]  /*52b0*/  FADD.FTZ R220, R220, -R21.reuse ;  /* 0x80000015dcdc7221 */ /* 0x100fe20000010000 */
[----:B------:R-:W-:Y:S01]  /*52c0*/  MUFU.TANH R27, R27 ;  /* 0x0000001b001b7308 */ /* 0x000fe20000002400 */
[----:B-1----:R-:W-:Y:S01]  /*52d0*/  FSEL R41, R26, -INF , P3 ;  /* 0xff8000001a297808 */ /* 0x002fe20001800000 */
[----:B------:R-:W-:Y:S01]  /*52e0*/  FADD.FTZ R221, R221, -R21 ;  /* 0x80000015dddd7221 */ /* 0x000fe20000010000 */
[----:B------:R-:W-:Y:S01]  /*52f0*/  FMUL.FTZ R44, R25, R44 ;  /* 0x0000002c192c7220 */ /* 0x000fe20000410000 */
[----:B------:R-:W-:Y:S01]  /*5300*/  FMUL.FTZ R25, R43, UR8 ;  /* 0x000000082b197c20 */ /* 0x000fe20008410000 */
[----:B------:R-:W-:Y:S01]  /*5310*/  FMUL.FTZ R20, R20, R45 ;  /* 0x0000002d14147220 */ /* 0x000fe20000410000 */
[----:B------:R-:W-:Y:S01]  /*5320*/  FFMA.FTZ R24, -R24, R24, 1 ;  /* 0x3f80000018187423 */ /* 0x000fe20000010118 */
[----:B------:R-:W-:Y:S01]  /*5330*/  FMUL.FTZ R11, R11, R44 ;  /* 0x0000002c0b0b7220 */ /* 0x000fe20000410000 */
[----:B------:R-:W1:Y:S01]  /*5340*/  MUFU.EX2 R37, R37 ;  /* 0x0000002500257308 */ /* 0x000e620000000800 */
[----:B------:R-:W-:Y:S01]  /*5350*/  FMUL.FTZ R20, R13, R20 ;  /* 0x000000140d147220 */ /* 0x000fe20000410000 */
[----:B------:R2:W-:Y:S06]  /*5360*/  STSM.16.M88.2 [R0+0x2c500], R6 ;  /* 0x02c5000600007844 */ /* 0x0005ec0000000100 */
[----:B------:R-:W-:Y:S01]  /*5370*/  MUFU.TANH R28, R28 ;  /* 0x0000001c001c7308 */ /* 0x000fe20000002400 */
[----:B--2---:R-:W-:Y:S01]  /*5380*/  FMUL.FTZ R6, R33, UR8 ;  /* 0x0000000821067c20 */ /* 0x004fe20008410000 */
[----:B------:R-:W-:Y:S01]  /*5390*/  FMUL.FTZ R33, R38, UR8 ;  /* 0x0000000826217c20 */ /* 0x000fe20008410000 */
[----:B------:R-:W-:-:S05]  /*53a0*/  FADD.FTZ R38, R46, -R14 ;  /* 0x8000000e2e267221 */ /* 0x000fca0000010000 */
[----:B------:R2:W-:Y:S01]  /*53b0*/  MUFU.TANH R21, R40 ;  /* 0x0000002800157308 */ /* 0x0005e20000002400 */
[----:B-1----:R-:W-:Y:S01]  /*53c0*/  FMUL.FTZ R45, R37, R48 ;  /* 0x00000030252d7220 */ /* 0x002fe20000410000 */
[----:B------:R-:W-:Y:S01]  /*53d0*/  FMUL.FTZ R7, R34, UR8 ;  /* 0x0000000822077c20 */ /* 0x000fe20008410000 */
[----:B------:R-:W-:Y:S01]  /*53e0*/  FMUL.FTZ R38, R23, R38 ;  /* 0x0000002617267220 */ /* 0x000fe20000410000 */
[----:B------:R-:W-:Y:S01]  /*53f0*/  FSEL R23, R27, -INF , P1 ;  /* 0xff8000001b177808 */ /* 0x000fe20000800000 */
[----:B------:R-:W-:Y:S01]  /*5400*/  FMUL.FTZ R13, R24, R45 ;  /* 0x0000002d180d7220 */ /* 0x000fe20000410000 */
[----:B------:R-:W-:Y:S01]  /*5410*/  ISETP.GT.AND P1, PT, R2, 0x21, PT ;  /* 0x000000210200780c */ /* 0x000fe20003f24270 */
[----:B------:R-:W-:Y:S01]  /*5420*/  FFMA.FTZ R24, -R29, R29, 1 ;  /* 0x3f8000001d187423 */ /* 0x000fe2000001011d */
[----:B------:R-:W1:Y:S01]  /*5430*/  MUFU.TANH R6, R6 ;  /* 0x0000000600067308 */ /* 0x000e620000002400 */
[----:B--2---:R-:W-:Y:S01]  /*5440*/  FFMA.FTZ R40, R41, UR4, -R10 ;  /* 0x0000000429287c23 */ /* 0x004fe2000801080a */
[----:B------:R-:W-:Y:S01]  /*5450*/  FSEL R41, R29, -INF , P2 ;  /* 0xff8000001d297808 */ /* 0x000fe20001000000 */
[----:B------:R-:W-:Y:S01]  /*5460*/  FMUL.FTZ R34, R39, UR8 ;  /* 0x0000000827227c20 */ /* 0x000fe20008410000 */
[----:B------:R-:W-:Y:S01]  /*5470*/  FADD.FTZ R39, R47, -R14 ;  /* 0x8000000e2f277221 */ /* 0x000fe20000010000 */
[----:B------:R-:W-:Y:S01]  /*5480*/  FFMA.FTZ R23, R23, UR4, -R8 ;  /* 0x0000000417177c23 */ /* 0x000fe20008010808 */
[----:B------:R-:W-:Y:S01]  /*5490*/  FADD.FTZ R14, R223, -R14 ;  /* 0x8000000edf0e7221 */ /* 0x000fe20000010000 */
[----:B------:R-:W-:Y:S01]  /*54a0*/  FFMA.FTZ R41, R41, UR4, -R10 ;  /* 0x0000000429297c23 */ /* 0x000fe2000801080a */
[----:B------:R-:W2:Y:S01]  /*54b0*/  MUFU.TANH R31, R31 ;  /* 0x0000001f001f7308 */ /* 0x000ea20000002400 */
[----:B------:R-:W-:Y:S01]  /*54c0*/  FMUL.FTZ R39, R22, R39 ;  /* 0x0000002716277220 */ /* 0x000fe20000410000 */
[----:B------:R-:W-:Y:S01]  /*54d0*/  FFMA.FTZ R22, -R26, R26, 1 ;  /* 0x3f8000001a167423 */ /* 0x000fe2000001011a */
[----:B------:R-:W-:-:S05]  /*54e0*/  FFMA.FTZ R27, -R27, R27, 1 ;  /* 0x3f8000001b1b7423 */ /* 0x000fca000001011b */
[----:B------:R-:W3:Y:S01]  /*54f0*/  MUFU.EX2 R41, R41 ;  /* 0x0000002900297308 */ /* 0x000ee20000000800 */
[----:B-1----:R-:W-:-:S05]  /*5500*/  FSEL R43, R6, -INF , P1 ;  /* 0xff800000062b7808 */ /* 0x002fca0000800000 */
[----:B------:R-:W-:Y:S01]  /*5510*/  FFMA.FTZ R42, R43, UR4, -R10 ;  /* 0x000000042b2a7c23 */ /* 0x000fe2000801080a */
[----:B------:R-:W-:Y:S01]  /*5520*/  FSEL R43, R28, -INF , P3 ;  /* 0xff8000001c2b7808 */ /* 0x000fe20001800000 */
[----:B------:R-:W1:Y:S01]  /*5530*/  MUFU.TANH R32, R32 ;  /* 0x0000002000207308 */ /* 0x000e620000002400 */
[----:B------:R-:W-:-:S03]  /*5540*/  ISETP.GT.AND P3, PT, R2, 0x30, PT ;  /* 0x000000300200780c */ /* 0x000fc60003f64270 */
[----:B------:R-:W-:Y:S01]  /*5550*/  FFMA.FTZ R44, R43, UR4, -R8 ;  /* 0x000000042b2c7c23 */ /* 0x000fe20008010808 */
[----:B--2---:R-:W-:-:S03]  /*5560*/  FSEL R29, R31, -INF , P3 ;  /* 0xff8000001f1d7808 */ /* 0x004fc60001800000 */
[----:B------:R-:W2:Y:S01]  /*5570*/  MUFU.EX2 R40, R40 ;  /* 0x0000002800287308 */ /* 0x000ea20000000800 */
[----:B---3--:R-:W-:Y:S01]  /*5580*/  FMUL.FTZ R43, R41, R52 ;  /* 0x00000034292b7220 */ /* 0x008fe20000410000 */
[----:B------:R-:W-:Y:S01]  /*5590*/  FFMA.FTZ R45, R29, UR4, -R10 ;  /* 0x000000041d2d7c23 */ /* 0x000fe2000801080a */
[----:B------:R-:W-:Y:S02]  /*55a0*/  FFMA.FTZ R29, -R6, R6, 1 ;  /* 0x3f800000061d7423 */ /* 0x000fe40000010106 */
[----:B------:R-:W-:-:S03]  /*55b0*/  FMUL.FTZ R24, R24, R43 ;  /* 0x0000002b18187220 */ /* 0x000fc60000410000 */
[----:B------:R-:W3:Y:S01]  /*55c0*/  MUFU.TANH R35, R35 ;  /* 0x0000002300237308 */ /* 0x000ee20000002400 */
[----:B-1----:R-:W-:-:S07]  /*55d0*/  FSEL R43, R32, -INF , P4 ;  /* 0xff800000202b7808 */ /* 0x002fce0002000000 */
[----:B------:R-:W1:Y:S01]  /*55e0*/  MUFU.TANH R30, R30 ;  /* 0x0000001e001e7308 */ /* 0x000e620000002400 */
[----:B--2---:R-:W-:-:S04]  /*55f0*/  FMUL.FTZ R49, R40, R49 ;  /* 0x0000003128317220 */ /* 0x004fc80000410000 */
[----:B------:R-:W-:-:S03]  /*5600*/  FMUL.FTZ R22, R22, R49 ;  /* 0x0000003116167220 */ /* 0x000fc60000410000 */
[----:B------:R-:W-:Y:S01]  /*5610*/  MUFU.EX2 R45, R45 ;  /* 0x0000002d002d7308 */ /* 0x000fe20000000800 */
[----:B---3--:R-:W-:Y:S02]  /*5620*/  FSEL R47, R35, -INF , P6 ;  /* 0xff800000232f7808 */ /* 0x008fe40003000000 */
[----:B------:R-:W-:-:S03]  /*5630*/  F2FP.BF16.F32.PACK_AB R22, R22, R13 ;  /* 0x0000000d1616723e */ /* 0x000fc600000010ff */
[----:B------:R-:W-:Y:S02]  /*5640*/  FFMA.FTZ R46, R47, UR4, -R10 ;  /* 0x000000042f2e7c23 */ /* 0x000fe4000801080a */
[----:B------:R-:W2:Y:S01]  /*5650*/  MUFU.TANH R33, R33 ;  /* 0x0000002100217308 */ /* 0x000ea20000002400 */
[----:B-1----:R-:W-:-:S05]  /*5660*/  FSEL R49, R30, -INF , P1 ;  /* 0xff8000001e317808 */ /* 0x002fca0000800000 */
[----:B------:R-:W-:Y:S02]  /*5670*/  FFMA.FTZ R48, R49, UR4, -R8 ;  /* 0x0000000431307c23 */ /* 0x000fe40008010808 */
[----:B------:R1:W3:Y:S08]  /*5680*/  MUFU.EX2 R26, R42 ;  /* 0x0000002a001a7308 */ /* 0x0002f00000000800 */
[----:B------:R-:W4:Y:S01]  /*5690*/  MUFU.TANH R34, R34 ;  /* 0x0000002200227308 */ /* 0x000f220000002400 */
[----:B-1----:R-:W-:Y:S01]  /*56a0*/  FFMA.FTZ R42, R43, UR4, -R10 ;  /* 0x000000042b2a7c23 */ /* 0x002fe2000801080a */
[C---:B------:R-:W-:Y:S01]  /*56b0*/  FSEL R43, R21.reuse, -INF , P5 ;  /* 0xff800000152b7808 */ /* 0x040fe20002800000 */
[----:B------:R-:W-:Y:S01]  /*56c0*/  FFMA.FTZ R21, -R21, R21, 1 ;  /* 0x3f80000015157423 */ /* 0x000fe20000010115 */
[C---:B--2---:R-:W-:Y:S01]  /*56d0*/  FSEL R49, R33.reuse, -INF , P3 ;  /* 0xff80000021317808 */ /* 0x044fe20001800000 */
[----:B------:R-:W-:-:S02]  /*56e0*/  FFMA.FTZ R33, -R33, R33, 1 ;  /* 0x3f80000021217423 */ /* 0x000fc40000010121 */
[----:B------:R-:W-:Y:S01]  /*56f0*/  FFMA.FTZ R43, R43, UR4, -R10 ;  /* 0x000000042b2b7c23 */ /* 0x000fe2000801080a */
[----:B------:R-:W1:Y:S01]  /*5700*/  MUFU.TANH R7, R7 ;  /* 0x0000000700077308 */ /* 0x000e620000002400 */
[----:B------:R-:W-:Y:S01]  /*5710*/  FFMA.FTZ R10, -R31, R31, 1 ;  /* 0x3f8000001f0a7423 */ /* 0x000fe2000001011f */
[----:B------:R-:W-:Y:S01]  /*5720*/  FMUL.FTZ R31, R45, R216 ;  /* 0x000000d82d1f7220 */ /* 0x000fe20000410000 */
[C---:B---3--:R-:W-:Y:S01]  /*5730*/  FMUL.FTZ R6, R26.reuse, R53 ;  /* 0x000000351a067220 */ /* 0x048fe20000410000 */
[----:B------:R-:W-:Y:S01]  /*5740*/  F2FP.BF16.F32.PACK_AB R26, R26, R41 ;  /* 0x000000291a1a723e */ /* 0x000fe200000010ff */
[----:B------:R-:W-:Y:S02]  /*5750*/  IMAD R216, R4, 0x2000, R9 ;  /* 0x0000200004d87824 */ /* 0x000fe400078e0209 */
[----:B------:R-:W-:Y:S01]  /*5760*/  FMUL.FTZ R10, R10, R31 ;  /* 0x0000001f0a0a7220 */ /* 0x000fe20000410000 */
[----:B------:R-:W-:Y:S01]  /*5770*/  FFMA.FTZ R31, -R32, R32, 1 ;  /* 0x3f800000201f7423 */ /* 0x000fe20000010120 */
[----:B------:R-:W2:Y:S01]  /*5780*/  MUFU.TANH R36, R36 ;  /* 0x0000002400247308 */ /* 0x000ea20000002400 */
[----:B----4-:R-:W-:Y:S01]  /*5790*/  FSEL R53, R34, -INF , P4 ;  /* 0xff80000022357808 */ /* 0x010fe20002000000 */
[----:B------:R-:W-:Y:S01]  /*57a0*/  FFMA.FTZ R32, -R35, R35, 1 ;  /* 0x3f80000023207423 */ /* 0x000fe20000010123 */
[--C-:B------:R-:W-:Y:S01]  /*57b0*/  FFMA.FTZ R35, R49, UR4, -R8.reuse ;  /* 0x0000000431237c23 */ /* 0x100fe20008010808 */
[----:B------:R-:W-:Y:S01]  /*57c0*/  FFMA.FTZ R49, -R12, R12, 1 ;  /* 0x3f8000000c317423 */ /* 0x000fe2000001010c */
[----:B------:R-:W-:Y:S01]  /*57d0*/  FMUL.FTZ R29, R29, R6 ;  /* 0x000000061d1d7220 */ /* 0x000fe20000410000 */
[----:B------:R-:W-:Y:S01]  /*57e0*/  FFMA.FTZ R12, R53, UR4, -R8 ;  /* 0x00000004350c7c23 */ /* 0x000fe20008010808 */
[----:B------:R-:W-:Y:S01]  /*57f0*/  FFMA.FTZ R34, -R34, R34, 1 ;  /* 0x3f80000022227423 */ /* 0x000fe20000010122 */
[----:B------:R-:W3:Y:S01]  /*5800*/  MUFU.TANH R25, R25 ;  /* 0x0000001900197308 */ /* 0x000ee20000002400 */
[----:B-1----:R-:W-:Y:S01]  /*5810*/  FSEL R47, R7, -INF , P2 ;  /* 0xff800000072f7808 */ /* 0x002fe20001000000 */
[----:B------:R-:W-:Y:S01]  /*5820*/  FMUL.FTZ R38, R49, R38 ;  /* 0x0000002631267220 */ /* 0x000fe20000410000 */
[----:B------:R-:W-:Y:S01]  /*5830*/  FFMA.FTZ R7, -R7, R7, 1 ;  /* 0x3f80000007077423 */ /* 0x000fe20000010107 */
[----:B------:R-:W-:-:S02]  /*5840*/  F2FP.BF16.F32.PACK_AB R52, R29, R24 ;  /* 0x000000181d34723e */ /* 0x000fc400000010ff */
[----:B------:R-:W-:Y:S02]  /*5850*/  FFMA.FTZ R47, R47, UR4, -R8 ;  /* 0x000000042f2f7c23 */ /* 0x000fe40008010808 */
[----:B------:R-:W1:Y:S01]  /*5860*/  MUFU.EX2 R42, R42 ;  /* 0x0000002a002a7308 */ /* 0x000e620000000800 */
[C---:B--2---:R-:W-:Y:S01]  /*5870*/  FSEL R53, R36.reuse, -INF , P5 ;  /* 0xff80000024357808 */ /* 0x044fe20002800000 */
[----:B------:R-:W-:-:S04]  /*5880*/  FFMA.FTZ R36, -R36, R36, 1 ;  /* 0x3f80000024247423 */ /* 0x000fc80000010124 */
[----:B------:R-:W-:Y:S02]  /*5890*/  FFMA.FTZ R49, R53, UR4, -R8 ;  /* 0x0000000435317c23 */ /* 0x000fe40008010808 */
[----:B------:R-:W2:Y:S01]  /*58a0*/  MUFU.EX2 R47, R47 ;  /* 0x0000002f002f7308 */ /* 0x000ea20000000800 */
[C---:B---3--:R-:W-:Y:S01]  /*58b0*/  FSEL R53, R25.reuse, -INF , P6 ;  /* 0xff80000019357808 */ /* 0x048fe20003000000 */
[----:B------:R-:W-:-:S04]  /*58c0*/  FFMA.FTZ R25, -R25, R25, 1 ;  /* 0x3f80000019197423 */ /* 0x000fc80000010119 */
[----:B------:R-:W-:Y:S01]  /*58d0*/  FFMA.FTZ R8, R53, UR4, -R8 ;  /* 0x0000000435087c23 */ /* 0x000fe20008010808 */
[----:B------:R-:W-:Y:S01]  /*58e0*/  FFMA.FTZ R53, -R30, R30, 1 ;  /* 0x3f8000001e357423 */ /* 0x000fe2000001011e */
[----:B------:R-:W3:Y:S01]  /*58f0*/  MUFU.EX2 R44, R44 ;  /* 0x0000002c002c7308 */ /* 0x000ee20000000800 */
[----:B-1----:R-:W-:Y:S01]  /*5900*/  FMUL.FTZ R6, R42, R217 ;  /* 0x000000d92a067220 */ /* 0x002fe20000410000 */
[----:B------:R-:W-:Y:S01]  /*5910*/  UIADD3 UR4, UR60, 0x2c500, URZ ;  /* 0x0002c5003c047890 */ /* 0x000fe2000fffe03f */
[----:B------:R-:W-:Y:S02]  /*5920*/  SHF.R.U32.HI R217, RZ, 0x4, R216 ;  /* 0x00000004ffd97819 */ /* 0x000fe400000116d8 */
[----:B------:R-:W-:Y:S01]  /*5930*/  FMUL.FTZ R31, R31, R6 ;  /* 0x000000061f1f7220 */ /* 0x000fe20000410000 */
[----:B------:R-:W-:Y:S01]  /*5940*/  FFMA.FTZ R6, -R15, R15, 1 ;  /* 0x3f8000000f067423 */ /* 0x000fe2000001010f */
[----:B------:R-:W-:Y:S01]  /*5950*/  USHF.R.U32.HI UR4, URZ, 0x4, UR4 ;  /* 0x000000043f047899 */ /* 0x000fe20008011604 */
[----:B------:R-:W1:Y:S01]  /*5960*/  MUFU.EX2 R49, R49 ;  /* 0x0000003100317308 */ /* 0x000e620000000800 */
[----:B--2---:R-:W-:Y:S01]  /*5970*/  FMUL.FTZ R30, R47, R54 ;  /* 0x000000362f1e7220 */ /* 0x004fe20000410000 */
[----:B------:R-:W-:Y:S01]  /*5980*/  FMUL.FTZ R39, R6, R39 ;  /* 0x0000002706277220 */ /* 0x000fe20000410000 */
[----:B------:R-:W-:Y:S01]  /*5990*/  FFMA.FTZ R6, -R28, R28, 1 ;  /* 0x3f8000001c067423 */ /* 0x000fe2000001011c */
[----:B------:R-:W-:Y:S01]  /*59a0*/  LOP3.LUT R217, R217, 0x3fff, RZ, 0xc0, !PT ;  /* 0x00003fffd9d97812 */ /* 0x000fe200078ec0ff */
[----:B------:R-:W-:Y:S01]  /*59b0*/  FMUL.FTZ R30, R7, R30 ;  /* 0x0000001e071e7220 */ /* 0x000fe20000410000 */
[----:B------:R-:W-:Y:S01]  /*59c0*/  ULOP3.LUT UR4, UR4, 0x3fff, URZ, 0xc0, !UPT ;  /* 0x00003fff04047892 */ /* 0x000fe2000f8ec03f */
[----:B------:R-:W-:Y:S01]  /*59d0*/  F2FP.BF16.F32.PACK_AB R9, R39, R38 ;  /* 0x000000262709723e */ /* 0x000fe200000010ff */
[----:B------:R-:W2:Y:S01]  /*59e0*/  MUFU.EX2 R23, R23 ;  /* 0x0000001700177308 */ /* 0x000ea20000000800 */
[----:B---3--:R-:W-:Y:S01]  /*59f0*/  FMUL.FTZ R51, R44, R51 ;  /* 0x000000332c337220 */ /* 0x008fe20000410000 */
[----:B------:R-:W-:Y:S01]  /*5a00*/  R2UR UR56, R217 ;  /* 0x00000000d93872ca */ /* 0x000fe200000e0000 */
[----:B------:R-:W-:Y:S01]  /*5a10*/  ULOP3.LUT UR4, UR4, 0x80000, URZ, 0xfc, !UPT ;  /* 0x0008000004047892 */ /* 0x000fe2000f8efc3f */
[----:B------:R-:W-:Y:S01]  /*5a20*/  F2FP.BF16.F32.PACK_AB R10, R31, R10 ;  /* 0x0000000a1f0a723e */ /* 0x000fe200000010ff */
[----:B------:R-:W-:Y:S01]  /*5a30*/  FMUL.FTZ R51, R6, R51 ;  /* 0x0000003306337220 */ /* 0x000fe20000410000 */
[----:B------:R-:W-:Y:S01]  /*5a40*/  F2FP.BF16.F32.PACK_AB R6, R40, R37 ;  /* 0x000000252806723e */ /* 0x000fe200000010ff */
[----:B------:R-:W-:Y:S01]  /*5a50*/  UIADD3 UR5, UR4, 0x80, URZ ;  /* 0x0000008004057890 */ /* 0x000fe2000fffe03f */
[----:B------:R-:W3:Y:S01]  /*5a60*/  MUFU.EX2 R8, R8 ;  /* 0x0000000800087308 */ /* 0x000ee20000000800 */
[----:B-1----:R-:W-:Y:S01]  /*5a70*/  FMUL.FTZ R7, R49, R222 ;  /* 0x000000de31077220 */ /* 0x002fe20000410000 */
[----:B------:R-:W-:-:S02]  /*5a80*/  UIADD3 UR6, UR4, 0x100, URZ ;  /* 0x0000010004067890 */ /* 0x000fc4000fffe03f */
[----:B------:R-:W-:Y:S01]  /*5a90*/  UMOV UR58, UR4 ;  /* 0x00000004003a7c82 */ /* 0x000fe20008000000 */
[----:B------:R-:W-:Y:S01]  /*5aa0*/  FMUL.FTZ R36, R36, R7 ;  /* 0x0000000724247220 */ /* 0x000fe20000410000 */
[----:B------:R-:W-:Y:S01]  /*5ab0*/  UMOV UR14, UR5 ;  /* 0x00000005000e7c82 */ /* 0x000fe20008000000 */
[----:B------:R-:W-:Y:S01]  /*5ac0*/  UMOV UR12, UR56 ;  /* 0x00000038000c7c82 */ /* 0x000fe20008000000 */
[----:B------:R-:W1:Y:S01]  /*5ad0*/  MUFU.EX2 R48, R48 ;  /* 0x0000003000307308 */ /* 0x000e620000000800 */
[----:B--2---:R-:W-:Y:S01]  /*5ae0*/  FMUL.FTZ R28, R23, R50 ;  /* 0x00000032171c7220 */ /* 0x004fe20000410000 */
[----:B------:R-:W-:Y:S01]  /*5af0*/  F2FP.BF16.F32.PACK_AB R7, R44, R23 ;  /* 0x000000172c07723e */ /* 0x000fe200000010ff */
[----:B------:R-:W-:Y:S02]  /*5b00*/  UIADD3 UR5, UR4, 0x180, URZ ;  /* 0x0000018004057890 */ /* 0x000fe4000fffe03f */
[----:B------:R-:W-:Y:S01]  /*5b10*/  FMUL.FTZ R28, R27, R28 ;  /* 0x0000001c1b1c7220 */ /* 0x000fe20000410000 */
[----:B------:R-:W-:Y:S01]  /*5b20*/  UMOV UR8, UR14 ;  /* 0x0000000e00087c82 */ /* 0x000fe20008000000 */
[----:B------:R2:W-:Y:S01]  /*5b30*/  STSM.16.M88.2 [R0+0x2cd00], R6 ;  /* 0x02cd000600007844 */ /* 0x0005e20000000100 */
[----:B------:R-:W4:Y:S01]  /*5b40*/  MUFU.EX2 R46, R46 ;  /* 0x0000002e002e7308 */ /* 0x000f220000000800 */
[----:B---3--:R-:W-:Y:S01]  /*5b50*/  FMUL.FTZ R14, R8, R14 ;  /* 0x0000000e080e7220 */ /* 0x008fe20000410000 */
[----:B------:R-:W-:Y:S01]  /*5b60*/  F2FP.BF16.F32.PACK_AB R23, R51, R28 ;  /* 0x0000001c3317723e */ /* 0x000fe200000010ff */
[----:B------:R-:W-:Y:S01]  /*5b70*/  UMOV UR16, UR56 ;  /* 0x0000003800107c82 */ /* 0x000fe20008000000 */
[----:B------:R-:W-:Y:S01]  /*5b80*/  UMOV UR18, UR5 ;  /* 0x0000000500127c82 */ /* 0x000fe20008000000 */
[----:B------:R-:W-:Y:S01]  /*5b90*/  FMUL.FTZ R25, R25, R14 ;  /* 0x0000000e19197220 */ /* 0x000fe20000410000 */
[----:B------:R-:W-:Y:S01]  /*5ba0*/  F2FP.BF16.F32.PACK_AB R14, R42, R45 ;  /* 0x0000002d2a0e723e */ /* 0x000fe200000010ff */
[----:B------:R-:W-:Y:S01]  /*5bb0*/  UMOV UR10, UR18 ;  /* 0x00000012000a7c82 */ /* 0x000fe20008000000 */
[----:B------:R-:W3:Y:S01]  /*5bc0*/  MUFU.EX2 R35, R35 ;  /* 0x0000002300237308 */ /* 0x000ee20000000800 */
[C---:B-1----:R-:W-:Y:S01]  /*5bd0*/  F2FP.BF16.F32.PACK_AB R27, R48.reuse, R47 ;  /* 0x0000002f301b723e */ /* 0x042fe200000010ff */
[----:B------:R-:W-:Y:S01]  /*5be0*/  FMUL.FTZ R50, R48, R55 ;  /* 0x0000003730327220 */ /* 0x000fe20000410000 */
[----:B------:R-:W-:Y:S01]  /*5bf0*/  F2FP.BF16.F32.PACK_AB R47, R8, R49 ;  /* 0x00000031082f723e */ /* 0x000fe200000010ff */
[----:B------:R-:W-:Y:S01]  /*5c00*/  UIADD3 UR50, UR4, 0x10, URZ ;  /* 0x0000001004327890 */ /* 0x000fe2000fffe03f */
[----:B------:R-:W-:Y:S01]  /*5c10*/  F2FP.BF16.F32.PACK_AB R8, R20, R11 ;  /* 0x0000000b1408723e */ /* 0x000fe200000010ff */
[----:B------:R-:W-:Y:S01]  /*5c20*/  STSM.16.M88.2 [R0+0x2d500], R26 ;  /* 0x02d5001a00007844 */ /* 0x000fe20000000100 */
[----:B------:R-:W-:Y:S01]  /*5c30*/  FMUL.FTZ R53, R53, R50 ;  /* 0x0000003235357220 */ /* 0x000fe20000410000 */
[----:B------:R-:W1:Y:S01]  /*5c40*/  MUFU.EX2 R12, R12 ;  /* 0x0000000c000c7308 */ /* 0x000e620000000800 */
[----:B----4-:R-:W-:Y:S01]  /*5c50*/  FMUL.FTZ R221, R46, R221 ;  /* 0x000000dd2edd7220 */ /* 0x010fe20000410000 */
[----:B------:R-:W-:Y:S01]  /*5c60*/  F2FP.BF16.F32.PACK_AB R25, R25, R36 ;  /* 0x000000241919723e */ /* 0x000fe200000010ff */
[----:B------:R-:W-:Y:S01]  /*5c70*/  UIADD3 UR5, UR4, 0x90, URZ ;  /* 0x0000009004057890 */ /* 0x000fe2000fffe03f */
[----:B------:R-:W-:Y:S01]  /*5c80*/  F2FP.BF16.F32.PACK_AB R53, R53, R30 ;  /* 0x0000001e3535723e */ /* 0x000fe200000010ff */
[----:B------:R-:W-:Y:S01]  /*5c90*/  FMUL.FTZ R32, R32, R221 ;  /* 0x000000dd20207220 */ /* 0x000fe20000410000 */
[----:B------:R-:W-:Y:S01]  /*5ca0*/  UIADD3 UR54, UR4, 0x190, URZ ;  /* 0x0000019004367890 */ /* 0x000fe2000fffe03f */
[----:B--2---:R-:W-:Y:S01]  /*5cb0*/  MOV R7, UR58 ;  /* 0x0000003a00077c02 */ /* 0x004fe20008000f00 */
[----:B------:R-:W2:Y:S01]  /*5cc0*/  MUFU.EX2 R43, R43 ;  /* 0x0000002b002b7308 */ /* 0x000ea20000000800 */
[----:B---3--:R-:W-:Y:S01]  /*5cd0*/  FMUL.FTZ R218, R35, R218 ;  /* 0x000000da23da7220 */ /* 0x008fe20000410000 */
[----:B------:R-:W-:Y:S01]  /*5ce0*/  UIADD3 UR46, UR4, 0x210, URZ ;  /* 0x00000210042e7890 */ /* 0x000fe2000fffe03f */
[----:B------:R-:W-:Y:S01]  /*5cf0*/  MOV R6, UR59 ;  /* 0x0000003b00067c02 */ /* 0x000fe20008000f00 */
[----:B------:R-:W-:Y:S01]  /*5d00*/  UIADD3 UR26, UR4, 0x20, URZ ;  /* 0x00000020041a7890 */ /* 0x000fe2000fffe03f */
[----:B------:R-:W-:Y:S01]  /*5d10*/  FMUL.FTZ R33, R33, R218 ;  /* 0x000000da21217220 */ /* 0x000fe20000410000 */
[----:B------:R-:W-:-:S02]  /*5d20*/  UIADD3 UR30, UR4, 0xa0, URZ ;  /* 0x000000a0041e7890 */ /* 0x000fc4000fffe03f */
[----:B------:R-:W-:Y:S01]  /*5d30*/  UIADD3 UR42, UR4, 0x120, URZ ;  /* 0x00000120042a7890 */ /* 0x000fe2000fffe03f */
[C---:B-1----:R-:W-:Y:S01]  /*5d40*/  F2FP.BF16.F32.PACK_AB R15, R12.reuse, R35 ;  /* 0x000000230c0f723e */ /* 0x042fe200000010ff */
[----:B------:R-:W-:Y:S01]  /*5d50*/  FMUL.FTZ R219, R12, R219 ;  /* 0x000000db0cdb7220 */ /* 0x000fe20000410000 */
[----:B------:R-:W-:Y:S01]  /*5d60*/  VIADD R12, R217, 0x100 ;  /* 0x00000100d90c7836 */ /* 0x000fe20000000000 */
[----:B------:R-:W-:Y:S02]  /*5d70*/  UIADD3 UR38, UR4, 0x1a0, URZ ;  /* 0x000001a004267890 */ /* 0x000fe4000fffe03f */
[----:B------:R-:W-:Y:S01]  /*5d80*/  STSM.16.M88.2 [R0+0x2dd00], R14 ;  /* 0x02dd000e00007844 */ /* 0x000fe20000000100 */
[----:B------:R-:W-:Y:S01]  /*5d90*/  FMUL.FTZ R34, R34, R219 ;  /* 0x000000db22227220 */ /* 0x000fe20000410000 */
[----:B------:R-:W-:Y:S01]  /*5da0*/  R2UR UR24, R12 ;  /* 0x000000000c1872ca */ /* 0x000fe200000e0000 */
[----:B--2---:R-:W-:Y:S01]  /*5db0*/  FMUL.FTZ R220, R43, R220 ;  /* 0x000000dc2bdc7220 */ /* 0x004fe20000410000 */
[----:B------:R-:W-:Y:S01]  /*5dc0*/  F2FP.BF16.F32.PACK_AB R46, R46, R43 ;  /* 0x0000002b2e2e723e */ /* 0x000fe200000010ff */
[----:B------:R-:W-:Y:S01]  /*5dd0*/  UIADD3 UR34, UR4, 0x220, URZ ;  /* 0x0000022004227890 */ /* 0x000fe2000fffe03f */
[----:B------:R-:W-:Y:S01]  /*5de0*/  F2FP.BF16.F32.PACK_AB R11, R34, R33 ;  /* 0x00000021220b723e */ /* 0x000fe200000010ff */
[----:B------:R-:W-:Y:S01]  /*5df0*/  FMUL.FTZ R21, R21, R220 ;  /* 0x000000dc15157220 */ /* 0x000fe20000410000 */
[----:B------:R-:W-:Y:S01]  /*5e00*/  VIADD R12, R217, 0x180 ;  /* 0x00000180d90c7836 */ /* 0x000fe20000000000 */
[----:B------:R-:W-:Y:S01]  /*5e10*/  STSM.16.M88.2 [R0+0x2e500], R46 ;  /* 0x02e5002e00007844 */ /* 0x000fe20000000100 */
[----:B------:R-:W-:-:S02]  /*5e20*/  UIADD3 UR22, UR4, 0x30, URZ ;  /* 0x0000003004167890 */ /* 0x000fc4000fffe03f */
[----:B------:R-:W-:Y:S01]  /*5e30*/  F2FP.BF16.F32.PACK_AB R24, R32, R21 ;  /* 0x000000152018723e */ /* 0x000fe200000010ff */
[----:B------:R1:W-:Y:S06]  /*5e40*/  MEMBAR.ALL.CTA ;  /* 0x0000000000007992 */ /* 0x0003ec0000008000 */
[----:B-1----:R-:W1:Y:S01]  /*5e50*/  FENCE.VIEW.ASYNC.S ;  /* 0x00000000000073c6 */ /* 0x002e620000000000 */
[----:B------:R-:W-:Y:S01]  /*5e60*/  R2UR UR20, R12 ;  /* 0x000000000c1472ca */ /* 0x000fe200000e0000 */
[----:B------:R-:W-:Y:S01]  /*5e70*/  UMOV UR28, UR24 ;  /* 0x00000018001c7c82 */ /* 0x000fe20008000000 */
[----:B------:R-:W-:Y:S01]  /*5e80*/  UMOV UR40, UR24 ;  /* 0x0000001800287c82 */ /* 0x000fe20008000000 */
[----:B------:R-:W-:Y:S01]  /*5e90*/  UMOV UR36, UR24 ;  /* 0x0000001800247c82 */ /* 0x000fe20008000000 */
[----:B------:R-:W-:Y:S01]  /*5ea0*/  UMOV UR32, UR24 ;  /* 0x0000001800207c82 */ /* 0x000fe20008000000 */
[----:B------:R-:W-:Y:S01]  /*5eb0*/  VIADD R12, R5, 0x80 ;  /* 0x00000080050c7836 */ /* 0x000fe20000000000 */
[----:B-1----:R-:W-:Y:S06]  /*5ec0*/  BAR.SYNC.DEFER_BLOCKING 0x9, 0x100 ;  /* 0x0244000000007b1d */ /* 0x002fec0000010000 */
[----:B------:R1:W-:Y:S04]  /*5ed0*/  STSM.16.M88.2 [R0+0x2ed00], R8 ;  /* 0x02ed000800007844 */ /* 0x0003e80000000100 */
[----:B------:R-:W-:Y:S04]  /*5ee0*/  STSM.16.M88.2 [R0+0x2f500], R22 ;  /* 0x02f5001600007844 */ /* 0x000fe80000000100 */
[----:B------:R-:W-:Y:S04]  /*5ef0*/  STSM.16.M88.2 [R0+0x2fd00], R52 ;  /* 0x02fd003400007844 */ /* 0x000fe80000000100 */
[----:B------:R2:W-:Y:S01]  /*5f00*/  STSM.16.M88.2 [R0+0x30500], R10 ;  /* 0x0305000a00007844 */ /* 0x0005e20000000100 */
[----:B-1----:R-:W-:-:S03]  /*5f10*/  VIADD R8, R217, 0x80 ;  /* 0x00000080d9087836 */ /* 0x002fc60000000000 */
[----:B------:R1:W-:Y:S01]  /*5f20*/  STSM.16.M88.2 [R0+0x30d00], R24 ;  /* 0x030d001800007844 */ /* 0x0003e20000000100 */
[----:B------:R-:W-:Y:S01]  /*5f30*/  WARPGROUP.ARRIVE ;  /* 0x00000000000079c5 */ /* 0x000fe20000000000 */
[----:B------:R-:W-:-:S05]  /*5f40*/  R2UR UR48, R8 ;  /* 0x00000000083072ca */ /* 0x000fca00000e0000 */
[----:B------:R-:W-:Y:S04]  /*5f50*/  HGMMA.64x16x16.F32.BF16 R56, gdesc[UR56].tnspA.tnspB, R56 ;  /* 0x60200000383879f0 */ /* 0x000fe80008701838 */
[----:B------:R-:W-:Y:S01]  /*5f60*/  HGMMA.64x16x16.F32.BF16 R64, gdesc[UR12].tnspA.tnspB, R64 ;  /* 0x602000000c4079f0 */ /* 0x000fe20008701840 */
[----:B------:R-:W-:Y:S01]  /*5f70*/  UMOV UR14, UR6 ;  /* 0x00000006000e7c82 */ /* 0x000fe20008000000 */
[----:B------:R-:W-:Y:S01]  /*5f80*/  UIADD3 UR6, UR4, 0x200, URZ ;  /* 0x0000020004067890 */ /* 0x000fe2000fffe03f */
[----:B------:R-:W-:Y:S01]  /*5f90*/  UMOV UR12, UR56 ;  /* 0x00000038000c7c82 */ /* 0x000fe20008000000 */
[----:B------:R-:W-:Y:S01]  /*5fa0*/  UMOV UR13, UR57 ;  /* 0x00000039000d7c82 */ /* 0x000fe20008000000 */
[----:B------:R-:W-:Y:S01]  /*5fb0*/  UMOV UR15, 0x40 ;  /* 0x00000040000f7882 */ /* 0x000fe20000000000 */
[----:B------:R-:W-:Y:S01]  /*5fc0*/  UMOV UR52, UR48 ;  /* 0x0000003000347c82 */ /* 0x000fe20008000000 */
[----:B------:R-:W-:Y:S01]  /*5fd0*/  HGMMA.64x16x16.F32.BF16 R72, gdesc[UR12].tnspA.tnspB, R72 ;  /* 0x602000000c4879f0 */ /* 0x000fe20008701848 */
[----:B------:R-:W-:Y:S01]  /*5fe0*/  UMOV UR12, UR14 ;  /* 0x0000000e000c7c82 */ /* 0x000fe20008000000 */
[----:B------:R-:W-:Y:S01]  /*5ff0*/  UMOV UR13, UR15 ;  /* 0x0000000f000d7c82 */ /* 0x000fe20008000000 */
[----:B------:R-:W-:Y:S01]  /*6000*/  UMOV UR44, UR48 ;  /* 0x00000030002c7c82 */ /* 0x000fe20008000000 */
[----:B------:R-:W-:Y:S01]  /*6010*/  HGMMA.64x16x16.F32.BF16 R80, gdesc[UR16].tnspA.tnspB, R80 ;  /* 0x60200000105079f0 */ /* 0x000fe20008701850 */
[----:B------:R-:W-:Y:S01]  /*6020*/  UMOV UR16, UR56 ;  /* 0x0000003800107c82 */ /* 0x000fe20008000000 */
[----:B------:R-:W-:Y:S01]  /*6030*/  UMOV UR17, UR57 ;  /* 0x0000003900117c82 */ /* 0x000fe20008000000 */
[----:B------:R-:W-:Y:S01]  /*6040*/  UMOV UR18, UR6 ;  /* 0x0000000600127c82 */ /* 0x000fe20008000000 */
[----:B------:R-:W-:Y:S01]  /*6050*/  UMOV UR19, 0x40 ;  /* 0x0000004000137882 */ /* 0x000fe20000000000 */
[----:B------:R-:W-:Y:S01]  /*6060*/  UIADD3 UR6, UR4, 0x110, URZ ;  /* 0x0000011004067890 */ /* 0x000fe2000fffe03f */
[----:B------:R-:W-:Y:S01]  /*6070*/  HGMMA.64x16x16.F32.BF16 R88, gdesc[UR16].tnspA.tnspB, R88 ;  /* 0x60200000105879f0 */ /* 0x000fe20008701858 */
[----:B------:R-:W-:Y:S01]  /*6080*/  UMOV UR14, UR18 ;  /* 0x00000012000e7c82 */ /* 0x000fe20008000000 */
[----:B------:R-:W-:Y:S01]  /*6090*/  UMOV UR15, UR19 ;  /* 0x00000013000f7c82 */ /* 0x000fe20008000000 */
[----:B------:R-:W-:Y:S01]  /*60a0*/  UMOV UR16, UR48 ;  /* 0x0000003000107c82 */ /* 0x000fe20008000000 */
[----:B------:R-:W-:Y:S01]  /*60b0*/  UMOV UR17, UR49 ;  /* 0x0000003100117c82 */ /* 0x000fe20008000000 */
[----:B------:R-:W-:Y:S01]  /*60c0*/  UMOV UR18, UR5 ;  /* 0x0000000500127c82 */ /* 0x000fe20008000000 */
[----:B------:R-:W-:Y:S01]  /*60d0*/  UMOV UR19, 0x40 ;  /* 0x0000004000137882 */ /* 0x000fe20000000000 */
[----:B------:R-:W-:Y:S01]  /*60e0*/  UMOV UR56, UR18 ;  /* 0x0000001200387c82 */ /* 0x000fe20008000000 */
[----:B------:R-:W-:Y:S01]  /*60f0*/  UMOV UR57, UR19 ;  /* 0x0000001300397c82 */ /* 0x000fe20008000000 */
[----:B------:R-:W-:Y:S01]  /*6100*/  MOV R221, UR56 ;  /* 0x0000003800dd7c02 */ /* 0x000fe20008000f00 */
[----:B------:R-:W-:Y:S01]  /*6110*/  UMOV UR56, UR12 ;  /* 0x0000000c00387c82 */ /* 0x000fe20008000000 */
[----:B------:R-:W-:Y:S01]  /*6120*/  UIADD3 UR5, UR60, 0x2ed00, URZ ;  /* 0x0002ed003c057890 */ /* 0x000fe2000fffe03f */
[----:B--2---:R-:W-:Y:S01]  /*6130*/  MOV R11, UR56 ;  /* 0x00000038000b7c02 */ /* 0x004fe20008000f00 */
[----:B------:R-:W-:Y:S01]  /*6140*/  UMOV UR12, UR20 ;  /* 0x00000014000c7c82 */ /* 0x000fe20008000000 */
[----:B------:R-:W-:Y:S01]  /*6150*/  MOV R220, UR57 ;  /* 0x0000003900dc7c02 */ /* 0x000fe20008000f00 */
[----:B------:R-:W-:Y:S01]  /*6160*/  USHF.R.U32.HI UR5, URZ, 0x4, UR5 ;  /* 0x000000043f057899 */ /* 0x000fe20008011605 */
[----:B------:R-:W-:Y:S01]  /*6170*/  UMOV UR57, UR13 ;  /* 0x0000000d00397c82 */ /* 0x000fe20008000000 */
[----:B------:R-:W-:Y:S01]  /*6180*/  UMOV UR13, UR21 ;  /* 0x00000015000d7c82 */ /* 0x000fe20008000000 */
[----:B------:R-:W-:Y:S01]  /*6190*/  MOV R10, UR57 ;  /* 0x00000039000a7c02 */ /* 0x000fe20008000f00 */
[----:B------:R-:W-:Y:S01]  /*61a0*/  UMOV UR57, 0x40000040 ;  /* 0x4000004000397882 */ /* 0x000fe20000000000 */
[----:B------:R-:W-:Y:S04]  /*61b0*/  HGMMA.64x16x16.F32.BF16 R56, gdesc[UR48].tnspA.tnspB, R56 ;  /* 0x60200000303879f0 */ /* 0x000fe80008701838 */
[----:B------:R-:W-:Y:S01]  /*61c0*/  HGMMA.64x16x16.F32.BF16 R64, gdesc[UR16].tnspA.tnspB, R64 ;  /* 0x60200000104079f0 */ /* 0x000fe20008701840 */
[----:B------:R-:W-:Y:S01]  /*61d0*/  UMOV UR16, UR48 ;  /* 0x0000003000107c82 */ /* 0x000fe20008000000 */
[----:B------:R-:W-:Y:S01]  /*61e0*/  UMOV UR17, UR49 ;  /* 0x0000003100117c82 */ /* 0x000fe20008000000 */
[----:B------:R-:W-:Y:S01]  /*61f0*/  UMOV UR18, UR6 ;  /* 0x0000000600127c82 */ /* 0x000fe20008000000 */
[----:B------:R-:W-:Y:S01]  /*6200*/  UMOV UR19, 0x40 ;  /* 0x0000004000137882 */ /* 0x000fe20000000000 */
[----:B------:R-:W-:Y:S01]  /*6210*/  R2UR UR6, R5 ;  /* 0x00000000050672ca */ /* 0x000fe200000e0000 */
[----:B------:R-:W-:Y:S01]  /*6220*/  UMOV UR58, UR18 ;  /* 0x00000012003a7c82 */ /* 0x000fe20008000000 */
[----:B------:R-:W-:Y:S01]  /*6230*/  UMOV UR59, UR19 ;  /* 0x00000013003b7c82 */ /* 0x000fe20008000000 */
[----:B------:R-:W-:Y:S01]  /*6240*/  HGMMA.64x16x16.F32.BF16 R72, gdesc[UR16].tnspA.tnspB, R72 ;  /* 0x60200000104879f0 */ /* 0x000fe20008701848 */
[----:B------:R-:W-:Y:S01]  /*6250*/  MOV R219, UR58 ;  /* 0x0000003a00db7c02 */ /* 0x000fe20008000f00 */
[----:B------:R-:W-:Y:S01]  /*6260*/  UMOV UR58, UR14 ;  /* 0x0000000e003a7c82 */ /* 0x000fe20008000000 */
[----:B------:R-:W-:Y:S01]  /*6270*/  UIADD3 UR14, UR4, 0xb0, URZ ;  /* 0x000000b0040e7890 */ /* 0x000fe2000fffe03f */
[----:B------:R-:W-:Y:S01]  /*6280*/  HGMMA.64x16x16.F32.BF16 R80, gdesc[UR52].tnspA.tnspB, R80 ;  /* 0x60200000345079f0 */ /* 0x000fe20008701850 */
[----:B------:R-:W-:Y:S01]  /*6290*/  MOV R23, UR58 ;  /* 0x0000003a00177c02 */ /* 0x000fe20008000f00 */
[----:B------:R-:W-:Y:S01]  /*62a0*/  UMOV UR58, UR10 ;  /* 0x0000000a003a7c82 */ /* 0x000fe20008000000 */
[----:B------:R-:W-:Y:S01]  /*62b0*/  UIADD3 UR10, UR4, 0x130, URZ ;  /* 0x00000130040a7890 */ /* 0x000fe2000fffe03f */
[----:B------:R-:W-:Y:S01]  /*62c0*/  MOV R218, UR59 ;  /* 0x0000003b00da7c02 */ /* 0x000fe20008000f00 */
[----:B------:R-:W-:Y:S01]  /*62d0*/  UIADD3 UR18, UR4, 0x1b0, URZ ;  /* 0x000001b004127890 */ /* 0x000fe2000fffe03f */
[----:B------:R-:W-:Y:S01]  /*62e0*/  HGMMA.64x16x16.F32.BF16 R88, gdesc[UR44].tnspA.tnspB, R88 ;  /* 0x602000002c5879f0 */ /* 0x000fe20008701858 */
[----:B------:R-:W-:Y:S01]  /*62f0*/  UMOV UR56, UR6 ;  /* 0x0000000600387c82 */ /* 0x000fe20008000000 */
[----:B------:R-:W-:Y:S01]  /*6300*/  UIADD3 UR6, UR4, 0x230, URZ ;  /* 0x0000023004067890 */ /* 0x000fe2000fffe03f */
[----:B------:R-:W-:Y:S01]  /*6310*/  MOV R9, UR58 ;  /* 0x0000003a00097c02 */ /* 0x000fe20008000f00 */
[----:B------:R-:W-:Y:S01]  /*6320*/  UMOV UR59, UR15 ;  /* 0x0000000f003b7c82 */ /* 0x000fe20008000000 */
[----:B------:R-:W-:Y:S01]  /*6330*/  UMOV UR52, UR8 ;  /* 0x0000000800347c82 */ /* 0x000fe20008000000 */
[----:B------:R-:W-:Y:S01]  /*6340*/  MOV R22, UR59 ;  /* 0x0000003b00167c02 */ /* 0x000fe20008000f00 */
        /* <DEDUP_REMOVED lines=8> */
[----:B------:R-:W-:Y:S01]  /*63d0*/  UMOV UR19, 0x40 ;  /* 0x0000004000137882 */ /* 0x000fe20000000000 */
[----:B------:R-:W-:Y:S01]  /*63e0*/  UMOV UR4, UR20 ;  /* 0x0000001400047c82 */ /* 0x000fe20008000000 */
[----:B------:R-:W-:Y:S01]  /*63f0*/  MOV R8, UR59 ;  /* 0x0000003b00087c02 */ /* 0x000fe20008000f00 */
[----:B------:R-:W-:-:S02]  /*6400*/  UMOV UR59, 0x8 ;  /* 0x00000008003b7882 */ /* 0x000fc40000000000 */
[----:B------:R-:W-:Y:S01]  /*6410*/  IMAD.U32 R21, RZ, RZ, UR59 ;  /* 0x0000003bff157e24 */ /* 0x000fe2000f8e00ff */
[----:B------:R-:W-:Y:S01]  /*6420*/  HGMMA.64x16x16.F32.BF16 R56, gdesc[UR24].tnspA.tnspB, R56 ;  /* 0x60200000183879f0 */ /* 0x000fe20008701838 */
[----:B------:R-:W-:-:S03]  /*6430*/  UMOV UR25, 0x40000040 ;  /* 0x4000004000197882 */ /* 0x000fc60000000000 */
[----:B------:R-:W-:Y:S04]  /*6440*/  HGMMA.64x16x16.F32.BF16 R64, gdesc[UR28].tnspA.tnspB, R64 ;  /* 0x602000001c4079f0 */ /* 0x000fe80008701840 */
[----:B------:R-:W-:Y:S04]  /*6450*/  HGMMA.64x16x16.F32.BF16 R72, gdesc[UR40].tnspA.tnspB, R72 ;  /* 0x60200000284879f0 */ /* 0x000fe80008701848 */
[----:B------:R-:W-:Y:S01]  /*6460*/  HGMMA.64x16x16.F32.BF16 R80, gdesc[UR36].tnspA.tnspB, R80 ;  /* 0x60200000245079f0 */ /* 0x000fe20008701850 */
[----:B------:R-:W-:Y:S01]  /*6470*/  UMOV UR36, UR52 ;  /* 0x0000003400247c82 */ /* 0x000fe20008000000 */
[----:B------:R-:W-:-:S02]  /*6480*/  UMOV UR37, UR53 ;  /* 0x0000003500257c82 */ /* 0x000fc40008000000 */
[----:B------:R-:W-:Y:S01]  /*6490*/  HGMMA.64x16x16.F32.BF16 R88, gdesc[UR32].tnspA.tnspB, R88 ;  /* 0x60200000205879f0 */ /* 0x000fe20008701858 */
[----:B------:R-:W-:-:S03]  /*64a0*/  ULOP3.LUT UR32, UR5, 0x3fff, URZ, 0xc0, !UPT ;  /* 0x00003fff05207892 */ /* 0x000fc6000f8ec03f */
[----:B------:R-:W-:Y:S01]  /*64b0*/  UMOV UR5, UR21 ;  /* 0x0000001500057c82 */ /* 0x000fe20008000000 */
[----:B------:R-:W-:-:S07]  /*64c0*/  ULOP3.LUT UR24, UR32, 0x400000, URZ, 0xfc, !UPT ;  /* 0x0040000020187892 */ /* 0x000fce000f8efc3f */
[----:B------:R-:W-:Y:S02]  /*64d0*/  UMOV UR58, UR24 ;  /* 0x00000018003a7c82 */ /* 0x000fe40008000000 */
[----:B------:R-:W-:Y:S01]  /*64e0*/  IMAD.U32 R20, RZ, RZ, UR58 ;  /* 0x0000003aff147e24 */ /* 0x000fe2000f8e00ff */
[----:B------:R-:W-:Y:S01]  /*64f0*/  HGMMA.64x16x16.F32.BF16 R56, gdesc[UR20].tnspA.tnspB, R56 ;  /* 0x60200000143879f0 */ /* 0x000fe20008701838 */
[----:B------:R-:W-:Y:S01]  /*6500*/  VIADD R216, R216, 0xffff0000 ;  /* 0xffff0000d8d87836 */ /* 0x000fe20000000000 */
[----:B------:R-:W-:Y:S02]  /*6510*/  UMOV UR21, 0x40000040 ;  /* 0x4000004000157882 */ /* 0x000fe40000000000 */
[----:B------:R-:W-:Y:S01]  /*6520*/  HGMMA.64x16x16.F32.BF16 R64, gdesc[UR12].tnspA.tnspB, R64 ;  /* 0x602000000c4079f0 */ /* 0x000fe20008701840 */
[----:B------:R-:W-:-:S03]  /*6530*/  UMOV UR13, UR21 ;  /* 0x00000015000d7c82 */ /* 0x000fc60008000000 */
[----:B------:R-:W-:Y:S01]  /*6540*/  HGMMA.64x16x16.F32.BF16 R72, gdesc[UR8].tnspA.tnspB, R72 ;  /* 0x60200000084879f0 */ /* 0x000fe20008701848 */
[----:B------:R-:W-:Y:S01]  /*6550*/  S2UR UR8, SR_CTAID.Z ;  /* 0x00000000000879c3 */ /* 0x000fe20000002700 */
[----:B------:R-:W-:Y:S01]  /*6560*/  SHF.R.U32.HI R216, RZ, 0x4, R216 ;  /* 0x00000004ffd87819 */ /* 0x000fe200000116d8 */
[----:B------:R-:W-:Y:S01]  /*6570*/  UMOV UR9, UR21 ;  /* 0x0000001500097c82 */ /* 0x000fe20008000000 */
[----:B------:R-:W-:Y:S01]  /*6580*/  HGMMA.64x16x16.F32.BF16 R80, gdesc[UR16].tnspA.tnspB, R80 ;  /* 0x60200000105079f0 */ /* 0x000fe20008701850 */
[----:B------:R-:W-:-:S03]  /*6590*/  UMOV UR17, UR21 ;  /* 0x0000001500117c82 */ /* 0x000fc60008000000 */
[----:B------:R-:W-:Y:S01]  /*65a0*/  HGMMA.64x16x16.F32.BF16 R88, gdesc[UR4].tnspA.tnspB, R88, gsb0 ;  /* 0x60200000045879f0 */ /* 0x000fe20008001858 */
[----:B------:R2:W-:Y:S06]  /*65b0*/  MEMBAR.ALL.CTA ;  /* 0x0000000000007992 */ /* 0x0005ec0000008000 */
[----:B--2---:R-:W2:Y:S01]  /*65c0*/  FENCE.VIEW.ASYNC.S ;  /* 0x00000000000073c6 */ /* 0x004ea20000000000 */
[----:B------:R-:W-:Y:S01]  /*65d0*/  R2UR UR5, R12 ;  /* 0x000000000c0572ca */ /* 0x000fe200000e0000 */
[----:B------:R-:W-:Y:S01]  /*65e0*/  UIADD3 UR4, UR24, 0x80, URZ ;  /* 0x0000008018047890 */ /* 0x000fe2000fffe03f */
[----:B--2---:R-:W-:Y:S06]  /*65f0*/  BAR.SYNC.DEFER_BLOCKING 0x9, 0x100 ;  /* 0x0244000000007b1d */ /* 0x004fec0000010000 */
[----:B-1----:R-:W-:-:S06]  /*6600*/  WARPGROUP.ARRIVE ;  /* 0x00000000000079c5 */ /* 0x002fcc0000000000 */
[----:B------:R-:W-:Y:S01]  /*6610*/  HGMMA.64x64x16.F32.BF16 R24, gdesc[UR56].tnspA, RZ, !UPT ;  /* 0x20e00000381879f0 */ /* 0x000fe2000c7018ff */
[----:B------:R-:W-:Y:S01]  /*6620*/  UMOV UR56, UR5 ;  /* 0x0000000500387c82 */ /* 0x000fe20008000000 */
[----:B------:R-:W-:Y:S01]  /*6630*/  UMOV UR57, 0x40000040 ;  /* 0x4000004000397882 */ /* 0x000fe20000000000 */
[----:B------:R-:W-:Y:S01]  /*6640*/  UMOV UR58, UR4 ;  /* 0x00000004003a7c82 */ /* 0x000fe20008000000 */
[----:B------:R-:W-:Y:S01]  /*6650*/  UMOV UR59, 0x8 ;  /* 0x00000008003b7882 */ /* 0x000fe20000000000 */
[----:B------:R-:W-:Y:S01]  /*6660*/  IMAD.U32 R14, RZ, RZ, UR58 ;  /* 0x0000003aff0e7e24 */ /* 0x000fe2000f8e00ff */
[----:B------:R-:W-:Y:S01]  /*6670*/  UIADD3 UR4, UR24, 0x100, URZ ;  /* 0x0000010018047890 */ /* 0x000fe2000fffe03f */
[----:B------:R-:W-:Y:S01]  /*6680*/  IMAD.U32 R15, RZ, RZ, UR59 ;  /* 0x0000003bff0f7e24 */ /* 0x000fe2000f8e00ff */
[----:B------:R-:W-:Y:S01]  /*6690*/  HGMMA.64x64x16.F32.BF16 R24, gdesc[UR56].tnspA, R24 ;  /* 0x20e00000381879f0 */ /* 0x000fe20008701818 */
[----:B------:R-:W-:Y:S01]  /*66a0*/  R2UR UR59, R8 ;  /* 0x00000000083b72ca */ /* 0x000fe200000e0000 */
[----:B------:R-:W-:Y:S01]  /*66b0*/  VIADD R8, R5, 0x100 ;  /* 0x0000010005087836 */ /* 0x000fe20000000000 */
[----:B------:R-:W-:-:S02]  /*66c0*/  R2UR UR58, R9 ;  /* 0x00000000093a72ca */ /* 0x000fc400000e0000 */
[----:B------:R-:W-:Y:S02]  /*66d0*/  R2UR UR57, R10 ;  /* 0x000000000a3972ca */ /* 0x000fe400000e0000 */
[----:B------:R-:W-:Y:S02]  /*66e0*/  R2UR UR56, R11 ;  /* 0x000000000b3872ca */ /* 0x000fe400000e0000 */
[----:B------:R-:W-:Y:S01]  /*66f0*/  R2UR UR5, R8 ;  /* 0x00000000080572ca */ /* 0x000fe200000e0000 */
[----:B------:R-:W-:-:S04]  /*6700*/  VIADD R8, R5, 0x180 ;  /* 0x0000018005087836 */ /* 0x000fc80000000000 */
[----:B------:R-:W-:Y:S01]  /*6710*/  UMOV UR29, UR59 ;  /* 0x0000003b001d7c82 */ /* 0x000fe20008000000 */
[----:B------:R-:W-:Y:S01]  /*6720*/  UMOV UR59, 0x8 ;  /* 0x00000008003b7882 */ /* 0x000fe20000000000 */
[----:B------:R-:W-:Y:S01]  /*6730*/  UMOV UR28, UR58 ;  /* 0x0000003a001c7c82 */ /* 0x000fe20008000000 */
[----:B------:R-:W-:Y:S01]  /*6740*/  UMOV UR58, UR4 ;  /* 0x00000004003a7c82 */ /* 0x000fe20008000000 */
[----:B------:R-:W-:Y:S01]  /*6750*/  UMOV UR41, UR57 ;  /* 0x0000003900297c82 */ /* 0x000fe20008000000 */
[----:B------:R-:W-:Y:S01]  /*6760*/  UMOV UR57, 0x40000040 ;  /* 0x4000004000397882 */ /* 0x000fe20000000000 */
[----:B------:R-:W-:Y:S01]  /*6770*/  UMOV UR40, UR56 ;  /* 0x0000003800287c82 */ /* 0x000fe20008000000 */
[----:B------:R-:W-:Y:S01]  /*6780*/  IMAD.U32 R12, RZ, RZ, UR58 ;  /* 0x0000003aff0c7e24 */ /* 0x000fe2000f8e00ff */
[----:B------:R-:W-:Y:S01]  /*6790*/  UMOV UR56, UR5 ;  /* 0x0000000500387c82 */ /* 0x000fe20008000000 */
[----:B------:R-:W-:Y:S01]  /*67a0*/  IMAD.U32 R13, RZ, RZ, UR59 ;  /* 0x0000003bff0d7e24 */ /* 0x000fe2000f8e00ff */
[----:B------:R-:W-:Y:S01]  /*67b0*/  R2UR UR5, R8 ;  /* 0x00000000080572ca */ /* 0x000fe200000e0000 */
[----:B------:R-:W-:Y:S01]  /*67c0*/  UIADD3 UR4, UR24, 0x180, URZ ;  /* 0x0000018018047890 */ /* 0x000fe2000fffe03f */
[----:B------:R-:W-:Y:S01]  /*67d0*/  VIADD R8, R5, 0x200 ;  /* 0x0000020005087836 */ /* 0x000fe20000000000 */
[----:B------:R-:W-:Y:S01]  /*67e0*/  HGMMA.64x64x16.F32.BF16 R24, gdesc[UR56].tnspA, R24 ;  /* 0x20e00000381879f0 */ /* 0x000fe20008701818 */
[----:B------:R-:W-:-:S09]  /*67f0*/  R2UR UR59, R22 ;  /* 0x00000000163b72ca */ /* 0x000fd200000e0000 */
[----:B------:R-:W-:Y:S01]  /*6800*/  UMOV UR56, UR5 ;  /* 0x0000000500387c82 */ /* 0x000fe20008000000 */
[----:B------:R-:W-:Y:S01]  /*6810*/  R2UR UR58, R23 ;  /* 0x00000000173a72ca */ /* 0x000fe200000e0000 */
[----:B------:R-:W-:Y:S01]  /*6820*/  UMOV UR57, 0x40000040 ;  /* 0x4000004000397882 */ /* 0x000fe20000000000 */
[----:B------:R-:W-:Y:S01]  /*6830*/  R2UR UR5, R8 ;  /* 0x00000000080572ca */ /* 0x000fe200000e0000 */
[----:B------:R-:W-:Y:S01]  /*6840*/  VIADD R22, R217, 0x400 ;  /* 0x00000400d9167836 */ /* 0x000fe20000000000 */
[----:B------:R-:W-:Y:S01]  /*6850*/  UMOV UR49, UR59 ;  /* 0x0000003b00317c82 */ /* 0x000fe20008000000 */
[----:B------:R-:W-:-:S08]  /*6860*/  UMOV UR59, 0x8 ;  /* 0x00000008003b7882 */ /* 0x000fd00000000000 */
[----:B------:R-:W-:Y:S01]  /*6870*/  UMOV UR48, UR58 ;  /* 0x0000003a00307c82 */ /* 0x000fe20008000000 */
[----:B------:R-:W-:Y:S01]  /*6880*/  UMOV UR58, UR4 ;  /* 0x00000004003a7c82 */ /* 0x000fe20008000000 */
[----:B------:R-:W-:Y:S01]  /*6890*/  IMAD.U32 R11, RZ, RZ, UR59 ;  /* 0x0000003bff0b7e24 */ /* 0x000fe2000f8e00ff */
[----:B------:R-:W-:Y:S01]  /*68a0*/  UIADD3 UR4, UR24, 0x200, URZ ;  /* 0x0000020018047890 */ /* 0x000fe2000fffe03f */
[----:B------:R-:W-:Y:S01]  /*68b0*/  IMAD.U32 R10, RZ, RZ, UR58 ;  /* 0x0000003aff0a7e24 */ /* 0x000fe2000f8e00ff */
[----:B------:R-:W-:Y:S01]  /*68c0*/  HGMMA.64x64x16.F32.BF16 R24, gdesc[UR56].tnspA, R24 ;  /* 0x20e00000381879f0 */ /* 0x000fe20008701818 */
[----:B------:R-:W-:Y:S01]  /*68d0*/  R2UR UR59, R218 ;  /* 0x00000000da3b72ca */ /* 0x000fe200000e0000 */
[----:B------:R-:W-:Y:S01]  /*68e0*/  IMAD R218, R229, 0x2000, R230 ;  /* 0x00002000e5da7824 */ /* 0x000fe200078e02e6 */
[----:B------:R-:W-:Y:S02]  /*68f0*/  R2UR UR58, R219 ;  /* 0x00000000db3a72ca */ /* 0x000fe400000e0000 */
[----:B------:R-:W-:-:S02]  /*6900*/  R2UR UR57, R220 ;  /* 0x00000000dc3972ca */ /* 0x000fc400000e0000 */
[----:B------:R-:W-:Y:S02]  /*6910*/  R2UR UR56, R221 ;  /* 0x00000000dd3872ca */ /* 0x000fe400000e0000 */
[----:B------:R-:W-:-:S05]  /*6920*/  SHF.R.S32.HI R219, RZ, 0x1f, R218 ;  /* 0x0000001fffdb7819 */ /* 0x000fca00000114da */
[----:B------:R-:W-:Y:S01]  /*6930*/  UMOV UR53, UR59 ;  /* 0x0000003b00357c82 */ /* 0x000fe20008000000 */
[----:B------:R-:W-:Y:S01]  /*6940*/  UMOV UR59, 0x8 ;  /* 0x00000008003b7882 */ /* 0x000fe20000000000 */
[----:B------:R-:W-:Y:S01]  /*6950*/  UMOV UR52, UR58 ;  /* 0x0000003a00347c82 */ /* 0x000fe20008000000 */
[----:B------:R-:W-:Y:S01]  /*6960*/  UMOV UR58, UR4 ;  /* 0x00000004003a7c82 */ /* 0x000fe20008000000 */
[----:B------:R-:W-:Y:S01]  /*6970*/  UMOV UR45, UR57 ;  /* 0x00000039002d7c82 */ /* 0x000fe20008000000 */
[----:B------:R-:W-:Y:S01]  /*6980*/  UMOV UR57, 0x40000040 ;  /* 0x4000004000397882 */ /* 0x000fe20000000000 */
[----:B------:R-:W-:Y:S01]  /*6990*/  UMOV UR44, UR56 ;  /* 0x00000038002c7c82 */ /* 0x000fe20008000000 */
[----:B------:R-:W-:Y:S01]  /*69a0*/  UMOV UR56, UR5 ;  /* 0x0000000500387c82 */ /* 0x000fe20008000000 */
[----:B------:R-:W-:Y:S01]  /*69b0*/  IMAD.U32 R8, RZ, RZ, UR58 ;  /* 0x0000003aff087e24 */ /* 0x000fe2000f8e00ff */
[----:B------:R-:W1:Y:S01]  /*69c0*/  S2UR UR4, SR_CTAID.Y ;  /* 0x00000000000479c3 */ /* 0x000e620000002600 */
[----:B------:R-:W-:Y:S01]  /*69d0*/  IMAD.U32 R9, RZ, RZ, UR59 ;  /* 0x0000003bff097e24 */ /* 0x000fe2000f8e00ff */
[----:B-1----:R-:W-:Y:S01]  /*69e0*/  USHF.R.S32.HI UR5, URZ, 0x1f, UR4 ;  /* 0x0000001f3f057899 */ /* 0x002fe20008011404 */
[----:B------:R-:W-:Y:S01]  /*69f0*/  HGMMA.64x64x16.F32.BF16 R24, gdesc[UR56].tnspA, R24, gsb0 ;  /* 0x20e00000381879f0 */ /* 0x000fe20008001818 */
[----:B------:R-:W-:Y:S01]  /*6a00*/  R2UR UR59, R6 ;  /* 0x00000000063b72ca */ /* 0x000fe200000e0000 */
[----:B------:R-:W-:Y:S01]  /*6a10*/  WARPGROUP.ARRIVE ;  /* 0x00000000000079c5 */ /* 0x000fe20000000000 */
[----:B------:R-:W-:Y:S01]  /*6a20*/  R2UR UR58, R7 ;  /* 0x00000000073a72ca */ /* 0x000fe200000e0000 */
[----:B------:R-:W-:Y:S01]  /*6a30*/  UMOV UR57, 0x40000040 ;  /* 0x4000004000397882 */ /* 0x000fe20000000000 */
[----:B------:R-:W-:Y:S01]  /*6a40*/  R2UR UR56, R22 ;  /* 0x00000000163872ca */ /* 0x000fe200000e0000 */
[C---:B------:R-:W-:Y:S01]  /*6a50*/  VIADD R6, R217.reuse, 0x480 ;  /* 0x00000480d9067836 */ /* 0x040fe20000000000 */
[----:B------:R-:W1:Y:S11]  /*6a60*/  LDC.64 R22, c[0x0][0x2d8] ;  /* 0x0000b600ff167b82 */ /* 0x000e760000000a00 */
        /* <DEDUP_REMOVED lines=15> */
[----:B------:R-:W-:Y:S01]  /*6b60*/  R2UR UR48, R6 ;  /* 0x00000000063072ca */ /* 0x000fe200000e0000 */
[----:B------:R-:W-:Y:S01]  /*6b70*/  HGMMA.64x16x16.F32.BF16 R128, gdesc[UR56].tnspA.tnspB, R128 ;  /* 0x60200000388079f0 */ /* 0x000fe20008701880 */
[----:B------:R-:W-:Y:S01]  /*6b80*/  UMOV UR49, 0x40000040 ;  /* 0x4000004000317882 */ /* 0x000fe20000000000 */
[----:B------:R-:W-:Y:S01]  /*6b90*/  VIADD R6, R217, 0x500 ;  /* 0x00000500d9067836 */ /* 0x000fe20000000000 */
[----:B------:R-:W-:Y:S01]  /*6ba0*/  LOP3.LUT R216, R216, 0x3fff, RZ, 0xc0, !PT ;  /* 0x00003fffd8d87812 */ /* 0x000fe200078ec0ff */
[C---:B-1----:R-:W-:Y:S01]  /*6bb0*/  IMAD R220, R22.reuse, UR5, RZ ;  /* 0x0000000516dc7c24 */ /* 0x042fe2000f8e02ff */
[----:B------:R-:W-:Y:S01]  /*6bc0*/  USHF.R.S32.HI UR5, URZ, 0x1f, UR8 ;  /* 0x0000001f3f057899 */ /* 0x000fe20008011408 */
[----:B------:R-:W-:Y:S01]  /*6bd0*/  IMAD.WIDE.U32 R218, R22, UR4, R218 ;  /* 0x0000000416da7c25 */ /* 0x000fe2000f8e00da */
[----:B------:R-:W-:Y:S01]  /*6be0*/  R2UR UR24, R6 ;  /* 0x00000000061872ca */ /* 0x000fe200000e0000 */
[----:B------:R-:W-:Y:S01]  /*6bf0*/  ULDC.64 UR56, c[0x0][0x208] ;  /* 0x0000820000387ab9 */ /* 0x000fe20000000a00 */
[----:B------:R-:W1:Y:S01]  /*6c00*/  LDC.64 R6, c[0x0][0x2e0] ;  /* 0x0000b800ff067b82 */ /* 0x000e620000000a00 */
[----:B------:R-:W-:Y:S01]  /*6c10*/  IMAD R23, R23, UR4, R220 ;  /* 0x0000000417177c24 */ /* 0x000fe2000f8e02dc */
[----:B------:R-:W-:Y:S01]  /*6c20*/  USHF.L.U32 UR4, UR61, 0xe, URZ ;  /* 0x0000000e3d047899 */ /* 0x000fe2000800063f */
[----:B------:R-:W-:-:S02]  /*6c30*/  VIADD R217, R217, 0x580 ;  /* 0x00000580d9d97836 */ /* 0x000fc40000000000 */
[----:B------:R-:W-:-:S03]  /*6c40*/  IMAD.IADD R219, R219, 0x1, R23 ;  /* 0x00000001dbdb7824 */ /* 0x000fc600078e0217 */
[----:B------:R-:W-:-:S03]  /*6c50*/  R2UR UR20, R217 ;  /* 0x00000000d91472ca */ /* 0x000fc600000e0000 */
        /* <DEDUP_REMOVED lines=14> */
[C---:B-1----:R-:W-:Y:S01]  /*6d40*/  IMAD.WIDE.U32 R22, R6.reuse, UR8, R218 ;  /* 0x0000000806167c25 */ /* 0x042fe2000f8e00da */
[----:B------:R-:W-:Y:S01]  /*6d50*/  HGMMA.64x16x16.F32.BF16 R120, gdesc[UR52].tnspA.tnspB, R120 ;  /* 0x60200000347879f0 */ /* 0x000fe20008701878 */
[----:B------:R-:W-:Y:S01]  /*6d60*/  UMOV UR12, UR20 ;  /* 0x00000014000c7c82 */ /* 0x000fe20008000000 */
[----:B------:R-:W-:Y:S01]  /*6d70*/  UMOV UR16, UR20 ;  /* 0x0000001400107c82 */ /* 0x000fe20008000000 */
[----:B------:R-:W-:Y:S01]  /*6d80*/  IMAD R6, R6, UR5, RZ ;  /* 0x0000000506067c24 */ /* 0x000fe2000f8e02ff */
[----:B------:R-:W-:Y:S01]  /*6d90*/  HGMMA.64x16x16.F32.BF16 R128, gdesc[UR44].tnspA.tnspB, R128 ;  /* 0x602000002c8079f0 */ /* 0x000fe20008701880 */
[----:B------:R-:W-:-:S02]  /*6da0*/  USHF.R.S32.HI UR5, URZ, 0x1f, UR4 ;  /* 0x0000001f3f057899 */ /* 0x000fc40008011404 */
[----:B------:R-:W-:Y:S01]  /*6db0*/  IMAD R217, R7, UR8, R6 ;  /* 0x0000000807d97c24 */ /* 0x000fe2000f8e0206 */
[----:B------:R-:W-:Y:S01]  /*6dc0*/  IADD3 R7, P1, R22, UR4, RZ ;  /* 0x0000000416077c10 */ /* 0x000fe2000ff3e0ff */
[----:B------:R-:W-:Y:S01]  /*6dd0*/  IMAD R232, R3, 0x800, R216 ;  /* 0x0000080003e87824 */ /* 0x000fe200078e02d8 */
[----:B------:R-:W-:Y:S02]  /*6de0*/  UMOV UR8, UR20 ;  /* 0x0000001400087c82 */ /* 0x000fe40008000000 */
[----:B------:R-:W-:Y:S01]  /*6df0*/  IADD3.X R22, R23, UR5, R217, P1, !PT ;  /* 0x0000000517167c10 */ /* 0x000fe20008ffe4d9 */
[----:B------:R-:W-:Y:S02]  /*6e00*/  ULDC.64 UR4, c[0x0][0x2c0] ;  /* 0x0000b00000047ab9 */ /* 0x000fe40000000a00 */
[C---:B------:R-:W-:Y:S01]  /*6e10*/  LEA R6, P1, R7.reuse, UR4, 0x2 ;  /* 0x0000000407067c11 */ /* 0x040fe2000f8210ff */
[----:B------:R-:W-:Y:S01]  /*6e20*/  UMOV UR4, UR20 ;  /* 0x0000001400047c82 */ /* 0x000fe20008000000 */
[----:B------:R-:W-:Y:S01]  /*6e30*/  HGMMA.64x16x16.F32.BF16 R96, gdesc[UR24].tnspA.tnspB, R96 ;  /* 0x60200000186079f0 */ /* 0x000fe20008701860 */
[----:B------:R-:W-:Y:S01]  /*6e40*/  UMOV UR26, UR34 ;  /* 0x00000022001a7c82 */ /* 0x000fe20008000000 */
[----:B------:R-:W-:Y:S01]  /*6e50*/  UMOV UR27, UR35 ;  /* 0x00000023001b7c82 */ /* 0x000fe20008000000 */
[----:B------:R-:W-:Y:S01]  /*6e60*/  R2UR UR52, R232 ;  /* 0x00000000e83472ca */ /* 0x000fe200000e0000 */
[----:B------:R-:W-:Y:S01]  /*6e70*/  HGMMA.64x16x16.F32.BF16 R104, gdesc[UR28].tnspA.tnspB, R104 ;  /* 0x602000001c6879f0 */ /* 0x000fe20008701868 */
[----:B------:R-:W-:Y:S01]  /*6e80*/  LEA.HI.X R7, R7, UR5, R22, 0x2, P1 ;  /* 0x0000000507077c11 */ /* 0x000fe200088f1416 */
[----:B------:R-:W-:-:S02]  /*6e90*/  UMOV UR5, UR21 ;  /* 0x0000001500057c82 */ /* 0x000fc40008000000 */
[----:B------:R-:W-:Y:S04]  /*6ea0*/  HGMMA.64x16x16.F32.BF16 R112, gdesc[UR40].tnspA.tnspB, R112 ;  /* 0x60200000287079f0 */ /* 0x000fe80008701870 */
[----:B------:R-:W-:Y:S04]  /*6eb0*/  HGMMA.64x16x16.F32.BF16 R120, gdesc[UR36].tnspA.tnspB, R120 ;  /* 0x60200000247879f0 */ /* 0x000fe80008701878 */
[----:B------:R-:W-:Y:S01]  /*6ec0*/  HGMMA.64x16x16.F32.BF16 R128, gdesc[UR24].tnspA.tnspB, R128 ;  /* 0x60200000188079f0 */ /* 0x000fe20008701880 */
[----:B------:R-:W-:Y:S01]  /*6ed0*/  UMOV UR53, 0x40000040 ;  /* 0x4000004000357882 */ /* 0x000fe20000000000 */
[----:B------:R-:W-:-:S02]  /*6ee0*/  UMOV UR55, 0x40 ;  /* 0x0000004000377882 */ /* 0x000fc40000000000 */
[----:B------:R-:W-:Y:S04]  /*6ef0*/  HGMMA.64x16x16.F32.BF16 R96, gdesc[UR20].tnspA.tnspB, R96 ;  /* 0x60200000146079f0 */ /* 0x000fe80008701860 */
[----:B------:R-:W-:Y:S04]  /*6f00*/  HGMMA.64x16x16.F32.BF16 R104, gdesc[UR12].tnspA.tnspB, R104 ;  /* 0x602000000c6879f0 */ /* 0x000fe80008701868 */
[----:B------:R-:W-:Y:S01]  /*6f10*/  HGMMA.64x16x16.F32.BF16 R112, gdesc[UR8].tnspA.tnspB, R112 ;  /* 0x60200000087079f0 */ /* 0x000fe20008701870 */
[----:B------:R-:W-:-:S03]  /*6f20*/  ULOP3.LUT UR8, UR32, 0x80000, URZ, 0xfc, !UPT ;  /* 0x0008000020087892 */ /* 0x000fc6000f8efc3f */
[----:B------:R-:W-:Y:S04]  /*6f30*/  HGMMA.64x16x16.F32.BF16 R120, gdesc[UR16].tnspA.tnspB, R120 ;  /* 0x60200000107879f0 */ /* 0x000fe80008701878 */
[----:B------:R-:W-:Y:S01]  /*6f40*/  HGMMA.64x16x16.F32.BF16 R128, gdesc[UR4].tnspA.tnspB, R128, gsb0 ;  /* 0x60200000048079f0 */ /* 0x000fe20008001880 */
[----:B------:R-:W-:Y:S02]  /*6f50*/  UIADD3 UR4, UR8, 0x80, URZ ;  /* 0x0000008008047890 */ /* 0x000fe4000fffe03f */
[----:B------:R-:W-:Y:S02]  /*6f60*/  WARPGROUP.DEPBAR.LE gsb0, 0x1 ;  /* 0x00008000000079c5 */ /* 0x000fe40000010100 */
[----:B------:R-:W-:Y:S01]  /*6f70*/  WARPGROUP.ARRIVE ;  /* 0x00000000000079c5 */ /* 0x000fe20000000000 */
[----:B------:R-:W-:Y:S01]  /*6f80*/  UIADD3 UR5, UR8, 0x100, URZ ;  /* 0x0000010008057890 */ /* 0x000fe2000fffe03f */
[----:B------:R1:W-:Y:S01]  /*6f90*/  REDG.E.ADD.F32x4.FTZ.RN.STRONG.GPU desc[UR56][R6.64], R24 ;  /* 0x00000018060079a6 */ /* 0x0003e2000c10f7b8 */
[----:B------:R-:W-:Y:S01]  /*6fa0*/  UMOV UR54, UR8 ;  /* 0x0000000800367c82 */ /* 0x000fe20008000000 */
[----:B------:R-:W-:Y:S01]  /*6fb0*/  UIADD3 UR6, UR8, 0x180, URZ ;  /* 0x0000018008067890 */ /* 0x000fe2000fffe03f */
[----:B------:R-:W-:Y:S01]  /*6fc0*/  UMOV UR12, UR52 ;  /* 0x00000034000c7c82 */ /* 0x000fe20008000000 */
[----:B------:R-:W-:Y:S01]  /*6fd0*/  UMOV UR13, UR53 ;  /* 0x00000035000d7c82 */ /* 0x000fe20008000000 */
[----:B------:R-:W-:Y:S01]  /*6fe0*/  UMOV UR14, UR4 ;  /* 0x00000004000e7c82 */ /* 0x000fe20008000000 */
[----:B------:R-:W-:Y:S01]  /*6ff0*/  UMOV UR15, 0x40 ;  /* 0x00000040000f7882 */ /* 0x000fe20000000000 */
[----:B------:R-:W-:Y:S01]  /*7000*/  HGMMA.64x16x16.F32.BF16 R208, gdesc[UR52].tnspA.tnspB, R208 ;  /* 0x6020000034d079f0 */ /* 0x000fe200087018d0 */
[----:B------:R-:W-:Y:S01]  /*7010*/  IMAD.U32 R22, RZ, RZ, UR14 ;  /* 0x0000000eff167e24 */ /* 0x000fe2000f8e00ff */
[----:B------:R-:W-:Y:S01]  /*7020*/  UIADD3 UR4, UR8, 0x200, URZ ;  /* 0x0000020008047890 */ /* 0x000fe2000fffe03f */
[----:B------:R-:W-:Y:S01]  /*7030*/  IMAD.U32 R23, RZ, RZ, UR15 ;  /* 0x0000000fff177e24 */ /* 0x000fe2000f8e00ff */
[----:B------:R-:W-:Y:S01]  /*7040*/  HGMMA.64x16x16.F32.BF16 R192, gdesc[UR12].tnspA.tnspB, R192 ;  /* 0x602000000cc079f0 */ /* 0x000fe200087018c0 */
[----:B------:R-:W-:Y:S01]  /*7050*/  UMOV UR12, UR52 ;  /* 0x00000034000c7c82 */ /* 0x000fe20008000000 */
[----:B------:R-:W-:Y:S01]  /*7060*/  UMOV UR13, UR53 ;  /* 0x00000035000d7c82 */ /* 0x000fe20008000000 */
[----:B------:R-:W-:Y:S01]  /*7070*/  UMOV UR14, UR5 ;  /* 0x00000005000e7c82 */ /* 0x000fe20008000000 */
[----:B------:R-:W-:Y:S01]  /*7080*/  UMOV UR15, 0x40 ;  /* 0x00000040000f7882 */ /* 0x000fe20000000000 */
[----:B------:R-:W-:Y:S01]  /*7090*/  IMAD.U32 R216, RZ, RZ, UR14 ;  /* 0x0000000effd87e24 */ /* 0x000fe2000f8e00ff */
[----:B------:R-:W-:Y:S01]  /*70a0*/  HGMMA.64x16x16.F32.BF16 R176, gdesc[UR12].tnspA.tnspB, R176 ;  /* 0x602000000cb079f0 */ /* 0x000fe200087018b0 */
[----:B------:R-:W-:Y:S01]  /*70b0*/  IMAD.U32 R217, RZ, RZ, UR15 ;  /* 0x0000000fffd97e24 */ /* 0x000fe2000f8e00ff */
        /* <DEDUP_REMOVED lines=11> */
[----:B-1----:R-:W-:Y:S01]  /*7170*/  VIADD R24, R232, 0x80 ;  /* 0x00000080e8187836 */ /* 0x002fe20000000000 */
[----:B------:R-:W-:Y:S01]  /*7180*/  HGMMA.64x16x16.F32.BF16 R144, gdesc[UR12].tnspA.tnspB, R144 ;  /* 0x602000000c9079f0 */ /* 0x000fe20008701890 */
[----:B------:R-:W-:Y:S01]  /*7190*/  UIADD3 UR46, UR8, 0x10, URZ ;  /* 0x00000010082e7890 */ /* 0x000fe2000fffe03f */
[----:B------:R1:W-:Y:S02]  /*71a0*/  REDG.E.ADD.F32x4.FTZ.RN.STRONG.GPU desc[UR56][R6.64+0x800], R28 ;  /* 0x0008001c060079a6 */ /* 0x0003e4000c10f7b8 */
[----:B------:R-:W-:Y:S01]  /*71b0*/  R2UR UR44, R24 ;  /* 0x00000000182c72ca */ /* 0x000fe200000e0000 */
[----:B------:R-:W-:-:S02]  /*71c0*/  UIADD3 UR4, UR8, 0x90, URZ ;  /* 0x0000009008047890 */ /* 0x000fc4000fffe03f */
[----:B------:R-:W-:Y:S01]  /*71d0*/  UIADD3 UR5, UR8, 0x110, URZ ;  /* 0x0000011008057890 */ /* 0x000fe2000fffe03f */
[----:B------:R-:W-:Y:S01]  /*71e0*/  IMAD.U32 R220, RZ, RZ, UR14 ;  /* 0x0000000effdc7e24 */ /* 0x000fe2000f8e00ff */
[----:B------:R-:W-:Y:S01]  /*71f0*/  UMOV UR45, 0x40000040 ;  /* 0x40000040002d7882 */ /* 0x000fe20000000000 */
[----:B------:R-:W-:Y:S01]  /*7200*/  IMAD.U32 R221, RZ, RZ, UR15 ;  /* 0x0000000fffdd7e24 */ /* 0x000fe2000f8e00ff */
[----:B------:R-:W-:Y:S01]  /*7210*/  UMOV UR47, 0x40 ;  /* 0x00000040002f7882 */ /* 0x000fe20000000000 */
[----:B------:R-:W-:Y:S01]  /*7220*/  UIADD3 UR6, UR8, 0x190, URZ ;  /* 0x0000019008067890 */ /* 0x000fe2000fffe03f */
[----:B------:R1:W-:Y:S01]  /*7230*/  REDG.E.ADD.F32x4.FTZ.RN.STRONG.GPU desc[UR56][R6.64+0x1000], R32 ;  /* 0x00100020060079a6 */ /* 0x0003e2000c10f7b8 */
[----:B------:R-:W-:Y:S01]  /*7240*/  UMOV UR13, UR45 ;  /* 0x0000002d000d7c82 */ /* 0x000fe20008000000 */
[----:B------:R-:W-:Y:S01]  /*7250*/  UMOV UR14, UR4 ;  /* 0x00000004000e7c82 */ /* 0x000fe20008000000 */
[----:B------:R-:W-:Y:S01]  /*7260*/  UMOV UR15, 0x40 ;  /* 0x00000040000f7882 */ /* 0x000fe20000000000 */
[----:B------:R-:W-:Y:S01]  /*7270*/  UMOV UR12, UR44 ;  /* 0x0000002c000c7c82 */ /* 0x000fe20008000000 */
[----:B------:R-:W-:Y:S01]  /*7280*/  UIADD3 UR50, UR8, 0x210, URZ ;  /* 0x0000021008327890 */ /* 0x000fe2000fffe03f */
[----:B------:R-:W-:Y:S01]  /*7290*/  IMAD.U32 R222, RZ, RZ, UR14 ;  /* 0x0000000effde7e24 */ /* 0x000fe2000f8e00ff */
[----:B------:R-:W-:Y:S01]  /*72a0*/  UMOV UR48, UR44 ;  /* 0x0000002c00307c82 */ /* 0x000fe20008000000 */
[----:B------:R-:W-:Y:S01]  /*72b0*/  IMAD.U32 R223, RZ, RZ, UR15 ;  /* 0x0000000fffdf7e24 */ /* 0x000fe2000f8e00ff */
[----:B------:R-:W-:Y:S01]  /*72c0*/  UMOV UR49, UR45 ;  /* 0x0000002d00317c82 */ /* 0x000fe20008000000 */
[----:B------:R-:W-:Y:S01]  /*72d0*/  UMOV UR51, 0x40 ;  /* 0x0000004000337882 */ /* 0x000fe20000000000 */
[----:B------:R-:W-:Y:S01]  /*72e0*/  VIADD R24, R232, 0x100 ;  /* 0x00000100e8187836 */ /* 0x000fe20000000000 */
[----:B------:R-:W-:Y:S01]  /*72f0*/  UIADD3 UR26, UR8, 0x20, URZ ;  /* 0x00000020081a7890 */ /* 0x000fe2000fffe03f */
[----:B------:R1:W-:Y:S01]  /*7300*/  REDG.E.ADD.F32x4.FTZ.RN.STRONG.GPU desc[UR56][R6.64+0x1800], R36 ;  /* 0x00180024060079a6 */ /* 0x0003e2000c10f7b8 */
[----:B------:R-:W-:Y:S02]  /*7310*/  HGMMA.64x16x16.F32.BF16 R208, gdesc[UR44].tnspA.tnspB, R208 ;  /* 0x602000002cd079f0 */ /* 0x000fe400087018d0 */
[----:B------:R-:W-:Y:S01]  /*7320*/  R2UR UR24, R24 ;  /* 0x00000000181872ca */ /* 0x000fe200000e0000 */
[----:B------:R-:W-:Y:S01]  /*7330*/  UIADD3 UR42, UR8, 0xa0, URZ ;  /* 0x000000a0082a7890 */ /* 0x000fe2000fffe03f */
[----:B------:R1:W-:Y:S01]  /*7340*/  REDG.E.ADD.F32x4.FTZ.RN.STRONG.GPU desc[UR56][R6.64+0x2000], R40 ;  /* 0x00200028060079a6 */ /* 0x0003e2000c10f7b8 */
        /* <DEDUP_REMOVED lines=12> */
[----:B------:R-:W-:Y:S01]  /*7410*/  UIADD3 UR38, UR8, 0x120, URZ ;  /* 0x0000012008267890 */ /* 0x000fe2000fffe03f */
[----:B------:R-:W-:Y:S01]  /*7420*/  HGMMA.64x16x16.F32.BF16 R160, gdesc[UR12].tnspA.tnspB, R160 ;  /* 0x602000000ca079f0 */ /* 0x000fe200087018a0 */
[----:B------:R-:W-:-:S02]  /*7430*/  UIADD3 UR34, UR8, 0x1a0, URZ ;  /* 0x000001a008227890 */ /* 0x000fc4000fffe03f */
[----:B------:R-:W-:Y:S01]  /*7440*/  UIADD3 UR30, UR8, 0x220, URZ ;  /* 0x00000220081e7890 */ /* 0x000fe2000fffe03f */
[----:B------:R-:W-:Y:S01]  /*7450*/  UMOV UR25, 0x40000040 ;  /* 0x4000004000197882 */ /* 0x000fe20000000000 */
[----:B------:R-:W-:Y:S01]  /*7460*/  UMOV UR27, 0x40 ;  /* 0x00000040001b7882 */ /* 0x000fe20000000000 */
[----:B------:R-:W-:Y:S01]  /*7470*/  HGMMA.64x16x16.F32.BF16 R144, gdesc[UR48].tnspA.tnspB, R144 ;  /* 0x60200000309079f0 */ /* 0x000fe20008701890 */
        /* <DEDUP_REMOVED lines=18> */
[----:B------:R-:W-:Y:S01]  /*75a0*/  IMAD.U32 R226, RZ, RZ, UR14 ;  /* 0x0000000effe27e24 */ /* 0x000fe2000f8e00ff */
[----:B------:R-:W-:Y:S01]  /*75b0*/  HGMMA.64x16x16.F32.BF16 R192, gdesc[UR40].tnspA.tnspB, R192 ;  /* 0x6020000028c079f0 */ /* 0x000fe200087018c0 */
[----:B------:R-:W-:-:S02]  /*75c0*/  UIADD3 UR18, UR8, 0x130, URZ ;  /* 0x0000013008127890 */ /* 0x000fc4000fffe03f */
[----:B------:R-:W-:Y:S01]  /*75d0*/  UIADD3 UR10, UR8, 0x230, URZ ;  /* 0x00000230080a7890 */ /* 0x000fe2000fffe03f */
[----:B------:R-:W-:Y:S01]  /*75e0*/  UMOV UR5, 0x40000040 ;  /* 0x4000004000057882 */ /* 0x000fe20000000000 */
[----:B------:R-:W-:Y:S01]  /*75f0*/  HGMMA.64x16x16.F32.BF16 R176, gdesc[UR36].tnspA.tnspB, R176 ;  /* 0x6020000024b079f0 */ /* 0x000fe200087018b0 */
[----:B------:R-:W-:Y:S01]  /*7600*/  UMOV UR7, 0x40 ;  /* 0x0000004000077882 */ /* 0x000fe20000000000 */
[----:B------:R-:W-:Y:S01]  /*7610*/  UMOV UR23, 0x40 ;  /* 0x0000004000177882 */ /* 0x000fe20000000000 */
[----:B------:R-:W-:Y:S01]  /*7620*/  IMAD.U32 R227, RZ, RZ, UR15 ;  /* 0x0000000fffe37e24 */ /* 0x000fe2000f8e00ff */
[----:B------:R-:W-:Y:S01]  /*7630*/  UMOV UR19, 0x40 ;  /* 0x0000004000137882 */ /* 0x000fe20000000000 */
[----:B------:R-:W-:Y:S01]  /*7640*/  UMOV UR11, 0x40 ;  /* 0x00000040000b7882 */ /* 0x000fe20000000000 */
[----:B------:R1:W-:Y:S01]  /*7650*/  REDG.E.ADD.F32x4.FTZ.RN.STRONG.GPU desc[UR56][R6.64+0x3000], R48 ;  /* 0x00300030060079a6 */ /* 0x0003e2000c10f7b8 */
[----:B------:R-:W-:Y:S01]  /*7660*/  HGMMA.64x16x16.F32.BF16 R160, gdesc[UR32].tnspA.tnspB, R160 ;  /* 0x6020000020a079f0 */ /* 0x000fe200087018a0 */
[----:B------:R-:W-:Y:S01]  /*7670*/  UIADD3 UR14, UR8, 0x1b0, URZ ;  /* 0x000001b0080e7890 */ /* 0x000fe2000fffe03f */
[----:B------:R-:W-:Y:S01]  /*7680*/  UMOV UR20, UR4 ;  /* 0x0000000400147c82 */ /* 0x000fe20008000000 */
[----:B------:R-:W-:Y:S01]  /*7690*/  UMOV UR21, UR5 ;  /* 0x0000000500157c82 */ /* 0x000fe20008000000 */
[----:B------:R-:W-:Y:S01]  /*76a0*/  UMOV UR16, UR4 ;  /* 0x0000000400107c82 */ /* 0x000fe20008000000 */
[----:B------:R-:W-:Y:S01]  /*76b0*/  UMOV UR17, UR5 ;  /* 0x0000000500117c82 */ /* 0x000fe20008000000 */
[----:B------:R-:W-:Y:S01]  /*76c0*/  HGMMA.64x16x16.F32.BF16 R144, gdesc[UR28].tnspA.tnspB, R144 ;  /* 0x602000001c9079f0 */ /* 0x000fe20008701890 */
[----:B------:R-:W-:Y:S01]  /*76d0*/  UMOV UR12, UR4 ;  /* 0x00000004000c7c82 */ /* 0x000fe20008000000 */
[----:B------:R-:W-:Y:S01]  /*76e0*/  UMOV UR13, UR5 ;  /* 0x00000005000d7c82 */ /* 0x000fe20008000000 */
[----:B------:R-:W-:Y:S01]  /*76f0*/  UMOV UR15, 0x40 ;  /* 0x00000040000f7882 */ /* 0x000fe20000000000 */
[----:B------:R-:W-:Y:S01]  /*7700*/  UMOV UR8, UR4 ;  /* 0x0000000400087c82 */ /* 0x000fe20008000000 */
[----:B------:R-:W-:Y:S01]  /*7710*/  UMOV UR9, UR5 ;  /* 0x0000000500097c82 */ /* 0x000fe20008000000 */
[----:B------:R1:W-:Y:S01]  /*7720*/  REDG.E.ADD.F32x4.FTZ.RN.STRONG.GPU desc[UR56][R6.64+0x3800], R52 ;  /* 0x00380034060079a6 */ /* 0x0003e2000c10f7b8 */
[----:B------:R-:W-:Y:S04]  /*7730*/  HGMMA.64x16x16.F32.BF16 R208, gdesc[UR4].tnspA.tnspB, R208 ;  /* 0x6020000004d079f0 */ /* 0x000fe800087018d0 */
[----:B------:R-:W-:Y:S04]  /*7740*/  HGMMA.64x16x16.F32.BF16 R192, gdesc[UR20].tnspA.tnspB, R192 ;  /* 0x6020000014c079f0 */ /* 0x000fe800087018c0 */
[----:B------:R-:W-:Y:S04]  /*7750*/  HGMMA.64x16x16.F32.BF16 R176, gdesc[UR16].tnspA.tnspB, R176 ;  /* 0x6020000010b079f0 */ /* 0x000fe800087018b0 */
[----:B------:R-:W-:Y:S04]  /*7760*/  HGMMA.64x16x16.F32.BF16 R160, gdesc[UR12].tnspA.tnspB, R160 ;  /* 0x602000000ca079f0 */ /* 0x000fe800087018a0 */
[----:B------:R-:W-:Y:S03]  /*7770*/  HGMMA.64x16x16.F32.BF16 R144, gdesc[UR8].tnspA.tnspB, R144, gsb0 ;  /* 0x60200000089079f0 */ /* 0x000fe60008001890 */
[----:B------:R-:W-:-:S02]  /*7780*/  WARPGROUP.DEPBAR.LE gsb0, 0x1 ;  /* 0x00008000000079c5 */ /* 0x000fc40000010100 */
[----:B-1----:R-:W-:Y:S05]  /*7790*/  @!P0 BRA `(.L_x_76) ;  /* 0x0000000000048947 */ /* 0x002fea0003800000 */
[----:B------:R-:W-:Y:S01]  /*77a0*/  BPT.TRAP 0x1 ;  /* 0x000000040000795c */ /* 0x000fe20000300000 */
.L_x_76:
        /* <DEDUP_REMOVED lines=11> */
[----:B------:R-:W-:Y:S01]  /*7860*/  HGMMA.64x64x16.F32.BF16 R24, gdesc[UR56].tnspA, RZ, !UPT ;  /* 0x20e00000381879f0 */ /* 0x000fe2000c7018ff */
[----:B------:R-:W-:Y:S01]  /*7870*/  R2UR UR56, R20 ;  /* 0x00000000143872ca */ /* 0x000fe200000e0000 */
[----:B------:R-:W-:Y:S01]  /*7880*/  UMOV UR57, 0x40000040 ;  /* 0x4000004000397882 */ /* 0x000fe20000000000 */
[----:B------:R-:W-:Y:S01]  /*7890*/  R2UR UR58, R14 ;  /* 0x000000000e3a72ca */ /* 0x000fe200000e0000 */
[----:B------:R-:W-:Y:S01]  /*78a0*/  VIADD R14, R5, 0x600 ;  /* 0x00000600050e7836 */ /* 0x000fe20000000000 */
[----:B------:R-:W-:-:S13]  /*78b0*/  R2UR UR59, R15 ;  /* 0x000000000f3b72ca */ /* 0x000fda00000e0000 */
[----:B------:R-:W-:Y:S01]  /*78c0*/  HGMMA.64x64x16.F32.BF16 R24, gdesc[UR56].tnspA, R24 ;  /* 0x20e00000381879f0 */ /* 0x000fe20008701818 */
[----:B------:R-:W-:Y:S01]  /*78d0*/  R2UR UR56, R14 ;  /* 0x000000000e3872ca */ /* 0x000fe200000e0000 */
[----:B------:R-:W-:Y:S01]  /*78e0*/  UMOV UR57, 0x40000040 ;  /* 0x4000004000397882 */ /* 0x000fe20000000000 */
[----:B------:R-:W-:Y:S01]  /*78f0*/  R2UR UR58, R12 ;  /* 0x000000000c3a72ca */ /* 0x000fe200000e0000 */
[----:B------:R-:W-:Y:S01]  /*7900*/  VIADD R12, R5, 0x680 ;  /* 0x00000680050c7836 */ /* 0x000fe20000000000 */
[----:B------:R-:W-:Y:S01]  /*7910*/  R2UR UR59, R13 ;  /* 0x000000000d3b72ca */ /* 0x000fe200000e0000 */
[----:B------:R-:W-:-:S12]  /*7920*/  VIADD R5, R5, 0x700 ;  /* 0x0000070005057836 */ /* 0x000fd80000000000 */
[----:B------:R-:W-:Y:S01]  /*7930*/  HGMMA.64x64x16.F32.BF16 R24, gdesc[UR56].tnspA, R24 ;  /* 0x20e00000381879f0 */ /* 0x000fe20008701818 */
[----:B------:R-:W-:Y:S01]  /*7940*/  R2UR UR56, R12 ;  /* 0x000000000c3872ca */ /* 0x000fe200000e0000 */
[----:B------:R-:W-:Y:S01]  /*7950*/  UMOV UR57, 0x40000040 ;  /* 0x4000004000397882 */ /* 0x000fe20000000000 */
[----:B------:R-:W-:Y:S02]  /*7960*/  R2UR UR58, R10 ;  /* 0x000000000a3a72ca */ /* 0x000fe400000e0000 */
[----:B------:R-:W-:-:S13]  /*7970*/  R2UR UR59, R11 ;  /* 0x000000000b3b72ca */ /* 0x000fda00000e0000 */
[----:B------:R-:W-:Y:S01]  /*7980*/  HGMMA.64x64x16.F32.BF16 R24, gdesc[UR56].tnspA, R24 ;  /* 0x20e00000381879f0 */ /* 0x000fe20008701818 */
[----:B------:R-:W-:Y:S01]  /*7990*/  R2UR UR56, R5 ;  /* 0x00000000053872ca */ /* 0x000fe200000e0000 */
[----:B------:R-:W-:Y:S01]  /*79a0*/  UMOV UR57, 0x40000040 ;  /* 0x4000004000397882 */ /* 0x000fe20000000000 */
[----:B------:R-:W-:Y:S02]  /*79b0*/  R2UR UR58, R8 ;  /* 0x00000000083a72ca */ /* 0x000fe400000e0000 */
[----:B------:R-:W-:Y:S01]  /*79c0*/  R2UR UR59, R9 ;  /* 0x00000000093b72ca */ /* 0x000fe200000e0000 */
[----:B------:R-:W-:-:S12]  /*79d0*/  VIADD R5, R232, 0x400 ;  /* 0x00000400e8057836 */ /* 0x000fd80000000000 */
[----:B------:R-:W-:Y:S01]  /*79e0*/  HGMMA.64x64x16.F32.BF16 R24, gdesc[UR56].tnspA, R24, gsb0 ;  /* 0x20e00000381879f0 */ /* 0x000fe20008001818 */
[----:B------:R-:W-:Y:S01]  /*79f0*/  R2UR UR52, R5 ;  /* 0x00000000053472ca */ /* 0x000fe200000e0000 */
[----:B------:R-:W-:Y:S01]  /*7a00*/  UMOV UR53, 0x40000040 ;  /* 0x4000004000357882 */ /* 0x000fe20000000000 */
[----:B------:R-:W-:-:S05]  /*7a10*/  VIADD R5, R232, 0x480 ;  /* 0x00000480e8057836 */ /* 0x000fca0000000000 */
[----:B------:R-:W-:Y:S01]  /*7a20*/  R2UR UR44, R5 ;  /* 0x00000000052c72ca */ /* 0x000fe200000e0000 */
[----:B------:R-:W-:Y:S02]  /*7a30*/  WARPGROUP.DEPBAR.LE gsb0, 0x0 ;  /* 0x00008000000079c5 */ /* 0x000fe40000010000 */
[----:B------:R-:W-:Y:S01]  /*7a40*/  WARPGROUP.ARRIVE ;  /* 0x00000000000079c5 */ /* 0x000fe20000000000 */
[----:B------:R-:W-:Y:S01]  /*7a50*/  UMOV UR45, 0x40000040 ;  /* 0x40000040002d7882 */ /* 0x000fe20000000000 */
[----:B------:R-:W-:Y:S01]  /*7a60*/  VIADD R5, R232, 0x500 ;  /* 0x00000500e8057836 */ /* 0x000fe20000000000 */
[----:B------:R-:W-:Y:S01]  /*7a70*/  UMOV UR25, 0x40000040 ;  /* 0x4000004000197882 */ /* 0x000fe20000000000 */
[----:B------:R-:W-:Y:S01]  /*7a80*/  UMOV UR5, 0x40000040 ;  /* 0x4000004000057882 */ /* 0x000fe20000000000 */
[----:B------:R1:W-:Y:S01]  /*7a90*/  REDG.E.ADD.F32x4.FTZ.RN.STRONG.GPU desc[UR8][R6.64+0x4000], R24 ;  /* 0x00400018060079a6 */ /* 0x0003e2000c10f788 */
[----:B------:R-:W-:Y:S01]  /*7aa0*/  HGMMA.64x16x16.F32.BF16 R200, gdesc[UR52].tnspA.tnspB, R200 ;  /* 0x6020000034c879f0 */ /* 0x000fe200087018c8 */
[----:B------:R-:W-:-:S02]  /*7ab0*/  R2UR UR54, R22 ;  /* 0x00000000163672ca */ /* 0x000fc400000e0000 */
[----:B------:R-:W-:Y:S02]  /*7ac0*/  R2UR UR55, R23 ;  /* 0x00000000173772ca */ /* 0x000fe400000e0000 */
[----:B------:R-:W-:Y:S01]  /*7ad0*/  R2UR UR24, R5 ;  /* 0x00000000051872ca */ /* 0x000fe200000e0000 */
[----:B------:R-:W-:Y:S01]  /*7ae0*/  UMOV UR41, UR25 ;  /* 0x0000001900297c82 */ /* 0x000fe20008000000 */
[----:B------:R-:W-:Y:S01]  /*7af0*/  UMOV UR37, UR25 ;  /* 0x0000001900257c82 */ /* 0x000fe20008000000 */
[----:B------:R-:W-:Y:S01]  /*7b00*/  UMOV UR33, UR25 ;  /* 0x0000001900217c82 */ /* 0x000fe20008000000 */
[----:B------:R-:W-:Y:S01]  /*7b10*/  VIADD R232, R232, 0x580 ;  /* 0x00000580e8e87836 */ /* 0x000fe20000000000 */
[----:B------:R-:W-:Y:S01]  /*7b20*/  UMOV UR21, UR5 ;  /* 0x0000000500157c82 */ /* 0x000fe20008000000 */
[----:B------:R-:W-:Y:S01]  /*7b30*/  UMOV UR17, UR5 ;  /* 0x0000000500117c82 */ /* 0x000fe20008000000 */
[----:B------:R-:W-:Y:S01]  /*7b40*/  UMOV UR13, UR5 ;  /* 0x00000005000d7c82 */ /* 0x000fe20008000000 */
[----:B------:R1:W-:Y:S03]  /*7b50*/  REDG.E.ADD.F32x4.FTZ.RN.STRONG.GPU desc[UR8][R6.64+0x4800], R28 ;  /* 0x0048001c060079a6 */ /* 0x0003e6000c10f788 */
[----:B------:R-:W-:Y:S01]  /*7b60*/  HGMMA.64x16x16.F32.BF16 R184, gdesc[UR52].tnspA.tnspB, R184 ;  /* 0x6020000034b879f0 */ /* 0x000fe200087018b8 */
[----:B------:R-:W-:Y:S01]  /*7b70*/  R2UR UR54, R216 ;  /* 0x00000000d83672ca */ /* 0x000fe200000e0000 */
[----:B------:R-:W-:Y:S01]  /*7b80*/  UMOV UR40, UR24 ;  /* 0x0000001800287c82 */ /* 0x000fe20008000000 */
[----:B------:R-:W-:Y:S01]  /*7b90*/  R2UR UR55, R217 ;  /* 0x00000000d93772ca */ /* 0x000fe200000e0000 */
[----:B------:R-:W-:Y:S01]  /*7ba0*/  UMOV UR36, UR24 ;  /* 0x0000001800247c82 */ /* 0x000fe20008000000 */
[----:B------:R-:W-:Y:S01]  /*7bb0*/  UMOV UR32, UR24 ;  /* 0x0000001800207c82 */ /* 0x000fe20008000000 */
[----:B------:R-:W-:Y:S01]  /*7bc0*/  R2UR UR4, R232 ;  /* 0x00000000e80472ca */ /* 0x000fe200000e0000 */
[----:B------:R1:W-:Y:S04]  /*7bd0*/  REDG.E.ADD.F32x4.FTZ.RN.STRONG.GPU desc[UR8][R6.64+0x5000], R32 ;  /* 0x00500020060079a6 */ /* 0x0003e8000c10f788 */
[----:B------:R1:W-:Y:S04]  /*7be0*/  REDG.E.ADD.F32x4.FTZ.RN.STRONG.GPU desc[UR8][R6.64+0x5800], R36 ;  /* 0x00580024060079a6 */ /* 0x0003e8000c10f788 */
[----:B------:R1:W-:Y:S01]  /*7bf0*/  REDG.E.ADD.F32x4.FTZ.RN.STRONG.GPU desc[UR8][R6.64+0x6000], R40 ;  /* 0x00600028060079a6 */ /* 0x0003e2000c10f788 */
[----:B------:R-:W-:Y:S01]  /*7c00*/  HGMMA.64x16x16.F32.BF16 R168, gdesc[UR52].tnspA.tnspB, R168 ;  /* 0x6020000034a879f0 */ /* 0x000fe200087018a8 */
[----:B------:R-:W-:-:S02]  /*7c10*/  R2UR UR54, R218 ;  /* 0x00000000da3672ca */ /* 0x000fc400000e0000 */
[----:B------:R-:W-:Y:S01]  /*7c20*/  R2UR UR55, R219 ;  /* 0x00000000db3772ca */ /* 0x000fe200000e0000 */
[----:B------:R-:W-:Y:S01]  /*7c30*/  UMOV UR20, UR4 ;  /* 0x0000000400147c82 */ /* 0x000fe20008000000 */
[----:B------:R-:W-:Y:S01]  /*7c40*/  UMOV UR16, UR4 ;  /* 0x0000000400107c82 */ /* 0x000fe20008000000 */
[----:B------:R-:W-:Y:S01]  /*7c50*/  UMOV UR12, UR4 ;  /* 0x00000004000c7c82 */ /* 0x000fe20008000000 */
[----:B------:R1:W-:Y:S04]  /*7c60*/  REDG.E.ADD.F32x4.FTZ.RN.STRONG.GPU desc[UR8][R6.64+0x6800], R44 ;  /* 0x0068002c060079a6 */ /* 0x0003e8000c10f788 */
[----:B------:R1:W-:Y:S04]  /*7c70*/  REDG.E.ADD.F32x4.FTZ.RN.STRONG.GPU desc[UR8][R6.64+0x7000], R48 ;  /* 0x00700030060079a6 */ /* 0x0003e8000c10f788 */
[----:B------:R1:W-:Y:S01]  /*7c80*/  REDG.E.ADD.F32x4.FTZ.RN.STRONG.GPU desc[UR8][R6.64+0x7800], R52 ;  /* 0x00780034060079a6 */ /* 0x0003e2000c10f788 */
[----:B------:R-:W-:Y:S01]  /*7c90*/  HGMMA.64x16x16.F32.BF16 R152, gdesc[UR52].tnspA.tnspB, R152 ;  /* 0x60200000349879f0 */ /* 0x000fe20008701898 */
[----:B------:R-:W-:-:S02]  /*7ca0*/  R2UR UR54, R220 ;  /* 0x00000000dc3672ca */ /* 0x000fc400000e0000 */
[----:B------:R-:W-:-:S13]  /*7cb0*/  R2UR UR55, R221 ;  /* 0x00000000dd3772ca */ /* 0x000fda00000e0000 */
[----:B------:R-:W-:Y:S04]  /*7cc0*/  HGMMA.64x16x16.F32.BF16 R136, gdesc[UR52].tnspA.tnspB, R136 ;  /* 0x60200000348879f0 */ /* 0x000fe80008701888 */
[----:B------:R-:W-:Y:S01]  /*7cd0*/  HGMMA.64x16x16.F32.BF16 R200, gdesc[UR44].tnspA.tnspB, R200 ;  /* 0x602000002cc879f0 */ /* 0x000fe200087018c8 */
[----:B------:R-:W-:Y:S02]  /*7ce0*/  R2UR UR46, R222 ;  /* 0x00000000de2e72ca */ /* 0x000fe400000e0000 */
[----:B------:R-:W-:-:S13]  /*7cf0*/  R2UR UR47, R223 ;  /* 0x00000000df2f72ca */ /* 0x000fda00000e0000 */
[----:B------:R-:W-:Y:S01]  /*7d00*/  HGMMA.64x16x16.F32.BF16 R184, gdesc[UR44].tnspA.tnspB, R184 ;  /* 0x602000002cb879f0 */ /* 0x000fe200087018b8 */
[----:B------:R-:W-:Y:S02]  /*7d10*/  R2UR UR46, R224 ;  /* 0x00000000e02e72ca */ /* 0x000fe400000e0000 */
[----:B------:R-:W-:-:S13]  /*7d20*/  R2UR UR47, R225 ;  /* 0x00000000e12f72ca */ /* 0x000fda00000e0000 */
[----:B------:R-:W-:Y:S01]  /*7d30*/  HGMMA.64x16x16.F32.BF16 R168, gdesc[UR44].tnspA.tnspB, R168 ;  /* 0x602000002ca879f0 */ /* 0x000fe200087018a8 */
[----:B------:R-:W-:Y:S02]  /*7d40*/  R2UR UR46, R226 ;  /* 0x00000000e22e72ca */ /* 0x000fe400000e0000 */
[----:B------:R-:W-:-:S13]  /*7d50*/  R2UR UR47, R227 ;  /* 0x00000000e32f72ca */ /* 0x000fda00000e0000 */
[----:B------:R-:W-:Y:S01]  /*7d60*/  HGMMA.64x16x16.F32.BF16 R152, gdesc[UR44].tnspA.tnspB, R152 ;  /* 0x602000002c9879f0 */ /* 0x000fe20008701898 */
[----:B------:R-:W-:Y:S01]  /*7d70*/  UMOV UR46, UR50 ;  /* 0x00000032002e7c82 */ /* 0x000fe20008000000 */
[----:B------:R-:W-:Y:S02]  /*7d80*/  UMOV UR47, UR51 ;  /* 0x00000033002f7c82 */ /* 0x000fe40008000000 */
[----:B------:R-:W-:Y:S04]  /*7d90*/  HGMMA.64x16x16.F32.BF16 R136, gdesc[UR44].tnspA.tnspB, R136 ;  /* 0x602000002c8879f0 */ /* 0x000fe80008701888 */
[----:B------:R-:W-:Y:S01]  /*7da0*/  HGMMA.64x16x16.F32.BF16 R200, gdesc[UR24].tnspA.tnspB, R200 ;  /* 0x6020000018c879f0 */ /* 0x000fe200087018c8 */
[----:B------:R-:W-:Y:S01]  /*7db0*/  UMOV UR26, UR30 ;  /* 0x0000001e001a7c82 */ /* 0x000fe20008000000 */
[----:B------:R-:W-:-:S02]  /*7dc0*/  UMOV UR27, UR31 ;  /* 0x0000001f001b7c82 */ /* 0x000fc40008000000 */
[----:B------:R-:W-:Y:S04]  /*7dd0*/  HGMMA.64x16x16.F32.BF16 R184, gdesc[UR40].tnspA.tnspB, R184 ;  /* 0x6020000028b879f0 */ /* 0x000fe800087018b8 */
[----:B------:R-:W-:Y:S04]  /*7de0*/  HGMMA.64x16x16.F32.BF16 R168, gdesc[UR36].tnspA.tnspB, R168 ;  /* 0x6020000024a879f0 */ /* 0x000fe800087018a8 */
[----:B------:R-:W-:Y:S04]  /*7df0*/  HGMMA.64x16x16.F32.BF16 R152, gdesc[UR32].tnspA.tnspB, R152 ;  /* 0x60200000209879f0 */ /* 0x000fe80008701898 */
[----:B------:R-:W-:Y:S04]  /*7e00*/  HGMMA.64x16x16.F32.BF16 R136, gdesc[UR24].tnspA.tnspB, R136 ;  /* 0x60200000188879f0 */ /* 0x000fe80008701888 */
[----:B------:R-:W-:Y:S01]  /*7e10*/  HGMMA.64x16x16.F32.BF16 R200, gdesc[UR4].tnspA.tnspB, R200 ;  /* 0x6020000004c879f0 */ /* 0x000fe200087018c8 */
[----:B------:R-:W-:Y:S01]  /*7e20*/  UMOV UR6, UR10 ;  /* 0x0000000a00067c82 */ /* 0x000fe20008000000 */
[----:B------:R-:W-:-:S02]  /*7e30*/  UMOV UR7, UR11 ;  /* 0x0000000b00077c82 */ /* 0x000fc40008000000 */
[----:B------:R-:W-:Y:S04]  /*7e40*/  HGMMA.64x16x16.F32.BF16 R184, gdesc[UR20].tnspA.tnspB, R184 ;  /* 0x6020000014b879f0 */ /* 0x000fe800087018b8 */
[----:B------:R-:W-:Y:S04]  /*7e50*/  HGMMA.64x16x16.F32.BF16 R168, gdesc[UR16].tnspA.tnspB, R168 ;  /* 0x6020000010a879f0 */ /* 0x000fe800087018a8 */
[----:B------:R-:W-:Y:S04]  /*7e60*/  HGMMA.64x16x16.F32.BF16 R152, gdesc[UR12].tnspA.tnspB, R152 ;  /* 0x602000000c9879f0 */ /* 0x000fe80008701898 */
[----:B------:R-:W-:Y:S03]  /*7e70*/  HGMMA.64x16x16.F32.BF16 R136, gdesc[UR4].tnspA.tnspB, R136, gsb0 ;  /* 0x60200000048879f0 */ /* 0x000fe60008001888 */
[----:B------:R-:W-:-:S02]  /*7e80*/  WARPGROUP.DEPBAR.LE gsb0, 0x0 ;  /* 0x00008000000079c5 */ /* 0x000fc40000010000 */
[----:B-1----:R-:W-:Y:S05]  /*7e90*/  @!P0 BRA `(.L_x_77) ;  /* 0x0000000000048947 */ /* 0x002fea0003800000 */
[----:B------:R-:W-:Y:S01]  /*7ea0*/  BPT.TRAP 0x1 ;  /* 0x000000040000795c */ /* 0x000fe20000300000 */
.L_x_77:
[----:B------:R-:W-:Y:S01]  /*7eb0*/  UIADD3 UR61, UR61, 0x1, URZ ;  /* 0x000000013d3d7890 */ /* 0x000fe2000fffe03f */
[----:B------:R-:W-:Y:S01]  /*7ec0*/  VIADD R3, R3, 0x1 ;  /* 0x0000000103037836 */ /* 0x000fe20000000000 */
[----:B------:R-:W-:Y:S01]  /*7ed0*/  LOP3.LUT R17, R17, 0x1, RZ, 0x3c, !PT ;  /* 0x0000000111117812 */ /* 0x000fe200078e3cff */
[----:B------:R-:W-:-:S03]  /*7ee0*/  VIADD R16, R16, 0x31820 ;  /* 0x0003182010107836 */ /* 0x000fc60000000000 */
[----:B------:R-:W-:Y:S02]  /*7ef0*/  ISETP.LE.AND P1, PT, R231, UR61, PT ;  /* 0x0000003de7007c0c */ /* 0x000fe4000bf23270 */
[C---:B------:R-:W-:Y:S02]  /*7f00*/  ISETP.NE.AND P0, PT, R3.reuse, 0x2, PT ;  /* 0x000000020300780c */ /* 0x040fe40003f05270 */
[----:B------:R-:W-:Y:S02]  /*7f10*/  PRMT R16, RZ, 0x654, R16 ;  /* 0x00000654ff107816 */ /* 0x000fe40000000010 */
[----:B------:R-:W-:Y:S02]  /*7f20*/  SEL R5, RZ, 0x1, P0 ;  /* 0x00000001ff057807 */ /* 0x000fe40000000000 */
[----:B------:R2:W-:Y:S01]  /*7f30*/  SYNCS.ARRIVE.TRANS64.RED.A1T0 RZ, [R16+URZ], RZ ;  /* 0x000000ff10ff79a7 */ /* 0x0005e2000810043f */
[----:B------:R-:W-:Y:S02]  /*7f40*/  SEL R3, R3, RZ, P0 ;  /* 0x000000ff03037207 */ /* 0x000fe40000000000 */
[----:B------:R-:W-:-:S02]  /*7f50*/  LOP3.LUT R18, R18, R5, RZ, 0x3c, !PT ;  /* 0x0000000512127212 */ /* 0x000fc400078e3cff */
[----:B------:R-:W-:Y:S05]  /*7f60*/  @!P1 BRA `(.L_x_78) ;  /* 0xffffff94001c9947 */ /* 0x000fea000383ffff */
.L_x_67:
[----:B------:R-:W3:Y:S01]  /*7f70*/  S2UR UR10, SR_CTAID.Y ;  /* 0x00000000000a79c3 */ /* 0x000ee20000002600 */
[----:B------:R-:W-:Y:S01]  /*7f80*/  ULDC UR4, c[0x0][0x850] ;  /* 0x0002140000047ab9 */ /* 0x000fe20000000800 */
[----:B-1----:R-:W1:Y:S01]  /*7f90*/  S2R R2, SR_TID.X ;  /* 0x0000000000027919 */ /* 0x002e620000002100 */
[----:B------:R-:W-:Y:S01]  /*7fa0*/  UISETP.NE.AND UP0, UPT, UR4, 0x1, UPT ;  /* 0x000000010400788c */ /* 0x000fe2000bf05270 */
[----:B------:R-:W-:Y:S01]  /*7fb0*/  IMAD R0, R229, 0x2800, R230 ;  /* 0x00002800e5007824 */ /* 0x000fe200078e02e6 */
[----:B------:R-:W-:Y:S01]  /*7fc0*/  ULDC.64 UR12, c[0x0][0x818] ;  /* 0x00020600000c7ab9 */ /* 0x000fe20000000a00 */
[----:B------:R-:W-:Y:S01]  /*7fd0*/  ULDC.64 UR14, c[0x0][0x848] ;  /* 0x00021200000e7ab9 */ /* 0x000fe20000000a00 */
[----:B------:R-:W-:Y:S01]  /*7fe0*/  BSSY B1, `(.L_x_79) ;  /* 0x00000a1000017945 */ /* 0x000fe20003800000 */
[----:B------:R-:W4:Y:S01]  /*7ff0*/  S2UR UR8, SR_CTAID.X ;  /* 0x00000000000879c3 */ /* 0x000f220000002500 */
[----:B------:R-:W-:-:S07]  /*8000*/  LEA R0, R0, UR60, 0x2 ;  /* 0x0000003c00007c11 */ /* 0x000fce000f8e10ff */
[----:B------:R-:W-:Y:S06]  /*8010*/  BAR.SYNC.DEFER_BLOCKING 0x1, 0x100 ;  /* 0x0044000000007b1d */ /* 0x000fec0000010000 */
[----:B------:R-:W-:Y:S01]  /*8020*/  @UP0 ULDC UR6, c[0x0][0x854] ;  /* 0x0002150000060ab9 */ /* 0x000fe20000000800 */
[----:B------:R-:W-:Y:S01]  /*8030*/  @UP0 ULDC UR4, c[0x0][0x858] ;  /* 0x0002160000040ab9 */ /* 0x000fe20000000800 */
[----:B------:R-:W5:Y:S01]  /*8040*/  S2UR UR17, SR_CTAID.Z ;  /* 0x00000000001179c3 */ /* 0x000f620000002700 */
[----:B---3--:R-:W-:Y:S02]  /*8050*/  UIMAD.WIDE.U32 UR6, UR10, UR6, URZ ;  /* 0x000000060a0672a5 */ /* 0x008fe4000f8e003f */
[----:B------:R-:W-:-:S02]  /*8060*/  USHF.R.S32.HI UR5, URZ, 0x1f, UR10 ;  /* 0x0000001f3f057899 */ /* 0x000fc4000801140a */
[----:B------:R-:W-:-:S03]  /*8070*/  @UP0 USHF.R.U32.HI UR7, URZ, UR4, UR7 ;  /* 0x000000043f070299 */ /* 0x000fc60008011607 */
[----:B------:R-:W-:Y:S01]  /*8080*/  UMOV UR4, UR10 ;  /* 0x0000000a00047c82 */ /* 0x000fe20008000000 */
[----:B------:R-:W-:Y:S02]  /*8090*/  @UP0 USHF.R.S32.HI UR6, URZ, 0x1f, UR7 ;  /* 0x0000001f3f060899 */ /* 0x000fe40008011407 */
[----:B----4-:R-:W-:Y:S01]  /*80a0*/  UIMAD UR8, UR8, 0x5000, URZ ;  /* 0x00005000080878a4 */ /* 0x010fe2000f8e023f */
[----:B------:R3:W-:Y:S01]  /*80b0*/  STS.128 [R0], R56 ;  /* 0x0000003800007388 */ /* 0x0007e20000000c00 */
[----:B------:R-:W-:Y:S01]  /*80c0*/  @UP0 UMOV UR4, UR7 ;  /* 0x0000000700040c82 */ /* 0x000fe20008000000 */
[----:B-1----:R-:W-:Y:S01]  /*80d0*/  ISETP.NE.AND P1, PT, R2, 0x80, PT ;  /* 0x000000800200780c */ /* 0x002fe20003f25270 */
[----:B------:R-:W-:Y:S01]  /*80e0*/  USHF.R.S32.HI UR9, URZ, 0x1f, UR8 ;  /* 0x0000001f3f097899 */ /* 0x000fe20008011408 */
[----:B------:R3:W-:Y:S01]  /*80f0*/  STS.128 [R0+0x800], R60 ;  /* 0x0008003c00007388 */ /* 0x0007e20000000c00 */
[----:B------:R-:W-:Y:S02]  /*8100*/  @UP0 UMOV UR5, UR6 ;  /* 0x0000000600050c82 */ /* 0x000fe40008000000 */
[----:B------:R-:W-:Y:S01]  /*8110*/  UIMAD UR10, UR5, UR12, URZ ;  /* 0x0000000c050a72a4 */ /* 0x000fe2000f8e023f */
[----:B------:R3:W-:Y:S01]  /*8120*/  STS.128 [R0+0x1000], R96 ;  /* 0x0010006000007388 */ /* 0x0007e20000000c00 */
[----:B------:R-:W-:-:S02]  /*8130*/  UIMAD.WIDE.U32 UR6, UR4, UR12, UR8 ;  /* 0x0000000c040672a5 */ /* 0x000fc4000f8e0008 */
[----:B------:R-:W-:Y:S01]  /*8140*/  UIMAD UR10, UR4, UR13, UR10 ;  /* 0x0000000d040a72a4 */ /* 0x000fe2000f8e020a */
[----:B------:R3:W-:Y:S01]  /*8150*/  STS.128 [R0+0x1800], R100 ;  /* 0x0018006400007388 */ /* 0x0007e20000000c00 */
[----:B-----5:R-:W-:Y:S01]  /*8160*/  USHF.R.S32.HI UR16, URZ, 0x1f, UR17 ;  /* 0x0000001f3f107899 */ /* 0x020fe20008011411 */
[----:B------:R-:W-:Y:S02]  /*8170*/  ULDC.64 UR12, c[0x0][0x840] ;  /* 0x00021000000c7ab9 */ /* 0x000fe40000000a00 */
[----:B------:R3:W-:Y:S01]  /*8180*/  STS.128 [R0+0x2000], R64 ;  /* 0x0020004000007388 */ /* 0x0007e20000000c00 */
[----:B------:R-:W-:Y:S02]  /*8190*/  UIMAD UR5, UR5, UR12, URZ ;  /* 0x0000000c050572a4 */ /* 0x000fe4000f8e023f */
[----:B------:R-:W-:Y:S01]  /*81a0*/  UIMAD.WIDE.U32 UR8, UR4, UR12, UR8 ;  /* 0x0000000c040872a5 */ /* 0x000fe2000f8e0008 */
[----:B------:R3:W-:Y:S01]  /*81b0*/  STS.128 [R0+0x2800], R68 ;  /* 0x0028004400007388 */ /* 0x0007e20000000c00 */
[----:B------:R-:W-:-:S02]  /*81c0*/  UIMAD UR11, UR4, UR13, UR5 ;  /* 0x0000000d040b72a4 */ /* 0x000fc4000f8e0205 */
[----:B------:R-:W-:Y:S01]  /*81d0*/  UIADD3 UR5, UR7, UR10, URZ ;  /* 0x0000000a07057290 */ /* 0x000fe2000fffe03f */
[----:B------:R3:W-:Y:S01]  /*81e0*/  STS.128 [R0+0x3000], R104 ;  /* 0x0030006800007388 */ /* 0x0007e20000000c00 */
[----:B------:R-:W-:Y:S01]  /*81f0*/  ULDC.64 UR12, c[0x0][0x820] ;  /* 0x00020800000c7ab9 */ /* 0x000fe20000000a00 */
[----:B------:R-:W-:Y:S02]  /*8200*/  UIADD3 UR7, UR9, UR11, URZ ;  /* 0x0000000b09077290 */ /* 0x000fe4000fffe03f */
[----:B------:R3:W-:Y:S01]  /*8210*/  STS.128 [R0+0x3800], R108 ;  /* 0x0038006c00007388 */ /* 0x0007e20000000c00 */
[----:B------:R-:W-:Y:S02]  /*8220*/  UIMAD UR4, UR16, UR12, URZ ;  /* 0x0000000c100472a4 */ /* 0x000fe4000f8e023f */
[----:B------:R-:W-:Y:S01]  /*8230*/  UIMAD UR10, UR16, UR14, URZ ;  /* 0x0000000e100a72a4 */ /* 0x000fe2000f8e023f */
[----:B------:R3:W-:Y:S01]  /*8240*/  STS.128 [R0+0x4000], R72 ;  /* 0x0040004800007388 */ /* 0x0007e20000000c00 */
[----:B------:R-:W-:-:S02]  /*8250*/  UIMAD UR9, UR17, UR13, UR4 ;  /* 0x0000000d110972a4 */ /* 0x000fc4000f8e0204 */
[----:B------:R-:W-:Y:S01]  /*8260*/  UIMAD UR10, UR17, UR15, UR10 ;  /* 0x0000000f110a72a4 */ /* 0x000fe2000f8e020a */
[----:B------:R3:W-:Y:S01]  /*8270*/  STS.128 [R0+0x4800], R76 ;  /* 0x0048004c00007388 */ /* 0x0007e20000000c00 */
[----:B------:R-:W-:Y:S01]  /*8280*/  UMOV UR4, UR6 ;  /* 0x0000000600047c82 */ /* 0x000fe20008000000 */
[----:B------:R-:W-:Y:S01]  /*8290*/  UMOV UR6, UR8 ;  /* 0x0000000800067c82 */ /* 0x000fe20008000000 */
[----:B------:R-:W-:Y:S01]  /*82a0*/  UIMAD.WIDE.U32 UR4, UR17, UR12, UR4 ;  /* 0x0000000c110472a5 */ /* 0x000fe2000f8e0004 */
[----:B------:R3:W-:Y:S01]  /*82b0*/  STS.128 [R0+0x5000], R112 ;  /* 0x0050007000007388 */ /* 0x0007e20000000c00 */
[----:B------:R-:W-:Y:S01]  /*82c0*/  UIMAD.WIDE.U32 UR6, UR17, UR14, UR6 ;  /* 0x0000000e110672a5 */ /* 0x000fe2000f8e0006 */
[----:B------:R-:W-:Y:S02]  /*82d0*/  ULDC.64 UR12, c[0x0][0x800] ;  /* 0x00020000000c7ab9 */ /* 0x000fe40000000a00 */
[----:B------:R3:W-:Y:S01]  /*82e0*/  STS.128 [R0+0x5800], R116 ;  /* 0x0058007400007388 */ /* 0x0007e20000000c00 */
[----:B------:R-:W-:-:S02]  /*82f0*/  UIADD3 UR8, UR5, UR9, URZ ;  /* 0x0000000905087290 */ /* 0x000fc4000fffe03f */
[----:B------:R-:W-:Y:S01]  /*8300*/  ULEA UR12, UP0, UR4, UR12, 0x2 ;  /* 0x0000000c040c7291 */ /* 0x000fe2000f80103f */
[----:B------:R3:W-:Y:S01]  /*8310*/  STS.128 [R0+0x6000], R80 ;  /* 0x0060005000007388 */ /* 0x0007e20000000c00 */
[----:B------:R-:W-:Y:S01]  /*8320*/  ULDC.64 UR14, c[0x0][0x828] ;  /* 0x00020a00000e7ab9 */ /* 0x000fe20000000a00 */
[----:B------:R-:W-:Y:S02]  /*8330*/  UIADD3 UR5, UR7, UR10, URZ ;  /* 0x0000000a07057290 */ /* 0x000fe4000fffe03f */
[----:B------:R3:W-:Y:S01]  /*8340*/  STS.128 [R0+0x6800], R84 ;  /* 0x0068005400007388 */ /* 0x0007e20000000c00 */
[----:B------:R-:W-:Y:S02]  /*8350*/  ULEA UR14, UP1, UR6, UR14, 0x2 ;  /* 0x0000000e060e7291 */ /* 0x000fe4000f82103f */
[----:B------:R-:W-:Y:S01]  /*8360*/  ULEA.HI.X UR13, UR4, UR13, UR8, 0x2, UP0 ;  /* 0x0000000d040d7291 */ /* 0x000fe200080f1408 */
[----:B------:R3:W-:Y:S01]  /*8370*/  STS.128 [R0+0x7000], R120 ;  /* 0x0070007800007388 */ /* 0x0007e20000000c00 */
[----:B------:R-:W-:Y:S01]  /*8380*/  ULEA.HI.X UR5, UR6, UR15, UR5, 0x2, UP1 ;  /* 0x0000000f06057291 */ /* 0x000fe200088f1405 */
[----:B------:R-:W-:-:S02]  /*8390*/  ULDC UR4, c[0x0][0x740] ;  /* 0x0001d00000047ab9 */ /* 0x000fc40000000800 */
[----:B------:R3:W-:Y:S01]  /*83a0*/  STS.128 [R0+0x7800], R124 ;  /* 0x0078007c00007388 */ /* 0x0007e20000000c00 */
[----:B------:R-:W-:Y:S01]  /*83b0*/  FMUL.FTZ R208, R208, UR4 ;  /* 0x00000004d0d07c20 */ /* 0x000fe20008410000 */
[----:B------:R-:W-:Y:S01]  /*83c0*/  FMUL.FTZ R209, R209, UR4 ;  /* 0x00000004d1d17c20 */ /* 0x000fe20008410000 */
[----:B------:R-:W-:Y:S01]  /*83d0*/  FMUL.FTZ R210, R210, UR4 ;  /* 0x00000004d2d27c20 */ /* 0x000fe20008410000 */
        /* <DEDUP_REMOVED lines=16> */
[----:B------:R1:W-:Y:S06]  /*84e0*/  MEMBAR.ALL.CTA ;  /* 0x0000000000007992 */ /* 0x0003ec0000008000 */
[----:B-1----:R-:W1:Y:S01]  /*84f0*/  FENCE.VIEW.ASYNC.S ;  /* 0x00000000000073c6 */ /* 0x002e620000000000 */
        /* <DEDUP_REMOVED lines=65> */
[----:B-1----:R-:W-:Y:S06]  /*8910*/  BAR.SYNC.DEFER_BLOCKING 0x1, 0x100 ;  /* 0x0044000000007b1d */ /* 0x002fec0000010000 */
[----:B---3--:R-:W-:Y:S05]  /*8920*/  @P1 BRA `(.L_x_80) ;  /* 0x0000000000301947 */ /* 0x008fea0003800000 */
[----:B------:R-:W-:Y:S01]  /*8930*/  PLOP3.LUT P0, PT, PT, PT, PT, 0x80, 0x0 ;  /* 0x000000000000781c */ /* 0x000fe20003f0f070 */
[----:B------:R-:W-:Y:S01]  /*8940*/  UMOV UR6, 0x1400 ;  /* 0x0000140000067882 */ /* 0x000fe20000000000 */
[----:B------:R-:W-:Y:S01]  /*8950*/  UMOV UR8, 0x0 ;  /* 0x0000000000087882 */ /* 0x000fe20000000000 */
[----:B------:R-:W-:Y:S01]  /*8960*/  UMOV UR9, 0x14f00000 ;  /* 0x14f0000000097882 */ /* 0x000fe20000000000 */
[----:B------:R-:W-:-:S09]  /*8970*/  UMOV UR4, UR14 ;  /* 0x0000000e00047c82 */ /* 0x000fd20008000000 */
.L_x_81:
[----:B------:R-:W-:Y:S01]  /*8980*/  @P0 ELECT P2, URZ, PT ;  /* 0x00000000003f082f */ /* 0x000fe20003840000 */
[----:B------:R1:W-:-:S12]  /*8990*/  UBLKRED.G.S.ADD.F32.RN [UR4], [UR60], UR6, desc[UR8] ;  /* 0x000008043c0073bb */ /* 0x0003d800080a1406 */
[----:B------:R-:W-:Y:S02]  /*89a0*/  @P2 PLOP3.LUT P0, PT, P2, PT, PT, 0x8, 0x0 ;  /* 0x000000000000281c */ /* 0x000fe4000170e170 */
[----:B------:R-:W-:-:S11]  /*89b0*/  PLOP3.LUT P2, PT, PT, PT, PT, 0x8, 0x0 ;  /* 0x000000000000781c */ /* 0x000fd60003f4e170 */
[----:B-1----:R-:W-:Y:S05]  /*89c0*/  @P0 BRA.U.ANY `(.L_x_81) ;  /* 0xfffffffd00ec0947 */ /* 0x002fea000393ffff */
[----:B------:R0:W-:Y:S01]  /*89d0*/  UTMACMDFLUSH ;  /* 0x00000000000079b7 */ /* 0x0001e20000000000 */
[----:B------:R-:W-:-:S04]  /*89e0*/  DEPBAR.LE SB0, 0x0 ;  /* 0x000080000000791a */ /* 0x000fc80000000000 */
.L_x_80:
[----:B------:R-:W-:Y:S05]  /*89f0*/  BSYNC B1 ;  /* 0x0000000000017941 */ /* 0x000fea0003800000 */
.L_x_79:
[----:B------:R-:W-:Y:S06]  /*8a00*/  BAR.SYNC.DEFER_BLOCKING 0x1, 0x100 ;  /* 0x0044000000007b1d */ /* 0x000fec0000010000 */
[----:B------:R1:W-:Y:S04]  /*8a10*/  STS.128 [R0], R208 ;  /* 0x000000d000007388 */ /* 0x0003e80000000c00 */
[----:B------:R1:W-:Y:S04]  /*8a20*/  STS.128 [R0+0x800], R212 ;  /* 0x000800d400007388 */ /* 0x0003e80000000c00 */
        /* <DEDUP_REMOVED lines=17> */
[----:B------:R1:W-:Y:S01]  /*8b40*/  STS.128 [R0+0x9800], R140 ;  /* 0x0098008c00007388 */ /* 0x0003e20000000c00 */
[----:B------:R3:W-:Y:S06]  /*8b50*/  MEMBAR.ALL.CTA ;  /* 0x0000000000007992 */ /* 0x0007ec0000008000 */
[----:B---3--:R-:W3:Y:S02]  /*8b60*/  FENCE.VIEW.ASYNC.S ;  /* 0x00000000000073c6 */ /* 0x008ee40000000000 */
[----:B---3--:R-:W-:Y:S06]  /*8b70*/  BAR.SYNC.DEFER_BLOCKING 0x1, 0x100 ;  /* 0x0044000000007b1d */ /* 0x008fec0000010000 */
[----:B------:R-:W-:Y:S05]  /*8b80*/  @P1 BRA `(.L_x_64) ;  /* 0x00000018003c1947 */ /* 0x000fea0003800000 */
[----:B------:R-:W-:Y:S01]  /*8b90*/  PLOP3.LUT P0, PT, PT, PT, PT, 0x80, 0x0 ;  /* 0x000000000000781c */ /* 0x000fe20003f0f070 */
[----:B------:R-:W-:Y:S01]  /*8ba0*/  UMOV UR6, 0x1400 ;  /* 0x0000140000067882 */ /* 0x000fe20000000000 */
[----:B------:R-:W-:Y:S01]  /*8bb0*/  UMOV UR8, 0x0 ;  /* 0x0000000000087882 */ /* 0x000fe20000000000 */
[----:B------:R-:W-:Y:S01]  /*8bc0*/  UMOV UR9, 0x14f00000 ;  /* 0x14f0000000097882 */ /* 0x000fe20000000000 */
[----:B------:R-:W-:Y:S01]  /*8bd0*/  UMOV UR4, UR12 ;  /* 0x0000000c00047c82 */ /* 0x000fe20008000000 */
[----:B------:R-:W-:-:S08]  /*8be0*/  UMOV UR5, UR13 ;  /* 0x0000000d00057c82 */ /* 0x000fd00008000000 */
.L_x_82:
[----:B------:R-:W-:Y:S01]  /*8bf0*/  @P0 ELECT P1, URZ, PT ;  /* 0x00000000003f082f */ /* 0x000fe20003820000 */
[----:B------:R3:W-:-:S12]  /*8c00*/  UBLKRED.G.S.ADD.F32.RN [UR4], [UR60], UR6, desc[UR8] ;  /* 0x000008043c0073bb */ /* 0x0007d800080a1406 */
[----:B------:R-:W-:Y:S02]  /*8c10*/  @P1 PLOP3.LUT P0, PT, P1, PT, PT, 0x8, 0x0 ;  /* 0x000000000000181c */ /* 0x000fe40000f0e170 */
[----:B------:R-:W-:-:S11]  /*8c20*/  PLOP3.LUT P1, PT, PT, PT, PT, 0x8, 0x0 ;  /* 0x000000000000781c */ /* 0x000fd60003f2e170 */
[----:B---3--:R-:W-:Y:S05]  /*8c30*/  @P0 BRA.U.ANY `(.L_x_82) ;  /* 0xfffffffd00ec0947 */ /* 0x008fea000393ffff */
[----:B------:R0:W-:Y:S01]  /*8c40*/  UTMACMDFLUSH ;  /* 0x00000000000079b7 */ /* 0x0001e20000000000 */
[----:B------:R-:W-:-:S04]  /*8c50*/  DEPBAR.LE SB0, 0x0 ;  /* 0x000080000000791a */ /* 0x000fc80000000000 */
[----:B------:R-:W-:Y:S05]  /*8c60*/  BRA `(.L_x_64) ;  /* 0x0000001800047947 */ /* 0x000fea0003800000 */
.L_x_62:
[----:B------:R-:W-:-:S08]  /*8c70*/  NOP ;  /* 0x0000000000007918 */ /* 0x000fd00000000000 */
[----:B------:R-:W1:-:S00]  /*8c80*/  USETMAXREG.DEALLOC.CTAPOOL 0x18 ;  /* 0x00000018000079c8 */ /* 0x000e4000080e0500 */
[----:B-1----:R-:W-:-:S06]  /*8c90*/  LOP3.LUT R0, R0, 0x3, RZ, 0xc0, !PT ;  /* 0x0000000300007812 */ /* 0x002fcc00078ec0ff */
[----:B------:R-:W1:Y:S02]  /*8ca0*/  SHFL.IDX PT, R0, R0, RZ, 0x1f ;  /* 0x00001fff00007589 */ /* 0x000e6400000e0000 */
[----:B-1----:R-:W-:-:S13]  /*8cb0*/  ISETP.NE.AND P0, PT, R0, RZ, PT ;  /* 0x000000ff0000720c */ /* 0x002fda0003f05270 */
[----:B------:R-:W-:Y:S05]  /*8cc0*/  @P0 BRA `(.L_x_64) ;  /* 0x0000001400ec0947 */ /* 0x000fea0003800000 */
        /* <DEDUP_REMOVED lines=12> */
[----:B------:R-:W-:-:S03]  /*8d90*/  IMAD.MOV.U32 R17, RZ, RZ, RZ ;  /* 0x000000ffff117224 */ /* 0x000fc600078e00ff */
[----:B------:R-:W4:Y:S07]  /*8da0*/  S2UR UR20, SR_CTAID.Y ;  /* 0x00000000001479c3 */ /* 0x000f2e0000002600 */
[----:B------:R-:W-:Y:S01]  /*8db0*/  @UP0 ULDC UR4, c[0x0][0x2ec] ;  /* 0x0000bb0000040ab9 */ /* 0x000fe20000000800 */
[----:B------:R-:W5:Y:S01]  /*8dc0*/  LDC.64 R4, c[0x0][0x718] ;  /* 0x0001c600ff047b82 */ /* 0x000f620000000a00 */
[----:B------:R-:W-:Y:S01]  /*8dd0*/  @UP0 ULDC UR6, c[0x0][0x2f0] ;  /* 0x0000bc0000060ab9 */ /* 0x000fe20000000800 */
[----:B-1----:R-:W-:Y:S01]  /*8de0*/  SHF.R.S32.HI R7, RZ, 0x1f, R7 ;  /* 0x0000001fff077819 */ /* 0x002fe20000011407 */
[----:B----4-:R-:W-:-:S02]  /*8df0*/  UIMAD.WIDE.U32 UR4, UR20, UR4, URZ ;  /* 0x00000004140472a5 */ /* 0x010fc4000f8e003f */
[----:B------:R-:W-:Y:S02]  /*8e00*/  UMOV UR12, UR20 ;  /* 0x00000014000c7c82 */ /* 0x000fe40008000000 */
[C---:B--2---:R-:W-:Y:S01]  /*8e10*/  IMAD R8, R7.reuse, R2, RZ ;  /* 0x0000000207087224 */ /* 0x044fe200078e02ff */
[----:B------:R-:W-:Y:S01]  /*8e20*/  @UP0 USHF.R.U32.HI UR12, URZ, UR6, UR5 ;  /* 0x000000063f0c0299 */ /* 0x000fe20008011605 */
[----:B-----5:R-:W-:Y:S02]  /*8e30*/  IMAD R6, R7, R4, RZ ;  /* 0x0000000407067224 */ /* 0x020fe400078e02ff */
[----:B------:R-:W-:Y:S02]  /*8e40*/  IMAD R13, R3, UR20, R8 ;  /* 0x00000014030d7c24 */ /* 0x000fe4000f8e0208 */
[----:B------:R-:W1:Y:S01]  /*8e50*/  LDC.64 R8, c[0x0][0x720] ;  /* 0x0001c800ff087b82 */ /* 0x000e620000000a00 */
[----:B------:R-:W-:Y:S02]  /*8e60*/  IMAD R11, R5, UR20, R6 ;  /* 0x00000014050b7c24 */ /* 0x000fe4000f8e0206 */
[----:B------:R-:W-:-:S04]  /*8e70*/  IMAD.WIDE.U32 R4, R4, UR20, RZ ;  /* 0x0000001404047c25 */ /* 0x000fc8000f8e00ff */
[----:B------:R-:W-:Y:S01]  /*8e80*/  IMAD.IADD R5, R5, 0x1, R11 ;  /* 0x0000000105057824 */ /* 0x000fe200078e020b */
[----:B------:R-:W2:Y:S01]  /*8e90*/  LDC.64 R6, c[0x0][0x738] ;  /* 0x0001ce00ff067b82 */ /* 0x000ea20000000a00 */
[----:B---3--:R-:W-:Y:S01]  /*8ea0*/  SHF.R.S32.HI R11, RZ, 0x1f, R10 ;  /* 0x0000001fff0b7819 */ /* 0x008fe2000001140a */
[----:B------:R-:W-:-:S04]  /*8eb0*/  IMAD.WIDE.U32 R2, R2, UR20, RZ ;  /* 0x0000001402027c25 */ /* 0x000fc8000f8e00ff */
        /* <DEDUP_REMOVED lines=17> */
.L_x_99:
[----:B------:R-:W-:Y:S02]  /*8fd0*/  IMAD.IADD R14, R5, 0x1, R9 ;  /* 0x00000001050e7824 */ /* 0x000fe400078e0209 */
[----:B------:R-:W-:Y:S02]  /*8fe0*/  IMAD.IADD R6, R3, 0x1, R11 ;  /* 0x0000000103067824 */ /* 0x000fe400078e020b */
[----:B-1----:R-:W-:Y:S01]  /*8ff0*/  IMAD.MOV.U32 R0, RZ, RZ, 0x1 ;  /* 0x00000001ff007424 */ /* 0x002fe200078e00ff */
[----:B------:R-:W-:Y:S06]  /*9000*/  @P0 BRA `(.L_x_85) ;  /* 0x0000000000180947 */ /* 0x000fec0003800000 */
[----:B------:R-:W1:Y:S01]  /*9010*/  S2R R10, SR_TID.X ;  /* 0x00000000000a7919 */ /* 0x000e620000002100 */
[----:B------:R-:W-:-:S04]  /*9020*/  IMAD.MOV.U32 R8, RZ, RZ, 0x8100 ;  /* 0x00008100ff087424 */ /* 0x000fc800078e00ff */
[----:B------:R2:W-:Y:S01]  /*9030*/  SYNCS.ARRIVE.TRANS64 RZ, [R7+URZ+0x31810], R8 ;  /* 0x0318100807ff79a7 */ /* 0x0005e2000800003f */
[----:B-1----:R-:W-:-:S13]  /*9040*/  LOP3.LUT P1, RZ, R10, 0x1f, RZ, 0xc0, !PT ;  /* 0x0000001f0aff7812 */ /* 0x002fda000782c0ff */
[----:B--2---:R-:W-:Y:S05]  /*9050*/  @!P1 BRA `(.L_x_85) ;  /* 0x0000000000049947 */ /* 0x004fea0003800000 */
[----:B------:R-:W-:Y:S01]  /*9060*/  BPT.TRAP 0x1 ;  /* 0x000000040000795c */ /* 0x000fe20000300000 */
.L_x_85:
        /* <DEDUP_REMOVED lines=22> */
[----:B------:R-:W1:Y:S01]  /*91d0*/  LDC R11, c[0x0][0x280] ;  /* 0x0000a000ff0b7b82 */ /* 0x000e620000000800 */
[----:B------:R-:W-:Y:S01]  /*91e0*/  UMOV UR41, UR17 ;  /* 0x0000001100297c82 */ /* 0x000fe20008000000 */
[----:B------:R-:W-:Y:S01]  /*91f0*/  UMOV UR35, UR19 ;  /* 0x0000001300237c82 */ /* 0x000fe20008000000 */
[----:B------:R-:W-:Y:S01]  /*9200*/  LEA.HI.X R14, R4, R9, R14, 0x2, P1 ;  /* 0x00000009040e7211 */ /* 0x000fe200008f140e */
[----:B------:R-:W-:Y:S01]  /*9210*/  UMOV UR33, UR17 ;  /* 0x0000001100217c82 */ /* 0x000fe20008000000 */
[----:B------:R-:W-:Y:S01]  /*9220*/  R2UR UR22, R10 ;  /* 0x000000000a1672ca */ /* 0x000fe200000e0000 */
[----:B------:R-:W-:Y:S01]  /*9230*/  UMOV UR26, 0xc0 ;  /* 0x000000c0001a7882 */ /* 0x000fe20000000000 */
        /* <DEDUP_REMOVED lines=69> */
[----:B------:R-:W-:Y:S01]  /*9690*/  VIADD R11, R11, 0x3f ;  /* 0x0000003f0b0b7836 */ /* 0x000fe20000000000 */
[----:B------:R-:W-:Y:S01]  /*96a0*/  IADD3 R10, P1, R10, 0x100, RZ ;  /* 0x000001000a0a7810 */ /* 0x000fe20007f3e0ff */
[----:B------:R-:W-:Y:S01]  /*96b0*/  IMAD.MOV.U32 R9, RZ, RZ, 0x1 ;  /* 0x00000001ff097424 */ /* 0x000fe200078e00ff */
[----:B------:R-:W-:Y:S01]  /*96c0*/  CS2R R16, SRZ ;  /* 0x0000000000107805 */ /* 0x000fe2000001ff00 */
[----:B------:R-:W-:Y:S01]  /*96d0*/  IMAD.MOV.U32 R8, RZ, RZ, RZ ;  /* 0x000000ffff087224 */ /* 0x000fe200078e00ff */
[----:B------:R-:W-:-:S04]  /*96e0*/  SHF.R.S32.HI R0, RZ, 0x1f, R11 ;  /* 0x0000001fff007819 */ /* 0x000fc8000001140b */
[----:B------:R-:W-:Y:S02]  /*96f0*/  LEA.HI R0, R0, R11, RZ, 0x6 ;  /* 0x0000000b00007211 */ /* 0x000fe400078f30ff */
[----:B--2---:R-:W-:Y:S01]  /*9700*/  LEA R11, P2, R2, R12, 0x2 ;  /* 0x0000000c020b7211 */ /* 0x004fe200078410ff */
[----:B------:R-:W-:Y:S01]  /*9710*/  IMAD.X R12, RZ, RZ, R14, P1 ;  /* 0x000000ffff0c7224 */ /* 0x000fe200008e060e */
[----:B------:R-:W-:Y:S01]  /*9720*/  LEA.HI.SX32 R14, R0, 0xffffffff, 0x1a ;  /* 0xffffffff000e7811 */ /* 0x000fe200078fd2ff */
[----:B------:R-:W-:Y:S01]  /*9730*/  IMAD.MOV.U32 R0, RZ, RZ, 0x1 ;  /* 0x00000001ff007424 */ /* 0x000fe200078e00ff */
[----:B------:R-:W-:Y:S02]  /*9740*/  LEA.HI.X R13, R2, R13, R6, 0x2, P2 ;  /* 0x0000000d020d7211 */ /* 0x000fe400010f1406 */
[----:B-1----:R-:W-:-:S07]  /*9750*/  LOP3.LUT R15, R15, 0x1f, RZ, 0xc0, !PT ;  /* 0x0000001f0f0f7812 */ /* 0x002fce00078ec0ff */
.L_x_91:
[----:B------:R-:W-:-:S04]  /*9760*/  SHF.L.U32 R4, R9, 0x1f, RZ ;  /* 0x0000001f09047819 */ /* 0x000fc800000006ff */
[----:B-1----:R-:W1:Y:S02]  /*9770*/  SYNCS.PHASECHK.TRANS64.TRYWAIT P1, [R7+URZ+0x31838], R4 ;  /* 0x03183804070075a7 */ /* 0x002e64000802017f */
[----:B-12--5:R-:W-:Y:S05]  /*9780*/  @!P1 BRA `(.L_x_87) ;  /* 0x0000000c00989947 */ /* 0x026fea0003800000 */
.L_x_100:
[----:B------:R-:W-:Y:S05]  /*9790*/  @P0 BRA `(.L_x_88) ;  /* 0x0000000000140947 */ /* 0x000fea0003800000 */
[----:B------:R-:W-:Y:S01]  /*97a0*/  ISETP.NE.AND P1, PT, R15, RZ, PT ;  /* 0x000000ff0f00720c */ /* 0x000fe20003f25270 */
[----:B-1----:R-:W-:-:S04]  /*97b0*/  IMAD.MOV.U32 R4, RZ, RZ, 0x8100 ;  /* 0x00008100ff047424 */ /* 0x002fc800078e00ff */
[----:B------:R2:W-:Y:S08]  /*97c0*/  SYNCS.ARRIVE.TRANS64 RZ, [R7+URZ+0x31830], R4 ;  /* 0x0318300407ff79a7 */ /* 0x0005f0000800003f */
[----:B------:R-:W-:Y:S05]  /*97d0*/  @!P1 BRA `(.L_x_88) ;  /* 0x0000000000049947 */ /* 0x000fea0003800000 */
[----:B------:R-:W-:Y:S01]  /*97e0*/  BPT.TRAP 0x1 ;  /* 0x000000040000795c */ /* 0x000fe20000300000 */
.L_x_88:
[----:B------:R3:W-:Y:S02]  /*97f0*/  STL.64 [R1], R2 ;  /* 0x0000000201007387 */ /* 0x0007e40000100a00 */
[----:B---3--:R-:W1:Y:S02]  /*9800*/  LDC.64 R2, c[0x0][0x198] ;  /* 0x00006600ff027b82 */ /* 0x008e640000000a00 */
[----:B-12---:R-:W-:-:S05]  /*9810*/  IMAD.MOV.U32 R4, RZ, RZ, R2 ;  /* 0x000000ffff047224 */ /* 0x006fca00078e0002 */
[----:B------:R-:W-:-:S04]  /*9820*/  IADD3 R5, P1, R4, 0x1f0, RZ ;  /* 0x000001f004057810 */ /* 0x000fc80007f3e0ff */
[----:B------:R-:W-:Y:S01]  /*9830*/  R2UR UR6, R5 ;  /* 0x00000000050672ca */ /* 0x000fe200000e0000 */
[----:B------:R-:W-:Y:S02]  /*9840*/  IMAD.MOV.U32 R5, RZ, RZ, R3 ;  /* 0x000000ffff057224 */ /* 0x000fe400078e0003 */
[----:B------:R1:W5:Y:S01]  /*9850*/  LDL.LU.64 R2, [R1] ;  /* 0x0000000001027983 */ /* 0x0003620000300a00 */
        /* <DEDUP_REMOVED lines=43> */
.L_x_102:
[----:B------:R-:W-:Y:S01]  /*9b10*/  LOP3.LUT R9, R9, 0x1, RZ, 0x3c, !PT ;  /* 0x0000000109097812 */ /* 0x000fe200078e3cff */
[----:B------:R-:W-:Y:S06]  /*9b20*/  @P2 BRA `(.L_x_90) ;  /* 0x0000000000142947 */ /* 0x000fec0003800000 */
[----:B------:R-:W-:Y:S01]  /*9b30*/  ISETP.NE.AND P1, PT, R15, RZ, PT ;  /* 0x000000ff0f00720c */ /* 0x000fe20003f25270 */
[----:B-1----:R-:W-:-:S04]  /*9b40*/  IMAD.MOV.U32 R20, RZ, RZ, 0x8100 ;  /* 0x00008100ff147424 */ /* 0x002fc800078e00ff */
[----:B------:R2:W-:Y:S08]  /*9b50*/  SYNCS.ARRIVE.TRANS64 RZ, [R18+URZ+0x31810], R20 ;  /* 0x0318101412ff79a7 */ /* 0x0005f0000800003f */
[----:B------:R-:W-:Y:S05]  /*9b60*/  @!P1 BRA `(.L_x_90) ;  /* 0x0000000000049947 */ /* 0x000fea0003800000 */
[----:B------:R-:W-:Y:S01]  /*9b70*/  BPT.TRAP 0x1 ;  /* 0x000000040000795c */ /* 0x000fe20000300000 */
.L_x_90:
[----:B------:R-:W-:Y:S01]  /*9b80*/  R2UR UR43, R8 ;  /* 0x00000000082b72ca */ /* 0x000fe200000e0000 */
[----:B------:R-:W-:Y:S01]  /*9b90*/  IMAD R8, R17, 0x8000, R7 ;  /* 0x0000800011087824 */ /* 0x000fe200078e0207 */
        /* <DEDUP_REMOVED lines=51> */
.L_x_86:
[----:B------:R-:W-:-:S04]  /*9ed0*/  SHF.L.U32 R10, R9, 0x1f, RZ ;  /* 0x0000001f090a7819 */ /* 0x000fc800000006ff */
[----:B------:R-:W3:Y:S02]  /*9ee0*/  SYNCS.PHASECHK.TRANS64.TRYWAIT P1, [R7+URZ+0x31838], R10 ;  /* 0x0318380a070075a7 */ /* 0x000ee4000802017f */
[----:B---3--:R-:W-:Y:S05]  /*9ef0*/  @!P1 BRA `(.L_x_92) ;  /* 0x0000000400e89947 */ /* 0x008fea0003800000 */
.L_x_103:
[----:B------:R-:W-:Y:S05]  /*9f00*/  @P0 BRA `(.L_x_93) ;  /* 0x0000000000180947 */ /* 0x000fea0003800000 */
[----:B------:R-:W4:Y:S01]  /*9f10*/  S2R R11, SR_TID.X ;  /* 0x00000000000b7919 */ /* 0x000f220000002100 */
[----:B---3--:R-:W-:-:S04]  /*9f20*/  IMAD.MOV.U32 R10, RZ, RZ, 0x8100 ;  /* 0x00008100ff0a7424 */ /* 0x008fc800078e00ff */
[----:B------:R3:W-:Y:S01]  /*9f30*/  SYNCS.ARRIVE.TRANS64 RZ, [R7+URZ+0x31830], R10 ;  /* 0x0318300a07ff79a7 */ /* 0x0007e2000800003f */
[----:B----4-:R-:W-:-:S13]  /*9f40*/  LOP3.LUT P0, RZ, R11, 0x1f, RZ, 0xc0, !PT ;  /* 0x0000001f0bff7812 */ /* 0x010fda000780c0ff */
[----:B---3--:R-:W-:Y:S05]  /*9f50*/  @!P0 BRA `(.L_x_93) ;  /* 0x0000000000048947 */ /* 0x008fea0003800000 */
[----:B------:R-:W-:Y:S01]  /*9f60*/  BPT.TRAP 0x1 ;  /* 0x000000040000795c */ /* 0x000fe20000300000 */
.L_x_93:
[----:B---3--:R-:W3:Y:S01]  /*9f70*/  LDC.64 R10, c[0x0][0x728] ;  /* 0x0001ca00ff0a7b82 */ /* 0x008ee20000000a00 */
        /* <DEDUP_REMOVED lines=15> */
[----:B------:R-:W-:-:S02]  /*a070*/  UIADD3 UR40, UR8, 0x24100, URZ ;  /* 0x0002410008287890 */ /* 0x000fc4000fffe03f */
[----:B------:R-:W-:Y:S02]  /*a080*/  UIADD3 UR41, UR8, 0x31830, URZ ;  /* 0x0003183008297890 */ /* 0x000fe4000fffe03f */
[----:B------:R-:W-:Y:S02]  /*a090*/  UIADD3 UR32, UR8, 0x26100, URZ ;  /* 0x0002610008207890 */ /* 0x000fe4000fffe03f */
[----:B------:R-:W-:Y:S01]  /*a0a0*/  UIADD3 UR24, UR8, 0x28100, URZ ;  /* 0x0002810008187890 */ /* 0x000fe2000fffe03f */
[C---:B---3--:R-:W-:Y:S01]  /*a0b0*/  LEA R10, P0, R2.reuse, R10, 0x2 ;  /* 0x0000000a020a7211 */ /* 0x048fe200078010ff */
        /* <DEDUP_REMOVED lines=18> */
[----:B------:R-:W-:-:S02]  /*a1e0*/  ISETP.NE.AND P0, PT, R17, 0x2, PT ;  /* 0x000000021100780c */ /* 0x000fc40003f05270 */
[----:B------:R-:W-:Y:S02]  /*a1f0*/  LOP3.LUT R6, R9, 0x1, RZ, 0x3c, !PT ;  /* 0x0000000109067812 */ /* 0x000fe400078e3cff */
        /* <DEDUP_REMOVED lines=8> */
[----:B---3--:R-:W-:Y:S01]  /*a280*/  NOP ;  /* 0x0000000000007918 */ /* 0x008fe20000000000 */
.L_x_83:
[----:B------:R-:W-:Y:S05]  /*a290*/  WARPSYNC.ALL ;  /* 0x0000000000007948 */ /* 0x000fea0003800000 */
[----:B------:R-:W-:-:S13]  /*a2a0*/  ELECT P0, URZ, PT ;  /* 0x00000000003f782f */ /* 0x000fda0003800000 */
[----:B------:R-:W-:Y:S05]  /*a2b0*/  @!P0 BRA `(.L_x_64) ;  /* 0x0000000000708947 */ /* 0x000fea0003800000 */
[----:B------:R-:W-:-:S04]  /*a2c0*/  LOP3.LUT R19, R19, 0x2, RZ, 0xfc, !PT ;  /* 0x0000000213137812 */ /* 0x000fc800078efcff */
[----:B------:R-:W-:-:S13]  /*a2d0*/  ISETP.NE.AND P1, PT, R19, 0x3, PT ;  /* 0x000000031300780c */ /* 0x000fda0003f25270 */
[----:B------:R-:W-:Y:S05]  /*a2e0*/  @!P1 BRA `(.L_x_94) ;  /* 0x0000000000049947 */ /* 0x000fea0003800000 */
[----:B------:R-:W-:Y:S01]  /*a2f0*/  BPT.TRAP 0x1 ;  /* 0x000000040000795c */ /* 0x000fe20000300000 */
.L_x_94:
[----:B------:R-:W3:Y:S01]  /*a300*/  S2R R3, SR_CgaCtaId ;  /* 0x0000000000037919 */ /* 0x000ee20000008800 */
[----:B------:R-:W-:-:S04]  /*a310*/  MOV R2, 0x400 ;  /* 0x0000040000027802 */ /* 0x000fc80000000f00 */
[----:B---3--:R-:W-:Y:S02]  /*a320*/  LEA R5, R3, R2, 0x18 ;  /* 0x0000000203057211 */ /* 0x008fe400078ec0ff */
[----:B------:R-:W-:-:S03]  /*a330*/  SHF.L.U32 R3, R0, 0x1f, RZ ;  /* 0x0000001f00037819 */ /* 0x000fc600000006ff */
[----:B------:R-:W-:-:S04]  /*a340*/  VIADD R2, R5, 0x31820 ;  /* 0x0003182005027836 */ /* 0x000fc80000000000 */
[----:B------:R-:W-:-:S04]  /*a350*/  IMAD R4, R17, 0x8, R2 ;  /* 0x0000000811047824 */ /* 0x000fc800078e0202 */
[----:B------:R-:W3:Y:S02]  /*a360*/  SYNCS.PHASECHK.TRANS64.TRYWAIT P0, [R4+URZ], R3 ;  /* 0x00000003040075a7 */ /* 0x000ee4000800017f */
[----:B---3--:R-:W-:Y:S05]  /*a370*/  @!P0 BRA `(.L_x_95) ;  /* 0x0000000000dc8947 */ /* 0x008fea0003800000 */
.L_x_104:
[----:B------:R-:W-:-:S05]  /*a380*/  VIADD R17, R17, 0x1 ;  /* 0x0000000111117836 */ /* 0x000fca0000000000 */
[----:B------:R-:W-:-:S04]  /*a390*/  ISETP.NE.AND P0, PT, R17, 0x2, PT ;  /* 0x000000021100780c */ /* 0x000fc80003f05270 */
[----:B---3--:R-:W-:Y:S02]  /*a3a0*/  SEL R3, RZ, 0x1, P0 ;  /* 0x00000001ff037807 */ /* 0x008fe40000000000 */
[----:B------:R-:W-:Y:S02]  /*a3b0*/  SEL R17, R17, RZ, P0 ;  /* 0x000000ff11117207 */ /* 0x000fe40000000000 */
[----:B------:R-:W-:-:S03]  /*a3c0*/  LOP3.LUT R0, R0, R3, RZ, 0x3c, !PT ;  /* 0x0000000300007212 */ /* 0x000fc600078e3cff */
[----:B------:R-:W-:Y:S01]  /*a3d0*/  IMAD R17, R17, 0x8, R2 ;  /* 0x0000000811117824 */ /* 0x000fe200078e0202 */
[----:B------:R-:W-:-:S04]  /*a3e0*/  SHF.L.U32 R0, R0, 0x1f, RZ ;  /* 0x0000001f00007819 */ /* 0x000fc800000006ff */
[----:B------:R-:W3:Y:S02]  /*a3f0*/  SYNCS.PHASECHK.TRANS64.TRYWAIT P0, [R17+URZ], R0 ;  /* 0x00000000110075a7 */ /* 0x000ee4000800017f */
[----:B---3--:R-:W-:Y:S05]  /*a400*/  @!P0 BRA `(.L_x_96) ;  /* 0x0000000000cc8947 */ /* 0x008fea0003800000 */
.L_x_105:
[----:B------:R-:W-:Y:S05]  /*a410*/  @!P1 BRA `(.L_x_97) ;  /* 0x0000000000049947 */ /* 0x000fea0003800000 */
[----:B------:R-:W-:Y:S01]  /*a420*/  BPT.TRAP 0x1 ;  /* 0x000000040000795c */ /* 0x000fe20000300000 */
.L_x_97:
[----:B------:R-:W-:-:S07]  /*a430*/  SHF.L.U32 R6, R6, 0x1f, RZ ;  /* 0x0000001f06067819 */ /* 0x000fce00000006ff */
.L_x_98:
[----:B----4-:R4:W1:Y:S02]  /*a440*/  SYNCS.PHASECHK.TRANS64.TRYWAIT P0, [R5+URZ+0x31838], R6 ;  /* 0x03183806050075a7 */ /* 0x010864000800017f */
[----:B-1----:R-:W-:Y:S05]  /*a450*/  @!P0 NANOSLEEP.SYNCS 0x989680 ;  /* 0x009896800000895d */ /* 0x002fea0003900000 */
[----:B------:R-:W1:Y:S02]  /*a460*/  @!P0 SYNCS.PHASECHK.TRANS64 P0, [R5+URZ+0x31838], R6 ;  /* 0x03183806050085a7 */ /* 0x000e64000800007f */
[----:B-1----:R-:W-:Y:S05]  /*a470*/  @!P0 BRA `(.L_x_98) ;  /* 0xfffffffc00f08947 */ /* 0x002fea000383ffff */
.L_x_64:
[----:B------:R-:W-:Y:S05]  /*a480*/  BSYNC B0 ;  /* 0x0000000000007941 */ /* 0x000fea0003800000 */
.L_x_61:
[----:B------:R-:W-:Y:S05]  /*a490*/  EXIT ;  /* 0x000000000000794d */ /* 0x000fea0003800000 */
.L_x_66:
[----:B-1----:R-:W-:-:S04]  /*a4a0*/  IMAD.U32 R2, RZ, RZ, UR60 ;  /* 0x0000003cff027e24 */ /* 0x002fc8000f8e00ff */
[----:B------:R1:W2:Y:S03]  /*a4b0*/  SYNCS.PHASECHK.TRANS64.TRYWAIT P0, [R2+URZ+0x31800], R11 ;  /* 0x0318000b020075a7 */ /* 0x0002a6000800017f */
[----:B--2---:R-:W-:Y:S05]  /*a4c0*/  @!P0 NANOSLEEP.SYNCS 0x989680 ;  /* 0x009896800000895d */ /* 0x004fea0003900000 */
[----:B------:R-:W2:Y:S02]  /*a4d0*/  @!P0 SYNCS.PHASECHK.TRANS64 P0, [R2+URZ+0x31800], R11 ;  /* 0x0318000b020085a7 */ /* 0x000ea4000800007f */
[----:B--2---:R-:W-:Y:S05]  /*a4e0*/  @!P0 BRA `(.L_x_66) ;  /* 0xfffffffc00ec8947 */ /* 0x004fea000383ffff */
[----:B------:R-:W-:Y:S05]  /*a4f0*/  BRA `(.L_x_65) ;  /* 0xffffff6000a47947 */ /* 0x000fea000383ffff */
.L_x_71:
[----:B--2---:R2:W3:Y:S02]  /*a500*/  SYNCS.PHASECHK.TRANS64.TRYWAIT P1, [R16+URZ+0x31810], R11 ;  /* 0x0318100b100075a7 */ /* 0x0044e4000802017f */
[----:B---3--:R-:W-:Y:S05]  /*a510*/  @!P1 NANOSLEEP.SYNCS 0x989680 ;  /* 0x009896800000995d */ /* 0x008fea0003900000 */
[----:B------:R-:W3:Y:S02]  /*a520*/  @!P1 SYNCS.PHASECHK.TRANS64 P1, [R16+URZ+0x31810], R11 ;  /* 0x0318100b100095a7 */ /* 0x000ee4000802007f */
[----:B---3--:R-:W-:Y:S05]  /*a530*/  @!P1 BRA `(.L_x_71) ;  /* 0xfffffffc00f09947 */ /* 0x008fea000383ffff */
[----:B------:R-:W-:Y:S05]  /*a540*/  BRA `(.L_x_70) ;  /* 0xffffff6c00f47947 */ /* 0x000fea000383ffff */
.L_x_75:
[----:B------:R1:W1:Y:S02]  /*a550*/  SYNCS.PHASECHK.TRANS64.TRYWAIT P1, [R5+URZ+0x31830], R12 ;  /* 0x0318300c050075a7 */ /* 0x000264000802017f */
[----:B-1----:R-:W-:Y:S05]  /*a560*/  @!P1 NANOSLEEP.SYNCS 0x989680 ;  /* 0x009896800000995d */ /* 0x002fea0003900000 */
[----:B------:R-:W1:Y:S02]  /*a570*/  @!P1 SYNCS.PHASECHK.TRANS64 P1, [R5+URZ+0x31830], R12 ;  /* 0x0318300c050095a7 */ /* 0x000e64000802007f */
[----:B-1----:R-:W-:Y:S05]  /*a580*/  @!P1 BRA `(.L_x_75) ;  /* 0xfffffffc00f09947 */ /* 0x002fea000383ffff */
[----:B------:R-:W-:Y:S05]  /*a590*/  BRA `(.L_x_74) ;  /* 0xffffff8800f47947 */ /* 0x000fea000383ffff */
.L_x_84:
[----:B-1----:R1:W2:Y:S02]  /*a5a0*/  SYNCS.PHASECHK.TRANS64.TRYWAIT P1, [R7+URZ+0x31820], R0 ;  /* 0x03182000070075a7 */ /* 0x0022a4000802017f */
[----:B--2---:R-:W-:Y:S05]  /*a5b0*/  @!P1 NANOSLEEP.SYNCS 0x989680 ;  /* 0x009896800000995d */ /* 0x004fea0003900000 */
[----:B------:R-:W2:Y:S02]  /*a5c0*/  @!P1 SYNCS.PHASECHK.TRANS64 P1, [R7+URZ+0x31820], R0 ;  /* 0x03182000070095a7 */ /* 0x000ea4000802007f */
[----:B--2---:R-:W-:Y:S05]  /*a5d0*/  @!P1 BRA `(.L_x_84) ;  /* 0xfffffffc00f09947 */ /* 0x004fea000383ffff */
[----:B------:R-:W-:Y:S05]  /*a5e0*/  BRA `(.L_x_99) ;  /* 0xffffffe800787947 */ /* 0x000fea000383ffff */
.L_x_87:
[----:B-1----:R1:W2:Y:S02]  /*a5f0*/  SYNCS.PHASECHK.TRANS64.TRYWAIT P1, [R7+URZ+0x31838], R4 ;  /* 0x03183804070075a7 */ /* 0x0022a4000802017f */
[----:B--2---:R-:W-:Y:S05]  /*a600*/  @!P1 NANOSLEEP.SYNCS 0x989680 ;  /* 0x009896800000995d */ /* 0x004fea0003900000 */
[----:B------:R-:W2:Y:S02]  /*a610*/  @!P1 SYNCS.PHASECHK.TRANS64 P1, [R7+URZ+0x31838], R4 ;  /* 0x03183804070095a7 */ /* 0x000ea4000802007f */
[----:B--2---:R-:W-:Y:S05]  /*a620*/  @!P1 BRA `(.L_x_87) ;  /* 0xfffffffc00f09947 */ /* 0x004fea000383ffff */
[----:B------:R-:W-:Y:S05]  /*a630*/  BRA `(.L_x_100) ;  /* 0xfffffff000547947 */ /* 0x000fea000383ffff */
.L_x_89:
[----:B------:R-:W-:-:S07]  /*a640*/  SHF.L.U32 R20, R0, 0x1f, RZ ;  /* 0x0000001f00147819 */ /* 0x000fce00000006ff */
.L_x_101:
[----:B-1----:R1:W2:Y:S02]  /*a650*/  SYNCS.PHASECHK.TRANS64.TRYWAIT P1, [R18+URZ+0x31820], R20 ;  /* 0x03182014120075a7 */ /* 0x0022a4000802017f */
[----:B--2---:R-:W-:Y:S05]  /*a660*/  @!P1 NANOSLEEP.SYNCS 0x989680 ;  /* 0x009896800000995d */ /* 0x004fea0003900000 */
[----:B------:R-:W2:Y:S02]  /*a670*/  @!P1 SYNCS.PHASECHK.TRANS64 P1, [R18+URZ+0x31820], R20 ;  /* 0x03182014120095a7 */ /* 0x000ea4000802007f */
[----:B--2---:R-:W-:Y:S05]  /*a680*/  @!P1 BRA `(.L_x_101) ;  /* 0xfffffffc00f09947 */ /* 0x004fea000383ffff */
[----:B------:R-:W-:Y:S05]  /*a690*/  BRA `(.L_x_102) ;  /* 0xfffffff4001c7947 */ /* 0x000fea000383ffff */
.L_x_92:
[----:B---3--:R3:W4:Y:S02]  /*a6a0*/  SYNCS.PHASECHK.TRANS64.TRYWAIT P1, [R7+URZ+0x31838], R10 ;  /* 0x0318380a070075a7 */ /* 0x008724000802017f */
[----:B----4-:R-:W-:Y:S05]  /*a6b0*/  @!P1 NANOSLEEP.SYNCS 0x989680 ;  /* 0x009896800000995d */ /* 0x010fea0003900000 */
[----:B------:R-:W4:Y:S02]  /*a6c0*/  @!P1 SYNCS.PHASECHK.TRANS64 P1, [R7+URZ+0x31838], R10 ;  /* 0x0318380a070095a7 */ /* 0x000f24000802007f */
[----:B----4-:R-:W-:Y:S05]  /*a6d0*/  @!P1 BRA `(.L_x_92) ;  /* 0xfffffffc00f09947 */ /* 0x010fea000383ffff */
[----:B------:R-:W-:Y:S05]  /*a6e0*/  BRA `(.L_x_103) ;  /* 0xfffffff800047947 */ /* 0x000fea000383ffff */
.L_x_95:
[----:B---3--:R3:W4:Y:S02]  /*a6f0*/  SYNCS.PHASECHK.TRANS64.TRYWAIT P0, [R4+URZ], R3 ;  /* 0x00000003040075a7 */ /* 0x008724000800017f */
[----:B----4-:R-:W-:Y:S05]  /*a700*/  @!P0 NANOSLEEP.SYNCS 0x989680 ;  /* 0x009896800000895d */ /* 0x010fea0003900000 */
[----:B------:R-:W4:Y:S02]  /*a710*/  @!P0 SYNCS.PHASECHK.TRANS64 P0, [R4+URZ], R3 ;  /* 0x00000003040085a7 */ /* 0x000f24000800007f */
[----:B----4-:R-:W-:Y:S05]  /*a720*/  @!P0 BRA `(.L_x_95) ;  /* 0xfffffffc00f08947 */ /* 0x010fea000383ffff */
[----:B------:R-:W-:Y:S05]  /*a730*/  BRA `(.L_x_104) ;  /* 0xfffffffc00107947 */ /* 0x000fea000383ffff */
.L_x_96:
[----:B---3--:R3:W4:Y:S02]  /*a740*/  SYNCS.PHASECHK.TRANS64.TRYWAIT P0, [R17+URZ], R0 ;  /* 0x00000000110075a7 */ /* 0x008724000800017f */
[----:B----4-:R-:W-:Y:S05]  /*a750*/  @!P0 NANOSLEEP.SYNCS 0x989680 ;  /* 0x009896800000895d */ /* 0x010fea0003900000 */
[----:B------:R-:W4:Y:S02]  /*a760*/  @!P0 SYNCS.PHASECHK.TRANS64 P0, [R17+URZ], R0 ;  /* 0x00000000110085a7 */ /* 0x000f24000800007f */
[----:B----4-:R-:W-:Y:S05]  /*a770*/  @!P0 BRA `(.L_x_96) ;  /* 0xfffffffc00f08947 */ /* 0x010fea000383ffff */
[----:B------:R-:W-:Y:S05]  /*a780*/  BRA `(.L_x_105) ;  /* 0xfffffffc00207947 */ /* 0x000fea000383ffff */
.L_x_106:
        /* <DEDUP_REMOVED lines=15> */
.L_x_1146:


//--------------------- .text._ZN7cutlass13device_kernelIN5flash11enable_sm90INS1_16FlashAttnBwdSm90INS1_25CollectiveMainloopBwdSm90ILi2ELi1ELi1EN4cute5tupleIJNS5_1CILi1EEES8_S8_EEENS6_IJNS7_ILi64EEENS7_ILi80EEENS7_ILi256EEEEEENS_10bfloat16_tEfNS_4arch4Sm90ELb0ELb0ELb1ELb1ELb0ELb0ELb1ELb1ELi2ELi1ELi1ELi1ELb0EEENS1_21CollectiveEpilogueBwdISD_SE_SG_Li256ELb1ELb1ELi2EEENS1_19SingleTileSchedulerILb1ELb0ELb0ELi80EEEEEEEEEvNT_6ParamsE --------------------------
	.section	.text._ZN7cutlass13device_kernelIN5flash11enable_sm90INS1_16FlashAttnBwdSm90INS1_25CollectiveMainloopBwdSm90ILi2ELi1ELi1EN4cute5tupleIJNS5_1CILi1EEES8_S8_EEENS6_IJNS7_ILi64EEENS7_ILi80EEENS7_ILi256EEEEEENS_10bfloat16_tEfNS_4arch4Sm90ELb0ELb0ELb1ELb1ELb0ELb0ELb1ELb1ELi2ELi1ELi1ELi1ELb0EEENS1_21CollectiveEpilogueBwdISD_SE_SG_Li256ELb1ELb1ELi2EEENS1_19SingleTileSchedulerILb1ELb0ELb0ELi80EEEEEEEEEvNT_6ParamsE,"ax",@progbits
	.align	128
.text._ZN7cutlass13device_kernelIN5flash11enable_sm90INS1_16FlashAttnBwdSm90INS1_25CollectiveMainloopBwdSm90ILi2ELi1ELi1EN4cute5tupleIJNS5_1CILi1EEES8_S8_EEENS6_IJNS7_ILi64EEENS7_ILi80EEENS7_ILi256EEEEEENS_10bfloat16_tEfNS_4arch4Sm90ELb0ELb0ELb1ELb1ELb0ELb0ELb1ELb1ELi2ELi1ELi1ELi1ELb0EEENS1_21CollectiveEpilogueBwdISD_SE_SG_Li256ELb1ELb1ELi2EEENS1_19SingleTileSchedulerILb1ELb0ELb0ELi80EEEEEEEEEvNT_6ParamsE:
        .type           _ZN7cutlass13device_kernelIN5flash11enable_sm90INS1_16FlashAttnBwdSm90INS1_25CollectiveMainloopBwdSm90ILi2ELi1ELi1EN4cute5tupleIJNS5_1CILi1EEES8_S8_EEENS6_IJNS7_ILi64EEENS7_ILi80EEENS7_ILi256EEEEEENS_10bfloat16_tEfNS_4arch4Sm90ELb0ELb0ELb1ELb1ELb0ELb0ELb1ELb1ELi2ELi1ELi1ELi1ELb0EEENS1_21CollectiveEpilogueBwdISD_SE_SG_Li256ELb1ELb1ELi2EEENS1_19SingleTileSchedulerILb1ELb0ELb0ELi80EEEEEEEEEvNT_6ParamsE,@function
        .size           _ZN7cutlass13device_kernelIN5flash11enable_sm90INS1_16FlashAttnBwdSm90INS1_25CollectiveMainloopBwdSm90ILi2ELi1ELi1EN4cute5tupleIJNS5_1CILi1EEES8_S8_EEENS6_IJNS7_ILi64EEENS7_ILi80EEENS7_ILi256EEEEEENS_10bfloat16_tEfNS_4arch4Sm90ELb0ELb0ELb1ELb1ELb0ELb0ELb1ELb1ELi2ELi1ELi1ELi1ELb0EEENS1_21CollectiveEpilogueBwdISD_SE_SG_Li256ELb1ELb1ELi2EEENS1_19SingleTileSchedulerILb1ELb0ELb0ELi80EEEEEEEEEvNT_6ParamsE,(.L_x_1147 - _ZN7cutlass13device_kernelIN5flash11enable_sm90INS1_16FlashAttnBwdSm90INS1_25CollectiveMainloopBwdSm90ILi2ELi1ELi1EN4cute5tupleIJNS5_1CILi1EEES8_S8_EEENS6_IJNS7_ILi64EEENS7_ILi80EEENS7_ILi256EEEEEENS_10bfloat16_tEfNS_4arch4Sm90ELb0ELb0ELb1ELb1ELb0ELb0ELb1ELb1ELi2ELi1ELi1ELi1ELb0EEENS1_21CollectiveEpilogueBwdISD_SE_SG_Li256ELb1ELb1ELi2EEENS1_19SingleTileSchedulerILb1ELb0ELb0ELi80EEEEEEEEEvNT_6ParamsE)
        .other          _ZN7cutlass13device_kernelIN5flash11enable_sm90INS1_16FlashAttnBwdSm90INS1_25CollectiveMainloopBwdSm90ILi2ELi1ELi1EN4cute5tupleIJNS5_1CILi1EEES8_S8_EEENS6_IJNS7_ILi64EEENS7_ILi80EEENS7_ILi256EEEEEENS_10bfloat16_tEfNS_4arch4Sm90ELb0ELb0ELb1ELb1ELb0ELb0ELb1ELb1ELi2ELi1ELi1ELi1ELb0EEENS1_21CollectiveEpilogueBwdISD_SE_SG_Li256ELb1ELb1ELi2EEENS1_19SingleTileSchedulerILb1ELb0ELb0ELi80EEEEEEEEEvNT_6ParamsE,@"STO_CUDA_ENTRY STV_DEFAULT"
_ZN7cutlass13device_kernelIN5flash11enable_sm90INS1_16FlashAttnBwdSm90INS1_25CollectiveMainloopBwdSm90ILi2ELi1ELi1EN4cute5tupleIJNS5_1CILi1EEES8_S8_EEENS6_IJNS7_ILi64EEENS7_ILi80EEENS7_ILi256EEEEEENS_10bfloat16_tEfNS_4arch4Sm90ELb0ELb0ELb1ELb1ELb0ELb0ELb1ELb1ELi2ELi1ELi1ELi1ELb0EEENS1_21CollectiveEpilogueBwdISD_SE_SG_Li256ELb1ELb1ELi2EEENS1_19SingleTileSchedulerILb1ELb0ELb0ELi80EEEEEEEEEvNT_6ParamsE:
[----:B------:R-:W0:Y:S02]  /*0000*/  LDC R1, c[0x0][0x28] ;  /* 0x00000a00ff017b82 */ /* 0x000e240000000800 */
[----:B0-----:R-:W-:Y:S01]  /*0010*/  VIADD R1, R1, 0xfffffff8 ;  /* 0xfffffff801017836 */ /* 0x001fe20000000000 */
[----:B------:R-:W0:Y:S01]  /*0020*/  S2R R3, SR_TID.X ;  /* 0x0000000000037919 */ /* 0x000e220000002100 */
[----:B------:R-:W-:Y:S01]  /*0030*/  ELECT P0, URZ, PT ;  /* 0x00000000003f782f */ /* 0x000fe20003800000 */
[----:B------:R-:W-:Y:S01]  /*0040*/  BSSY B0, `(.L_x_107) ;  /* 0x0000013000007945 */ /* 0x000fe20003800000 */
[----:B0-----:R-:W-:-:S05]  /*0050*/  SHF.R.U32.HI R0, RZ, 0x5, R3 ;  /* 0x00000005ff007819 */ /* 0x001fca0000011603 */
[----:B------:R-:W0:Y:S02]  /*0060*/  SHFL.IDX PT, R2, R0, RZ, 0x1f ;  /* 0x00001fff00027589 */ /* 0x000e2400000e0000 */
[----:B0-----:R-:W-:-:S13]  /*0070*/  ISETP.EQ.AND P0, PT, R2, RZ, P0 ;  /* 0x000000ff0200720c */ /* 0x001fda0000702270 */
        /* <DEDUP_REMOVED lines=14> */
[----:B0-----:R-:W-:Y:S01]  /*0160*/  NOP ;  /* 0x0000000000007918 */ /* 0x001fe20000000000 */
.L_x_108:
[----:B------:R-:W-:Y:S05]  /*0170*/  BSYNC B0 ;  /* 0x0000000000007941 */ /* 0x000fea0003800000 */
.L_x_107:
[----:B------:R-:W-:Y:S01]  /*0180*/  VOTEU.ANY UP0, P0 ;  /* 0x00000000003f7886 */ /* 0x000fe20000000100 */
[----:B------:R-:W0:Y:S01]  /*0190*/  SHFL.IDX PT, R2, R0, RZ, 0x1f ;  /* 0x00001fff00027589 */ /* 0x000e2200000e0000 */
[----:B------:R-:W-:-:S03]  /*01a0*/  UMOV UR4, 0x1 ;  /* 0x0000000100047882 */ /* 0x000fc60000000000 */
[----:B------:R-:W1:Y:S01]  /*01b0*/  @UP0 S2UR UR7, SR_CgaCtaId ;  /* 0x00000000000709c3 */ /* 0x000e620000008800 */
[----:B------:R-:W-:Y:S01]  /*01c0*/  @UP0 UMOV UR6, 0x400 ;  /* 0x0000040000060882 */ /* 0x000fe20000000000 */
[----:B------:R-:W-:-:S04]  /*01d0*/  @UP0 UIADD3 UR4, -UR4, 0x100000, URZ ;  /* 0x0010000004040890 */ /* 0x000fc8000fffe13f */
[----:B------:R-:W-:Y:S02]  /*01e0*/  @UP0 USHF.L.U32 UR5, UR4, 0xb, URZ ;  /* 0x0000000b04050899 */ /* 0x000fe4000800063f */
[----:B------:R-:W-:Y:S01]  /*01f0*/  @UP0 USHF.L.U32 UR4, UR4, 0x1, URZ ;  /* 0x0000000104040899 */ /* 0x000fe2000800063f */
[----:B0-----:R-:W-:Y:S02]  /*0200*/  ISETP.NE.AND P1, PT, R2, RZ, PT ;  /* 0x000000ff0200720c */ /* 0x001fe40003f25270 */
[----:B------:R-:W-:Y:S01]  /*0210*/  SHF.R.U32.HI R2, RZ, 0x7, R3 ;  /* 0x00000007ff027819 */ /* 0x000fe20000011603 */
[----:B-1----:R-:W-:Y:S01]  /*0220*/  @UP0 ULEA UR6, UR7, UR6, 0x18 ;  /* 0x0000000607060291 */ /* 0x002fe2000f8ec03f */
[----:B------:R-:W-:-:S04]  /*0230*/  VOTEU.ANY UP0, P0 ;  /* 0x00000000003f7886 */ /* 0x000fc80000000100 */
[----:B------:R-:W0:Y:S04]  /*0240*/  SHFL.IDX PT, R2, R2, RZ, 0x1f ;  /* 0x00001fff02027589 */ /* 0x000e2800000e0000 */
[----:B------:R-:W1:Y:S03]  /*0250*/  FENCE.VIEW.ASYNC.S ;  /* 0x00000000000073c6 */ /* 0x000e660000000000 */
[----:B-1----:R1:W2:Y:S01]  /*0260*/  @UP0 SYNCS.EXCH.64 URZ, [UR6+0x31600], UR4 ;  /* 0x03160004063f05b2 */ /* 0x0022a20008000100 */
[----:B------:R-:W-:Y:S05]  /*0270*/  @P1 BRA `(.L_x_109) ;  /* 0x0000000000481947 */ /* 0x000fea0003800000 */
[----:B-1----:R-:W1:Y:S01]  /*0280*/  S2UR UR5, SR_CgaCtaId ;  /* 0x00000000000579c3 */ /* 0x002e620000008800 */
[----:B------:R-:W-:Y:S01]  /*0290*/  UMOV UR4, 0x400 ;  /* 0x0000040000047882 */ /* 0x000fe20000000000 */
[----:B------:R-:W-:Y:S01]  /*02a0*/  UMOV UR6, 0x1 ;  /* 0x0000000100067882 */ /* 0x000fe20000000000 */
[----:B------:R-:W-:Y:S01]  /*02b0*/  UMOV UR9, 0x100 ;  /* 0x0000010000097882 */ /* 0x000fe20000000000 */
[----:B------:R-:W-:-:S04]  /*02c0*/  UIADD3 UR6, -UR6, 0x100000, URZ ;  /* 0x0010000006067890 */ /* 0x000fc8000fffe13f */
[----:B------:R-:W-:Y:S02]  /*02d0*/  USHF.L.U32 UR7, UR6, 0xb, URZ ;  /* 0x0000000b06077899 */ /* 0x000fe4000800063f */
[----:B------:R-:W-:Y:S01]  /*02e0*/  USHF.L.U32 UR6, UR6, 0x1, URZ ;  /* 0x0000000106067899 */ /* 0x000fe2000800063f */
[----:B------:R-:W-:Y:S01]  /*02f0*/  ELECT P0, URZ, PT ;  /* 0x00000000003f782f */ /* 0x000fe20003800000 */
[----:B-1----:R-:W-:Y:S02]  /*0300*/  ULEA UR8, UR5, UR4, 0x18 ;  /* 0x0000000405087291 */ /* 0x002fe4000f8ec03f */
[----:B------:R-:W-:-:S04]  /*0310*/  UIADD3 UR4, -UR9, 0x100000, URZ ;  /* 0x0010000009047890 */ /* 0x000fc8000fffe13f */
[----:B------:R-:W-:Y:S02]  /*0320*/  USHF.L.U32 UR5, UR4, 0xb, URZ ;  /* 0x0000000b04057899 */ /* 0x000fe4000800063f */
[----:B------:R-:W-:Y:S01]  /*0330*/  USHF.L.U32 UR4, UR4, 0x1, URZ ;  /* 0x0000000104047899 */ /* 0x000fe2000800063f */
[----:B------:R-:W1:Y:S03]  /*0340*/  FENCE.VIEW.ASYNC.S ;  /* 0x00000000000073c6 */ /* 0x000e660000000000 */
[----:B-1----:R3:W4:Y:S08]  /*0350*/  SYNCS.EXCH.64 URZ, [UR8+0x31610], UR6 ;  /* 0x03161006083f75b2 */ /* 0x0027300008000100 */
[----:B------:R3:W1:Y:S01]  /*0360*/  SYNCS.EXCH.64 URZ, [UR8+0x31620], UR4 ;  /* 0x03162004083f75b2 */ /* 0x0006620008000100 */
[----:B------:R3:W0:Y:S01]  /*0370*/  SYNCS.EXCH.64 URZ, [UR8+0x31618], UR6 ;  /* 0x03161806083f75b2 */ /* 0x0006220008000100 */
[----:B------:R3:W0:Y:S02]  /*0380*/  SYNCS.EXCH.64 URZ, [UR8+0x31628], UR4 ;  /* 0x03162804083f75b2 */ /* 0x0006240008000100 */
[----:B---3--:R-:W-:Y:S01]  /*0390*/  NOP ;  /* 0x0000000000007918 */ /* 0x008fe20000000000 */
.L_x_109:
[----:B------:R-:W3:Y:S01]  /*03a0*/  SHFL.IDX PT, R3, R0, RZ, 0x1f ;  /* 0x00001fff00037589 */ /* 0x000ee200000e0000 */
[----:B------:R-:W-:Y:S01]  /*03b0*/  NOP ;  /* 0x0000000000007918 */ /* 0x000fe20000000000 */
[----:B---3--:R-:W-:-:S13]  /*03c0*/  ISETP.NE.AND P0, PT, R3, RZ, PT ;  /* 0x000000ff0300720c */ /* 0x008fda0003f05270 */
[----:B------:R-:W-:Y:S05]  /*03d0*/  @P0 BRA `(.L_x_110) ;  /* 0x0000000000400947 */ /* 0x000fea0003800000 */
[----:B-1----:R-:W1:Y:S01]  /*03e0*/  S2UR UR5, SR_CgaCtaId ;  /* 0x00000000000579c3 */ /* 0x002e620000008800 */
[----:B------:R-:W-:Y:S01]  /*03f0*/  UMOV UR4, 0x400 ;  /* 0x0000040000047882 */ /* 0x000fe20000000000 */
[----:B------:R-:W-:Y:S01]  /*0400*/  UMOV UR6, 0x1 ;  /* 0x0000000100067882 */ /* 0x000fe20000000000 */
[----:B------:R-:W-:Y:S01]  /*0410*/  UMOV UR7, 0x100 ;  /* 0x0000010000077882 */ /* 0x000fe20000000000 */
[----:B------:R-:W-:Y:S01]  /*0420*/  ELECT P0, URZ, PT ;  /* 0x00000000003f782f */ /* 0x000fe20003800000 */
[----:B-1----:R-:W-:Y:S02]  /*0430*/  ULEA UR8, UR5, UR4, 0x18 ;  /* 0x0000000405087291 */ /* 0x002fe4000f8ec03f */
[----:B------:R-:W-:-:S04]  /*0440*/  UIADD3 UR4, -UR6, 0x100000, URZ ;  /* 0x0010000006047890 */ /* 0x000fc8000fffe13f */
[----:B------:R-:W-:Y:S02]  /*0450*/  USHF.L.U32 UR5, UR4, 0xb, URZ ;  /* 0x0000000b04057899 */ /* 0x000fe4000800063f */
[----:B------:R-:W-:Y:S02]  /*0460*/  USHF.L.U32 UR4, UR4, 0x1, URZ ;  /* 0x0000000104047899 */ /* 0x000fe4000800063f */
[----:B------:R-:W-:-:S04]  /*0470*/  UIADD3 UR6, -UR7, 0x100000, URZ ;  /* 0x0010000007067890 */ /* 0x000fc8000fffe13f */
[----:B------:R-:W-:Y:S02]  /*0480*/  USHF.L.U32 UR7, UR6, 0xb, URZ ;  /* 0x0000000b06077899 */ /* 0x000fe4000800063f */
[----:B------:R-:W-:Y:S01]  /*0490*/  USHF.L.U32 UR6, UR6, 0x1, URZ ;  /* 0x0000000106067899 */ /* 0x000fe2000800063f */
[----:B------:R-:W1:Y:S03]  /*04a0*/  FENCE.VIEW.ASYNC.S ;  /* 0x00000000000073c6 */ /* 0x000e660000000000 */
[----:B-1----:R3:W1:Y:S08]  /*04b0*/  SYNCS.EXCH.64 URZ, [UR8+0x31630], UR4 ;  /* 0x03163004083f75b2 */ /* 0x0026700008000100 */
[----:B------:R3:W0:Y:S02]  /*04c0*/  SYNCS.EXCH.64 URZ, [UR8+0x31638], UR6 ;  /* 0x03163806083f75b2 */ /* 0x0006240008000100 */
[----:B---3--:R-:W-:Y:S01]  /*04d0*/  NOP ;  /* 0x0000000000007918 */ /* 0x008fe20000000000 */
.L_x_110:
[----:B0-----:R-:W-:Y:S01]  /*04e0*/  ISETP.NE.AND P0, PT, R2, RZ, PT ;  /* 0x000000ff0200720c */ /* 0x001fe20003f05270 */
[----:B------:R-:W-:Y:S01]  /*04f0*/  IMAD.MOV.U32 R21, RZ, RZ, 0x1 ;  /* 0x00000001ff157424 */ /* 0x000fe200078e00ff */
[----:B------:R-:W-:Y:S01]  /*0500*/  NOP ;  /* 0x0000000000007918 */ /* 0x000fe20000000000 */
[----:B------:R-:W-:Y:S03]  /*0510*/  BSSY B0, `(.L_x_111) ;  /* 0x0000e76000007945 */ /* 0x000fe60003800000 */
[----:B------:R-:W-:Y:S01]  /*0520*/  SEL R21, R21, 0x2, !P0 ;  /* 0x0000000215157807 */ /* 0x000fe20004000000 */
[----:B-12-4-:R-:W-:Y:S06]  /*0530*/  BAR.SYNC.DEFER_BLOCKING 0x0 ;  /* 0x0000000000007b1d */ /* 0x016fec0000010000 */
[----:B------:R-:W-:Y:S05]  /*0540*/  @!P0 BRA `(.L_x_112) ;  /* 0x000000c400e08947 */ /* 0x000fea0003800000 */
.L_x_113:
[----:B------:R-:W-:-:S08]  /*0550*/  NOP ;  /* 0x0000000000007918 */ /* 0x000fd00000000000 */
[----:B------:R-:W0:Y:S02]  /*0560*/  USETMAXREG.TRY_ALLOC.CTAPOOL UP0, 0xf0 ;  /* 0x000000f0000079c8 */ /* 0x000e240008000600 */
[----:B0-----:R-:W-:-:S13]  /*0570*/  PLOP3.LUT P0, PT, PT, PT, UP0, 0x80, 0x0 ;  /* 0x000000000000781c */ /* 0x001fda0003f0f008 */
[----:B------:R-:W-:Y:S05]  /*0580*/  @!P0 BRA `(.L_x_113) ;  /* 0xfffffffc00f08947 */ /* 0x000fea000383ffff */
[----:B------:R-:W-:Y:S01]  /*0590*/  ULDC.64 UR4, c[0x0][0x8d8] ;  /* 0x0002360000047ab9 */ /* 0x000fe20000000a00 */
[----:B------:R-:W0:Y:S01]  /*05a0*/  S2R R11, SR_CTAID.X ;  /* 0x00000000000b7919 */ /* 0x000e220000002500 */
[----:B------:R-:W-:Y:S01]  /*05b0*/  ISETP.NE.U32.AND P0, PT, RZ, UR4, PT ;  /* 0x00000004ff007c0c */ /* 0x000fe2000bf05070 */
[----:B------:R-:W1:Y:S03]  /*05c0*/  S2R R233, SR_CTAID.Z ;  /* 0x0000000000e97919 */ /* 0x000e660000002700 */
[----:B------:R-:W-:-:S13]  /*05d0*/  ISETP.NE.AND.EX P0, PT, RZ, UR5, PT, P0 ;  /* 0x00000005ff007c0c */ /* 0x000fda000bf05300 */
[----:B------:R-:W-:Y:S05]  /*05e0*/  @!P0 BRA `(.L_x_114) ;  /* 0x0000000000148947 */ /* 0x000fea0003800000 */
[----:B------:R-:W1:Y:S01]  /*05f0*/  LDC.64 R2, c[0x0][0x8d8] ;  /* 0x00023600ff027b82 */ /* 0x000e620000000a00 */
[----:B------:R-:W-:Y:S01]  /*0600*/  ULDC.64 UR4, c[0x0][0x208] ;  /* 0x0000820000047ab9 */ /* 0x000fe20000000a00 */
[----:B-1----:R-:W-:-:S05]  /*0610*/  IMAD.WIDE R2, R233, 0x4, R2 ;  /* 0x00000004e9027825 */ /* 0x002fca00078e0202 */
[----:B------:R1:W5:Y:S01]  /*0620*/  LDG.E R0, desc[UR4][R2.64] ;  /* 0x0000000402007981 */ /* 0x000362000c1e1900 */
[----:B------:R-:W-:Y:S05]  /*0630*/  BRA `(.L_x_115) ;  /* 0x0000000000307947 */ /* 0x000fea0003800000 */
.L_x_114:
[----:B------:R-:W-:Y:S02]  /*0640*/  ULDC.64 UR4, c[0x0][0x8d0] ;  /* 0x0002340000047ab9 */ /* 0x000fe40000000a00 */
[----:B------:R-:W-:-:S04]  /*0650*/  ISETP.NE.U32.AND P0, PT, RZ, UR4, PT ;  /* 0x00000004ff007c0c */ /* 0x000fc8000bf05070 */
[----:B------:R-:W-:-:S13]  /*0660*/  ISETP.NE.AND.EX P0, PT, RZ, UR5, PT, P0 ;  /* 0x00000005ff007c0c */ /* 0x000fda000bf05300 */
[----:B------:R-:W-:Y:S05]  /*0670*/  @!P0 BRA `(.L_x_116) ;  /* 0x00000000001c8947 */ /* 0x000fea0003800000 */
[----:B------:R-:W1:Y:S01]  /*0680*/  LDC.64 R2, c[0x0][0x8d0] ;  /* 0x00023400ff027b82 */ /* 0x000e620000000a00 */
[----:B------:R-:W-:Y:S01]  /*0690*/  ULDC.64 UR4, c[0x0][0x208] ;  /* 0x0000820000047ab9 */ /* 0x000fe20000000a00 */
[----:B-1----:R-:W-:-:S05]  /*06a0*/  IMAD.WIDE R2, R233, 0x4, R2 ;  /* 0x00000004e9027825 */ /* 0x002fca00078e0202 */
[----:B------:R-:W2:Y:S04]  /*06b0*/  LDG.E R0, desc[UR4][R2.64] ;  /* 0x0000000402007981 */ /* 0x000ea8000c1e1900 */
[----:B------:R-:W2:Y:S02]  /*06c0*/  LDG.E R5, desc[UR4][R2.64+0x4] ;  /* 0x0000040402057981 */ /* 0x000ea4000c1e1900 */
[----:B--2---:R-:W-:Y:S01]  /*06d0*/  IMAD.IADD R0, R5, 0x1, -R0 ;  /* 0x0000000105007824 */ /* 0x004fe200078e0a00 */
[----:B------:R-:W-:Y:S06]  /*06e0*/  BRA `(.L_x_115) ;  /* 0x0000000000047947 */ /* 0x000fec0003800000 */
.L_x_116:
[----:B------:R-:W2:Y:S02]  /*06f0*/  LDC R0, c[0x0][0x8bc] ;  /* 0x00022f00ff007b82 */ /* 0x000ea40000000800 */
.L_x_115:
[----:B01----:R-:W-:-:S05]  /*0700*/  IMAD R3, R11, 0x50, RZ ;  /* 0x000000500b037824 */ /* 0x003fca00078e02ff */
[----:B--2--5:R-:W-:-:S04]  /*0710*/  ISETP.GE.AND P0, PT, R3, R0, PT ;  /* 0x000000000300720c */ /* 0x024fc80003f06270 */
[----:B------:R-:W-:-:S04]  /*0720*/  SEL R233, R233, 0xffffffff, !P0 ;  /* 0xffffffffe9e97807 */ /* 0x000fc80004000000 */
[----:B------:R-:W-:-:S13]  /*0730*/  ISETP.GE.AND P0, PT, R233, RZ, PT ;  /* 0x000000ffe900720c */ /* 0x000fda0003f06270 */
[----:B------:R-:W-:Y:S05]  /*0740*/  @!P0 BRA `(.L_x_117) ;  /* 0x000000e400488947 */ /* 0x000fea0003800000 */
[----:B------:R-:W0:Y:S01]  /*0750*/  LDC.64 R4, c[0x0][0x770] ;  /* 0x0001dc00ff047b82 */ /* 0x000e220000000a00 */
[----:B------:R-:W-:-:S07]  /*0760*/  ULDC.64 UR6, c[0x0][0x208] ;  /* 0x0000820000067ab9 */ /* 0x000fce0000000a00 */
[----:B------:R-:W1:Y:S08]  /*0770*/  LDC.64 R2, c[0x0][0x770] ;  /* 0x0001dc00ff027b82 */ /* 0x000e700000000a00 */
[----:B------:R-:W2:Y:S01]  /*0780*/  LDC.64 R6, c[0x0][0x780] ;  /* 0x0001e000ff067b82 */ /* 0x000ea20000000a00 */
[----:B0-----:R-:W-:-:S04]  /*0790*/  ISETP.NE.U32.AND P1, PT, R4, RZ, PT ;  /* 0x000000ff0400720c */ /* 0x001fc80003f25070 */
[----:B------:R-:W-:Y:S01]  /*07a0*/  ISETP.NE.AND.EX P1, PT, R5, RZ, PT, P1 ;  /* 0x000000ff0500720c */ /* 0x000fe20003f25310 */
[----:B-1----:R-:W-:Y:S01]  /*07b0*/  IMAD.WIDE R4, R233, 0x4, R2 ;  /* 0x00000004e9047825 */ /* 0x002fe200078e0202 */
[----:B--2---:R-:W-:-:S11]  /*07c0*/  ISETP.NE.U32.AND P0, PT, R6, RZ, PT ;  /* 0x000000ff0600720c */ /* 0x004fd60003f05070 */
[----:B------:R-:W2:Y:S01]  /*07d0*/  @P1 LDG.E R8, desc[UR6][R4.64] ;  /* 0x0000000604081981 */ /* 0x000ea2000c1e1900 */
[----:B------:R-:W-:Y:S01]  /*07e0*/  ISETP.NE.AND.EX P0, PT, R7, RZ, PT, P0 ;  /* 0x000000ff0700720c */ /* 0x000fe20003f05300 */
[----:B------:R-:W0:-:S12]  /*07f0*/  LDC R6, c[0x0][0x290] ;  /* 0x0000a400ff067b82 */ /* 0x000e180000000800 */
[----:B------:R-:W1:Y:S01]  /*0800*/  @P0 LDC.64 R2, c[0x0][0x780] ;  /* 0x0001e000ff020b82 */ /* 0x000e620000000a00 */
[----:B------:R-:W-:Y:S02]  /*0810*/  ULDC UR4, c[0x0][0x280] ;  /* 0x0000a00000047ab9 */ /* 0x000fe40000000800 */
[----:B------:R-:W-:Y:S01]  /*0820*/  IMAD.U32 R0, RZ, RZ, UR4 ;  /* 0x00000004ff007e24 */ /* 0x000fe2000f8e00ff */
[----:B------:R-:W-:Y:S02]  /*0830*/  ULDC.64 UR4, c[0x0][0x788] ;  /* 0x0001e20000047ab9 */ /* 0x000fe40000000a00 */
[----:B------:R-:W-:-:S04]  /*0840*/  ISETP.NE.U32.AND P2, PT, RZ, UR4, PT ;  /* 0x00000004ff007c0c */ /* 0x000fc8000bf45070 */
[----:B------:R-:W-:Y:S01]  /*0850*/  ISETP.NE.AND.EX P2, PT, RZ, UR5, PT, P2 ;  /* 0x00000005ff007c0c */ /* 0x000fe2000bf45320 */
[----:B-1----:R-:W-:-:S05]  /*0860*/  @P0 IMAD.WIDE R2, R233, 0x4, R2 ;  /* 0x00000004e9020825 */ /* 0x002fca00078e0202 */
[----:B------:R1:W5:Y:S01]  /*0870*/  @P0 LDG.E R0, desc[UR6][R2.64] ;  /* 0x0000000602000981 */ /* 0x000362000c1e1900 */
[----:B--2---:R-:W-:-:S05]  /*0880*/  @P1 IMAD R8, R233, 0x40, R8 ;  /* 0x00000040e9081824 */ /* 0x004fca00078e0208 */
[----:B------:R-:W-:-:S04]  /*0890*/  @P1 SHF.R.S32.HI R7, RZ, 0x1f, R8 ;  /* 0x0000001fff071819 */ /* 0x000fc80000011408 */
[----:B------:R-:W-:Y:S01]  /*08a0*/  @P1 LEA.HI R8, R7, R8, RZ, 0x6 ;  /* 0x0000000807081211 */ /* 0x000fe200078f30ff */
[----:B------:R-:W-:-:S04]  /*08b0*/  IMAD.MOV.U32 R7, RZ, RZ, RZ ;  /* 0x000000ffff077224 */ /* 0x000fc800078e00ff */
[----:B------:R-:W-:Y:S01]  /*08c0*/  @P1 IMAD.SHL.U32 R8, R8, 0x100, RZ ;  /* 0x0000010008081824 */ /* 0x000fe200078e00ff */
[----:B01----:R-:W-:Y:S06]  /*08d0*/  @P0 BRA `(.L_x_118) ;  /* 0x0000000000140947 */ /* 0x003fec0003800000 */
[----:B------:R-:W-:Y:S05]  /*08e0*/  @!P1 BRA `(.L_x_118) ;  /* 0x0000000000109947 */ /* 0x000fea0003800000 */
[----:B------:R-:W-:Y:S02]  /*08f0*/  ULDC.64 UR4, c[0x0][0x208] ;  /* 0x0000820000047ab9 */ /* 0x000fe40000000a00 */
[----:B------:R-:W2:Y:S04]  /*0900*/  LDG.E R3, desc[UR4][R4.64] ;  /* 0x0000000404037981 */ /* 0x000ea8000c1e1900 */
[----:B-----5:R-:W2:Y:S02]  /*0910*/  LDG.E R0, desc[UR4][R4.64+0x4] ;  /* 0x0000040404007981 */ /* 0x020ea4000c1e1900 */
[----:B--2---:R-:W-:-:S07]  /*0920*/  IMAD.IADD R0, R0, 0x1, -R3 ;  /* 0x0000000100007824 */ /* 0x004fce00078e0a03 */
.L_x_118:
[----:B------:R-:W-:Y:S01]  /*0930*/  @P1 LOP3.LUT R7, R8, 0xffffc000, RZ, 0xc0, !PT ;  /* 0xffffc00008071812 */ /* 0x000fe200078ec0ff */
[----:B------:R-:W-:Y:S06]  /*0940*/  @!P2 BRA `(.L_x_119) ;  /* 0x000000000014a947 */ /* 0x000fec0003800000 */
[----:B------:R-:W0:Y:S01]  /*0950*/  LDC.64 R2, c[0x0][0x788] ;  /* 0x0001e200ff027b82 */ /* 0x000e220000000a00 */
[----:B------:R-:W-:Y:S01]  /*0960*/  ULDC.64 UR4, c[0x0][0x208] ;  /* 0x0000820000047ab9 */ /* 0x000fe20000000a00 */
[----:B0-----:R-:W-:-:S05]  /*0970*/  IMAD.WIDE R2, R233, 0x4, R2 ;  /* 0x00000004e9027825 */ /* 0x001fca00078e0202 */
[----:B------:R0:W5:Y:S01]  /*0980*/  LDG.E R6, desc[UR4][R2.64] ;  /* 0x0000000402067981 */ /* 0x000162000c1e1900 */
[----:B------:R-:W-:Y:S05]  /*0990*/  BRA `(.L_x_120) ;  /* 0x0000000000287947 */ /* 0x000fea0003800000 */
.L_x_119:
[----:B------:R-:W-:Y:S02]  /*09a0*/  ULDC.64 UR4, c[0x0][0x778] ;  /* 0x0001de0000047ab9 */ /* 0x000fe40000000a00 */
[----:B------:R-:W-:-:S04]  /*09b0*/  ISETP.NE.U32.AND P0, PT, RZ, UR4, PT ;  /* 0x00000004ff007c0c */ /* 0x000fc8000bf05070 */
[----:B------:R-:W-:-:S13]  /*09c0*/  ISETP.NE.AND.EX P0, PT, RZ, UR5, PT, P0 ;  /* 0x00000005ff007c0c */ /* 0x000fda000bf05300 */
[----:B------:R-:W-:Y:S05]  /*09d0*/  @!P0 BRA `(.L_x_120) ;  /* 0x0000000000188947 */ /* 0x000fea0003800000 */
[----:B------:R-:W0:Y:S01]  /*09e0*/  LDC.64 R2, c[0x0][0x778] ;  /* 0x0001de00ff027b82 */ /* 0x000e220000000a00 */
[----:B------:R-:W-:Y:S01]  /*09f0*/  ULDC.64 UR4, c[0x0][0x208] ;  /* 0x0000820000047ab9 */ /* 0x000fe20000000a00 */
[----:B0-----:R-:W-:-:S05]  /*0a00*/  IMAD.WIDE R2, R233, 0x4, R2 ;  /* 0x00000004e9027825 */ /* 0x001fca00078e0202 */
[----:B------:R-:W2:Y:S04]  /*0a10*/  LDG.E R6, desc[UR4][R2.64] ;  /* 0x0000000402067981 */ /* 0x000ea8000c1e1900 */
[----:B------:R-:W2:Y:S02]  /*0a20*/  LDG.E R5, desc[UR4][R2.64+0x4] ;  /* 0x0000040402057981 */ /* 0x000ea4000c1e1900 */
[----:B--2---:R-:W-:-:S07]  /*0a30*/  IMAD.IADD R6, R5, 0x1, -R6 ;  /* 0x0000000105067824 */ /* 0x004fce00078e0a06 */
.L_x_120:
[----:B-----5:R-:W-:Y:S02]  /*0a40*/  ISETP.GE.AND P2, PT, R0, 0x1, PT ;  /* 0x000000010000780c */ /* 0x020fe40003f46270 */
[----:B------:R-:W-:Y:S02]  /*0a50*/  CS2R R134, SRZ ;  /* 0x0000000000867805 */ /* 0x000fe4000001ff00 */
[----:B------:R-:W-:Y:S02]  /*0a60*/  PLOP3.LUT P0, PT, PT, PT, PT, 0x80, 0x0 ;  /* 0x000000000000781c */ /* 0x000fe40003f0f070 */
        /* <DEDUP_REMOVED lines=78> */
[----:B------:R-:W-:Y:S01]  /*0f50*/  CS2R R136, SRZ ;  /* 0x0000000000887805 */ /* 0x000fe2000001ff00 */
[----:B------:R-:W-:Y:S06]  /*0f60*/  @!P2 BRA `(.L_x_121) ;  /* 0x0000007800a0a947 */ /* 0x000fec0003800000 */
[----:B0-----:R-:W0:Y:S01]  /*0f70*/  S2R R3, SR_CgaCtaId ;  /* 0x0000000000037919 */ /* 0x001e220000008800 */
[----:B------:R-:W-:Y:S01]  /*0f80*/  MOV R18, 0x400 ;  /* 0x0000040000127802 */ /* 0x000fe20000000f00 */
[----:B------:R-:W-:Y:S01]  /*0f90*/  VIADD R8, R0, 0x3f ;  /* 0x0000003f00087836 */ /* 0x000fe20000000000 */
[----:B------:R-:W-:Y:S01]  /*0fa0*/  SHF.L.U32 R13, RZ, 0x1f, RZ ;  /* 0x0000001fff0d7819 */ /* 0x000fe200000006ff */
[----:B------:R-:W1:Y:S01]  /*0fb0*/  S2R R2, SR_TID.X ;  /* 0x0000000000027919 */ /* 0x000e620000002100 */
[----:B------:R-:W-:Y:S02]  /*0fc0*/  IMAD R10, R11, -0x50, R6 ;  /* 0xffffffb00b0a7824 */ /* 0x000fe400078e0206 */
[----:B------:R-:W-:-:S04]  /*0fd0*/  SHF.R.S32.HI R9, RZ, 0x1f, R8 ;  /* 0x0000001fff097819 */ /* 0x000fc80000011408 */
[----:B------:R-:W-:Y:S02]  /*0fe0*/  LEA.HI R235, R9, R8, RZ, 0x6 ;  /* 0x0000000809eb7211 */ /* 0x000fe400078f30ff */
[----:B0-----:R-:W-:-:S04]  /*0ff0*/  LEA R18, R3, R18, 0x18 ;  /* 0x0000001203127211 */ /* 0x001fc800078ec0ff */
[----:B------:R-:W0:Y:S01]  /*1000*/  SYNCS.PHASECHK.TRANS64.TRYWAIT P0, [R18+URZ+0x31600], R13 ;  /* 0x0316000d120075a7 */ /* 0x000e22000800017f */
[----:B-1----:R-:W-:-:S05]  /*1010*/  VIADD R2, R2, 0xffffff80 ;  /* 0xffffff8002027836 */ /* 0x002fca0000000000 */
[----:B------:R-:W-:-:S04]  /*1020*/  SHF.R.S32.HI R3, RZ, 0x1f, R2 ;  /* 0x0000001fff037819 */ /* 0x000fc80000011402 */
[CC--:B------:R-:W-:Y:S02]  /*1030*/  LEA.HI R4, R3.reuse, R2.reuse, RZ, 0x7 ;  /* 0x0000000203047211 */ /* 0x0c0fe400078f38ff */
[CC--:B------:R-:W-:Y:S02]  /*1040*/  LEA.HI R6, R3.reuse, R2.reuse, RZ, 0x5 ;  /* 0x0000000203067211 */ /* 0x0c0fe400078f28ff */
[----:B------:R-:W-:Y:S02]  /*1050*/  SHF.R.S32.HI R0, RZ, 0x7, R4 ;  /* 0x00000007ff007819 */ /* 0x000fe40000011404 */
[----:B------:R-:W-:-:S03]  /*1060*/  LEA.HI R8, R3, R2, RZ, 0x4 ;  /* 0x0000000203087211 */ /* 0x000fc600078f20ff */
[----:B------:R1:W2:Y:S02]  /*1070*/  SHFL.IDX PT, R5, R0, RZ, 0x1f ;  /* 0x00001fff00057589 */ /* 0x0002a400000e0000 */
[----:B01----:R-:W-:Y:S05]  /*1080*/  @P0 BRA `(.L_x_122) ;  /* 0x0000000000080947 */ /* 0x003fea0003800000 */
[----:B------:R-:W0:Y:S02]  /*1090*/  SYNCS.PHASECHK.TRANS64.TRYWAIT P0, [R18+URZ+0x31600], R13 ;  /* 0x0316000d120075a7 */ /* 0x000e24000800017f */
[----:B0-----:R-:W-:Y:S05]  /*10a0*/  @!P0 BRA `(.L_x_123) ;  /* 0x000000d800f88947 */ /* 0x001fea0003800000 */
.L_x_122:
[----:B------:R-:W-:Y:S01]  /*10b0*/  LOP3.LUT R3, R4, 0xffffff80, RZ, 0xc0, !PT ;  /* 0xffffff8004037812 */ /* 0x000fe200078ec0ff */
[----:B------:R-:W1:Y:S01]  /*10c0*/  S2UR UR4, SR_CTAID.Y ;  /* 0x00000000000479c3 */ /* 0x000e620000002600 */
[----:B0-----:R-:W-:Y:S01]  /*10d0*/  LOP3.LUT R13, R8, 0xffffff0, RZ, 0xc0, !PT ;  /* 0x0ffffff0080d7812 */ /* 0x001fe200078ec0ff */
[----:B------:R-:W-:Y:S01]  /*10e0*/  IMAD.MOV.U32 R16, RZ, RZ, RZ ;  /* 0x000000ffff107224 */ /* 0x000fe200078e00ff */
[--C-:B------:R-:W-:Y:S01]  /*10f0*/  SHF.R.S32.HI R4, RZ, 0x5, R6.reuse ;  /* 0x00000005ff047819 */ /* 0x100fe20000011406 */
[C---:B------:R-:W-:Y:S01]  /*1100*/  IMAD.IADD R9, R2.reuse, 0x1, -R3 ;  /* 0x0000000102097824 */ /* 0x040fe200078e0a03 */
[----:B------:R-:W-:Y:S01]  /*1110*/  SHF.R.S32.HI R11, RZ, 0x1f, R6 ;  /* 0x0000001fff0b7819 */ /* 0x000fe20000011406 */
[----:B------:R-:W-:Y:S01]  /*1120*/  IMAD.IADD R13, R2, 0x1, -R13 ;  /* 0x00000001020d7824 */ /* 0x000fe200078e0a0d */
[C---:B------:R-:W-:Y:S01]  /*1130*/  LEA.HI R3, R0.reuse, R0, RZ, 0x1 ;  /* 0x0000000000037211 */ /* 0x040fe200078f08ff */
[----:B------:R-:W0:Y:S01]  /*1140*/  LDC.64 R14, c[0x0][0x2d8] ;  /* 0x0000b600ff0e7b82 */ /* 0x000e220000000a00 */
[----:B------:R-:W-:Y:S01]  /*1150*/  LEA.HI R11, R11, R4, RZ, 0x2 ;  /* 0x000000040b0b7211 */ /* 0x000fe200078f10ff */
[C---:B------:R-:W-:Y:S01]  /*1160*/  IMAD R8, R0.reuse, 0x800, R9 ;  /* 0x0000080000087824 */ /* 0x040fe200078e0209 */
[----:B--2---:R-:W-:Y:S01]  /*1170*/  LEA.HI R2, R5, R5, RZ, 0x1 ;  /* 0x0000000505027211 */ /* 0x004fe200078f08ff */
[----:B------:R-:W-:Y:S01]  /*1180*/  IMAD R6, R0, 0x40, R13 ;  /* 0x0000004000067824 */ /* 0x000fe200078e020d */
[----:B------:R-:W-:Y:S01]  /*1190*/  LOP3.LUT R3, R3, 0xfffffffe, RZ, 0xc0, !PT ;  /* 0xfffffffe03037812 */ /* 0x000fe200078ec0ff */
[----:B------:R-:W-:Y:S01]  /*11a0*/  IMAD.MOV.U32 R228, RZ, RZ, RZ ;  /* 0x000000ffffe47224 */ /* 0x000fe200078e00ff */
[----:B------:R-:W-:Y:S01]  /*11b0*/  LOP3.LUT R11, R11, 0xfffffc, RZ, 0xc0, !PT ;  /* 0x00fffffc0b0b7812 */ /* 0x000fe200078ec0ff */
[----:B------:R-:W-:Y:S01]  /*11c0*/  IMAD.MOV.U32 R19, RZ, RZ, RZ ;  /* 0x000000ffff137224 */ /* 0x000fe200078e00ff */
[----:B------:R-:W-:Y:S01]  /*11d0*/  LOP3.LUT R2, R2, 0xfffffffe, RZ, 0xc0, !PT ;  /* 0xfffffffe02027812 */ /* 0x000fe200078ec0ff */
[----:B------:R-:W-:Y:S01]  /*11e0*/  IMAD.IADD R3, R0, 0x1, -R3 ;  /* 0x0000000100037824 */ /* 0x000fe200078e0a03 */
[----:B------:R-:W-:Y:S01]  /*11f0*/  SHF.R.S32.HI R0, RZ, 0x1f, R9 ;  /* 0x0000001fff007819 */ /* 0x000fe20000011409 */
[----:B------:R-:W-:Y:S01]  /*1200*/  IMAD.IADD R11, R4, 0x1, -R11 ;  /* 0x00000001040b7824 */ /* 0x000fe200078e0a0b */
[----:B------:R-:W-:Y:S01]  /*1210*/  SEL R231, R233, RZ, !P1 ;  /* 0x000000ffe9e77207 */ /* 0x000fe20004800000 */
[----:B------:R-:W-:Y:S01]  /*1220*/  IMAD.IADD R4, R5, 0x1, -R2 ;  /* 0x0000000105047824 */ /* 0x000fe200078e0a02 */
[----:B------:R-:W-:Y:S01]  /*1230*/  LOP3.LUT R229, R21, 0x1, RZ, 0xfc, !PT ;  /* 0x0000000115e57812 */ /* 0x000fe200078efcff */
[----:B------:R-:W-:Y:S01]  /*1240*/  IMAD.SHL.U32 R2, R8, 0x4, RZ ;  /* 0x0000000408027824 */ /* 0x000fe200078e00ff */
[----:B-1----:R-:W-:Y:S01]  /*1250*/  USHF.R.S32.HI UR5, URZ, 0x1f, UR4 ;  /* 0x0000001f3f057899 */ /* 0x002fe20008011404 */
[----:B------:R-:W-:Y:S01]  /*1260*/  IMAD R13, R3, -0x8, R10 ;  /* 0xfffffff8030d7824 */ /* 0x000fe200078e020a */
[----:B------:R-:W-:Y:S01]  /*1270*/  LEA.HI R3, R0, R9, RZ, 0x2 ;  /* 0x0000000900037211 */ /* 0x000fe200078f10ff */
[----:B------:R-:W-:Y:S01]  /*1280*/  IMAD R11, R11, 0x10, R6 ;  /* 0x000000100b0b7824 */ /* 0x000fe200078e0206 */
[----:B------:R-:W-:-:S02]  /*1290*/  SHF.R.S32.HI R10, RZ, 0x1f, R2 ;  /* 0x0000001fff0a7819 */ /* 0x000fc40000011402 */
[----:B------:R-:W-:Y:S02]  /*12a0*/  CS2R R134, SRZ ;  /* 0x0000000000867805 */ /* 0x000fe4000001ff00 */
[----:B------:R-:W-:Y:S02]  /*12b0*/  IADD3 R2, P0, R2, R7, RZ ;  /* 0x0000000702027210 */ /* 0x000fe40007f1e0ff */
[----:B------:R-:W-:Y:S02]  /*12c0*/  CS2R R132, SRZ ;  /* 0x0000000000847805 */ /* 0x000fe4000001ff00 */
[--C-:B------:R-:W-:Y:S02]  /*12d0*/  SHF.R.S32.HI R5, RZ, 0x2, R3.reuse ;  /* 0x00000002ff057819 */ /* 0x100fe40000011403 */
[----:B------:R-:W-:Y:S02]  /*12e0*/  CS2R R130, SRZ ;  /* 0x0000000000827805 */ /* 0x000fe4000001ff00 */
[----:B------:R-:W-:-:S02]  /*12f0*/  SHF.R.S32.HI R6, RZ, 0x1f, R3 ;  /* 0x0000001fff067819 */ /* 0x000fc40000011403 */
[----:B------:R-:W-:Y:S02]  /*1300*/  CS2R R128, SRZ ;  /* 0x0000000000807805 */ /* 0x000fe4000001ff00 */
[----:B------:R-:W-:Y:S02]  /*1310*/  LOP3.LUT R8, R3, 0xfffffffc, RZ, 0xc0, !PT ;  /* 0xfffffffc03087812 */ /* 0x000fe400078ec0ff */
[----:B------:R-:W-:Y:S02]  /*1320*/  CS2R R126, SRZ ;  /* 0x00000000007e7805 */ /* 0x000fe4000001ff00 */
[----:B------:R-:W-:Y:S01]  /*1330*/  LEA.HI.X.SX32 R3, R7, R10, 0x1, P0 ;  /* 0x0000000a07037211 */ /* 0x000fe200000f0eff */
[----:B0-----:R-:W-:Y:S01]  /*1340*/  IMAD R10, R14, UR5, RZ ;  /* 0x000000050e0a7c24 */ /* 0x001fe2000f8e02ff */
[----:B------:R-:W-:Y:S01]  /*1350*/  LEA.HI R6, R6, R5, RZ, 0x3 ;  /* 0x0000000506067211 */ /* 0x000fe200078f18ff */
[----:B------:R-:W-:Y:S01]  /*1360*/  IMAD.IADD R8, R9, 0x1, -R8 ;  /* 0x0000000109087824 */ /* 0x000fe200078e0a08 */
[----:B------:R-:W-:Y:S01]  /*1370*/  SHF.R.S32.HI R7, RZ, 0x1f, R233 ;  /* 0x0000001fff077819 */ /* 0x000fe200000114e9 */
[----:B------:R-:W-:Y:S01]  /*1380*/  IMAD.WIDE.U32 R2, R14, UR4, R2 ;  /* 0x000000040e027c25 */ /* 0x000fe2000f8e0002 */
[----:B------:R-:W-:-:S02]  /*1390*/  LOP3.LUT R6, R6, 0xfffffff8, RZ, 0xc0, !PT ;  /* 0xfffffff806067812 */ /* 0x000fc400078ec0ff */
[----:B------:R-:W-:Y:S02]  /*13a0*/  CS2R R124, SRZ ;  /* 0x00000000007c7805 */ /* 0x000fe4000001ff00 */
[----:B------:R-:W-:Y:S01]  /*13b0*/  LEA.HI R0, R0, R9, RZ, 0x5 ;  /* 0x0000000900007211 */ /* 0x000fe200078f28ff */
[----:B------:R-:W-:Y:S01]  /*13c0*/  IMAD R9, R15, UR4, R10 ;  /* 0x000000040f097c24 */ /* 0x000fe2000f8e020a */
[----:B------:R-:W-:Y:S01]  /*13d0*/  SEL R7, R7, RZ, !P1 ;  /* 0x000000ff07077207 */ /* 0x000fe20004800000 */
[----:B------:R-:W-:Y:S01]  /*13e0*/  ULDC.64 UR4, c[0x0][0x2e0] ;  /* 0x0000b80000047ab9 */ /* 0x000fe20000000a00 */
[----:B------:R-:W-:Y:S01]  /*13f0*/  IMAD.IADD R5, R5, 0x1, -R6 ;  /* 0x0000000105057824 */ /* 0x000fe200078e0a06 */
[----:B------:R-:W-:Y:S01]  /*1400*/  SHF.R.S32.HI R232, RZ, 0x5, R0 ;  /* 0x00000005ffe87819 */ /* 0x000fe20000011400 */
[----:B------:R-:W-:Y:S01]  /*1410*/  IMAD.IADD R3, R3, 0x1, R9 ;  /* 0x0000000103037824 */ /* 0x000fe200078e0209 */
[----:B------:R-:W-:Y:S01]  /*1420*/  CS2R R122, SRZ ;  /* 0x00000000007a7805 */ /* 0x000fe2000001ff00 */
[----:B------:R-:W-:Y:S01]  /*1430*/  IMAD R6, R7, UR4, RZ ;  /* 0x0000000407067c24 */ /* 0x000fe2000f8e02ff */
[----:B------:R-:W-:Y:S01]  /*1440*/  CS2R R120, SRZ ;  /* 0x0000000000787805 */ /* 0x000fe2000001ff00 */
[----:B------:R-:W-:Y:S01]  /*1450*/  IMAD R232, R232, 0x10, R5 ;  /* 0x00000010e8e87824 */ /* 0x000fe200078e0205 */
[----:B------:R-:W-:Y:S01]  /*1460*/  CS2R R118, SRZ ;  /* 0x0000000000767805 */ /* 0x000fe2000001ff00 */
[C---:B------:R-:W-:Y:S01]  /*1470*/  IMAD R7, R231.reuse, UR5, R6 ;  /* 0x00000005e7077c24 */ /* 0x040fe2000f8e0206 */
[----:B------:R-:W-:Y:S01]  /*1480*/  CS2R R116, SRZ ;  /* 0x0000000000747805 */ /* 0x000fe2000001ff00 */
[----:B------:R-:W-:Y:S01]  /*1490*/  IMAD.WIDE.U32 R230, R231, UR4, R2 ;  /* 0x00000004e7e67c25 */ /* 0x000fe2000f8e0002 */
[----:B------:R-:W-:-:S02]  /*14a0*/  CS2R R114, SRZ ;  /* 0x0000000000727805 */ /* 0x000fc4000001ff00 */
[----:B------:R-:W-:Y:S02]  /*14b0*/  CS2R R112, SRZ ;  /* 0x0000000000707805 */ /* 0x000fe4000001ff00 */
[----:B------:R-:W-:Y:S01]  /*14c0*/  CS2R R110, SRZ ;  /* 0x00000000006e7805 */ /* 0x000fe2000001ff00 */
[----:B------:R-:W-:Y:S01]  /*14d0*/  IMAD.SHL.U32 R5, R11, 0x8, RZ ;  /* 0x000000080b057824 */ /* 0x000fe200078e00ff */
[----:B------:R-:W-:Y:S01]  /*14e0*/  CS2R R108, SRZ ;  /* 0x00000000006c7805 */ /* 0x000fe2000001ff00 */
[----:B------:R-:W-:Y:S01]  /*14f0*/  IMAD R0, R8, -0x2, R13 ;  /* 0xfffffffe08007824 */ /* 0x000fe200078e020d */
[----:B------:R-:W-:Y:S01]  /*1500*/  CS2R R106, SRZ ;  /* 0x00000000006a7805 */ /* 0x000fe2000001ff00 */
[----:B------:R-:W-:Y:S01]  /*1510*/  IMAD.MOV.U32 R3, RZ, RZ, RZ ;  /* 0x000000ffff037224 */ /* 0x000fe200078e00ff */
        /* <DEDUP_REMOVED lines=66> */
[----:B------:R-:W-:Y:S01]  /*1940*/  IMAD R2, R5, 0x2, R18 ;  /* 0x0000000205027824 */ /* 0x000fe200078e0212 */
[----:B------:R-:W-:Y:S01]  /*1950*/  ULDC UR61, c[0x0][0x75c] ;  /* 0x0001d700003d7ab9 */ /* 0x000fe20000000800 */
[----:B------:R-:W-:Y:S01]  /*1960*/  IMAD.IADD R234, R231, 0x1, R7 ;  /* 0x00000001e7ea7824 */ /* 0x000fe200078e0207 */
[----:B------:R-:W-:-:S06]  /*1970*/  ULDC UR60, c[0x0][0x744] ;  /* 0x0001d100003c7ab9 */ /* 0x000fcc0000000800 */
.L_x_134:
[----:B------:R-:W-:-:S13]  /*1980*/  ISETP.NE.AND P0, PT, R229, 0x3, PT ;  /* 0x00000003e500780c */ /* 0x000fda0003f05270 */
[----:B0-----:R-:W-:Y:S05]  /*1990*/  @!P0 BRA `(.L_x_124) ;  /* 0x0000000000048947 */ /* 0x001fea0003800000 */
[----:B------:R-:W-:Y:S01]  /*19a0*/  BPT.TRAP 0x1 ;  /* 0x000000040000795c */ /* 0x000fe20000300000 */
.L_x_124:
[----:B------:R-:W-:Y:S01]  /*19b0*/  IMAD R17, R3, 0x8, R18 ;  /* 0x0000000803117824 */ /* 0x000fe200078e0212 */
[----:B------:R-:W-:-:S04]  /*19c0*/  SHF.L.U32 R8, R228, 0x1f, RZ ;  /* 0x0000001fe4087819 */ /* 0x000fc800000006ff */
[----:B------:R0:W1:Y:S01]  /*19d0*/  SYNCS.PHASECHK.TRANS64.TRYWAIT P1, [R17+URZ+0x31610], R8 ;  /* 0x03161008110075a7 */ /* 0x000062000802017f */
[----:B------:R-:W-:Y:S05]  /*19e0*/  @!P0 BRA `(.L_x_125) ;  /* 0x0000000000048947 */ /* 0x000fea0003800000 */
[----:B------:R-:W-:Y:S01]  /*19f0*/  BPT.TRAP 0x1 ;  /* 0x000000040000795c */ /* 0x000fe20000300000 */
.L_x_125:
[----:B------:R-:W-:Y:S02]  /*1a00*/  VIADD R6, R18, 0x14100 ;  /* 0x0001410012067836 */ /* 0x000fe40000000000 */
[----:B------:R-:W-:-:S03]  /*1a10*/  IMAD R5, R4, 0x400, R18 ;  /* 0x0000040004057824 */ /* 0x000fc600078e0212 */
[----:B------:R-:W-:Y:S02]  /*1a20*/  SHF.R.U32.HI R6, RZ, 0x4, R6 ;  /* 0x00000004ff067819 */ /* 0x000fe40000011606 */
[----:B------:R-:W-:Y:S02]  /*1a30*/  SHF.R.U32.HI R7, RZ, 0x4, R5 ;  /* 0x00000004ff077819 */ /* 0x000fe40000011605 */
[----:B------:R-:W-:Y:S02]  /*1a40*/  LOP3.LUT R6, R6, 0x3fff, RZ, 0xc0, !PT ;  /* 0x00003fff06067812 */ /* 0x000fe400078ec0ff */
[----:B------:R-:W-:Y:S02]  /*1a50*/  LOP3.LUT R7, R7, 0x3fff, RZ, 0xc0, !PT ;  /* 0x00003fff07077812 */ /* 0x000fe400078ec0ff */
[----:B------:R-:W-:Y:S02]  /*1a60*/  LOP3.LUT R10, R6, 0x10000, RZ, 0xfc, !PT ;  /* 0x00010000060a7812 */ /* 0x000fe400078efcff */
[----:B------:R-:W-:Y:S01]  /*1a70*/  LOP3.LUT R6, R7, 0x10000, RZ, 0xfc, !PT ;  /* 0x0001000007067812 */ /* 0x000fe200078efcff */
[----:B-1----:R-:W-:Y:S06]  /*1a80*/  @P1 BRA `(.L_x_126) ;  /* 0x0000000000081947 */ /* 0x002fec0003800000 */
[----:B------:R-:W1:Y:S02]  /*1a90*/  SYNCS.PHASECHK.TRANS64.TRYWAIT P1, [R17+URZ+0x31610], R8 ;  /* 0x03161008110075a7 */ /* 0x000e64000802017f */
[----:B-1----:R-:W-:Y:S05]  /*1aa0*/  @!P1 BRA `(.L_x_127) ;  /* 0x000000d0008c9947 */ /* 0x002fea0003800000 */
.L_x_126:
[----:B------:R-:W-:Y:S01]  /*1ab0*/  IMAD R7, R3, 0x800, R10 ;  /* 0x0000080003077824 */ /* 0x000fe200078e020a */
[C---:B------:R-:W-:Y:S01]  /*1ac0*/  R2UR UR6, R6.reuse ;  /* 0x00000000060672ca */ /* 0x040fe200000e0000 */
[C---:B01----:R-:W-:Y:S01]  /*1ad0*/  VIADD R8, R6.reuse, 0x80 ;  /* 0x0000008006087836 */ /* 0x043fe20000000000 */
        /* <DEDUP_REMOVED lines=407> */
[----:B------:R-:W-:Y:S01]  /*3450*/  VIADD R8, R6, 0x806 ;  /* 0x0000080606087836 */ /* 0x000fe20000000000 */
[----:B------:R-:W-:Y:S01]  /*3460*/  UMOV UR7, 0x40000000 ;  /* 0x4000000000077882 */ /* 0x000fe20000000000 */
[----:B------:R-:W-:Y:S01]  /*3470*/  UMOV UR5, 0x40000040 ;  /* 0x4000004000057882 */ /* 0x000fe20000000000 */
[----:B------:R-:W-:Y:S01]  /*3480*/  R2UR UR9, R7 ;  /* 0x00000000070972ca */ /* 0x000fe200000e0000 */
[----:B------:R-:W-:Y:S01]  /*3490*/  IMAD R7, R3, 0x40, R232 ;  /* 0x0000004003077824 */ /* 0x000fe200078e02e8 */
[----:B------:R-:W-:Y:S01]  /*34a0*/  R2UR UR8, R8 ;  /* 0x00000000080872ca */ /* 0x000fe200000e0000 */
[----:B------:R-:W-:-:S02]  /*34b0*/  VIADD R8, R6, 0x906 ;  /* 0x0000090606087836 */ /* 0x000fc40000000000 */
[----:B------:R-:W-:Y:S02]  /*34c0*/  IMAD R7, R7, 0x4, R18 ;  /* 0x0000000407077824 */ /* 0x000fe400078e0212 */
[----:B------:R-:W-:Y:S01]  /*34d0*/  VIADD R6, R6, 0x986 ;  /* 0x0000098606067836 */ /* 0x000fe20000000000 */
[----:B------:R-:W-:Y:S02]  /*34e0*/  R2UR UR10, R8 ;  /* 0x00000000080a72ca */ /* 0x000fe400000e0000 */
[----:B------:R0:W1:Y:S02]  /*34f0*/  LDS R8, [R7+0x2c100] ;  /* 0x02c1000007087984 */ /* 0x0000640000000800 */
[----:B------:R-:W-:Y:S02]  /*3500*/  R2UR UR11, R6 ;  /* 0x00000000060b72ca */ /* 0x000fe400000e0000 */
[----:B------:R0:W2:Y:S01]  /*3510*/  LDS R9, [R7+0x2c120] ;  /* 0x02c1200007097984 */ /* 0x0000a20000000800 */
        /* <DEDUP_REMOVED lines=12> */
[----:B------:R-:W-:Y:S01]  /*35e0*/  HGMMA.64x8x16.F32.BF16 R40, gdesc[UR4], R40, gsb0 ;  /* 0x00000000042879f0 */ /* 0x000fe20008001828 */
[----:B0-----:R-:W-:Y:S05]  /*35f0*/  @!P0 BRA `(.L_x_128) ;  /* 0x0000000000048947 */ /* 0x001fea0003800000 */
[----:B------:R-:W-:Y:S01]  /*3600*/  BPT.TRAP 0x1 ;  /* 0x000000040000795c */ /* 0x000fe20000300000 */
.L_x_128:
[----:B------:R-:W-:-:S04]  /*3610*/  SHF.L.U32 R11, R19, 0x1f, RZ ;  /* 0x0000001f130b7819 */ /* 0x000fc800000006ff */
[----:B------:R0:W3:Y:S01]  /*3620*/  SYNCS.PHASECHK.TRANS64.TRYWAIT P1, [R18+URZ+0x31630], R11 ;  /* 0x0316300b120075a7 */ /* 0x0000e2000802017f */
[----:B------:R-:W-:Y:S05]  /*3630*/  @!P0 BRA `(.L_x_129) ;  /* 0x0000000000048947 */ /* 0x000fea0003800000 */
[----:B------:R-:W-:Y:S01]  /*3640*/  BPT.TRAP 0x1 ;  /* 0x000000040000795c */ /* 0x000fe20000300000 */
.L_x_129:
        /* <DEDUP_REMOVED lines=8> */
[----:B---3--:R-:W-:Y:S06]  /*36d0*/  @P1 BRA `(.L_x_130) ;  /* 0x0000000000081947 */ /* 0x008fec0003800000 */
[----:B------:R-:W3:Y:S02]  /*36e0*/  SYNCS.PHASECHK.TRANS64.TRYWAIT P1, [R18+URZ+0x31630], R11 ;  /* 0x0316300b120075a7 */ /* 0x000ee4000802017f */
[----:B---3--:R-:W-:Y:S05]  /*36f0*/  @!P1 BRA `(.L_x_131) ;  /* 0x000000b4008c9947 */ /* 0x008fea0003800000 */
.L_x_130:
[C---:B------:R-:W-:Y:S01]  /*3700*/  VIADD R10, R6.reuse, 0x80 ;  /* 0x00000080060a7836 */ /* 0x040fe20000000000 */
[----:B------:R-:W-:Y:S01]  /*3710*/  R2UR UR4, R7 ;  /* 0x00000000070472ca */ /* 0x000fe200000e0000 */
[C---:B0--3--:R-:W-:Y:S01]  /*3720*/  VIADD R11, R6.reuse, 0x100 ;  /* 0x00000100060b7836 */ /* 0x049fe20000000000 */
[----:B------:R-:W-:Y:S01]  /*3730*/  R2UR UR6, R6 ;  /* 0x00000000060672ca */ /* 0x000fe200000e0000 */
[----:B------:R-:W-:Y:S01]  /*3740*/  WARPGROUP.ARRIVE ;  /* 0x00000000000079c5 */ /* 0x000fe20000000000 */
[----:B------:R-:W-:Y:S01]  /*3750*/  R2UR UR8, R10 ;  /* 0x000000000a0872ca */ /* 0x000fe200000e0000 */
[C---:B------:R-:W-:Y:S01]  /*3760*/  VIADD R10, R6.reuse, 0x180 ;  /* 0x00000180060a7836 */ /* 0x040fe20000000000 */
[----:B------:R-:W-:Y:S01]  /*3770*/  R2UR UR9, R11 ;  /* 0x000000000b0972ca */ /* 0x000fe200000e0000 */
[----:B------:R-:W-:Y:S01]  /*3780*/  VIADD R11, R6, 0x200 ;  /* 0x00000200060b7836 */ /* 0x000fe20000000000 */
[----:B------:R-:W-:Y:S01]  /*3790*/  UMOV UR5, 0x40000040 ;  /* 0x4000004000057882 */ /* 0x000fe20000000000 */
[----:B------:R-:W-:Y:S01]  /*37a0*/  UMOV UR7, 0x40000000 ;  /* 0x4000000000077882 */ /* 0x000fe20000000000 */
[----:B------:R-:W-:Y:S01]  /*37b0*/  R2UR UR10, R10 ;  /* 0x000000000a0a72ca */ /* 0x000fe200000e0000 */
[----:B------:R-:W-:Y:S01]  /*37c0*/  VIADD R10, R6, 0x2 ;  /* 0x00000002060a7836 */ /* 0x000fe20000000000 */
[----:B------:R-:W-:Y:S01]  /*37d0*/  R2UR UR11, R11 ;  /* 0x000000000b0b72ca */ /* 0x000fe200000e0000 */
[----:B------:R-:W-:Y:S01]  /*37e0*/  UMOV UR57, 0x40000040 ;  /* 0x4000004000397882 */ /* 0x000fe20000000000 */
[C---:B------:R-:W-:Y:S01]  /*37f0*/  ISETP.GT.AND P1, PT, R0.reuse, RZ, PT ;  /* 0x000000ff0000720c */ /* 0x040fe20003f24270 */
[----:B------:R-:W-:Y:S01]  /*3800*/  HGMMA.64x8x16.F32.BF16 R44, gdesc[UR4], RZ, !UPT ;  /* 0x00000000042c79f0 */ /* 0x000fe2000c7018ff */
[----:B------:R-:W-:Y:S01]  /*3810*/  UMOV UR7, 0x40000000 ;  /* 0x4000000000077882 */ /* 0x000fe20000000000 */
[----:B------:R-:W-:Y:S01]  /*3820*/  UMOV UR6, UR8 ;  /* 0x0000000800067c82 */ /* 0x000fe20008000000 */
[C---:B------:R-:W-:Y:S01]  /*3830*/  ISETP.GT.AND P6, PT, R0.reuse, 0x10, PT ;  /* 0x000000100000780c */ /* 0x040fe20003fc4270 */
[----:B------:R-:W-:Y:S01]  /*3840*/  HGMMA.64x8x16.F32.BF16 R48, gdesc[UR4], RZ, !UPT ;  /* 0x00000000043079f0 */ /* 0x000fe2000c7018ff */
[----:B------:R-:W-:Y:S01]  /*3850*/  UMOV UR6, UR9 ;  /* 0x0000000900067c82 */ /* 0x000fe20008000000 */
[----:B------:R-:W-:Y:S01]  /*3860*/  UMOV UR7, 0x40000000 ;  /* 0x4000000000077882 */ /* 0x000fe20000000000 */
        /* <DEDUP_REMOVED lines=11> */
[C---:B------:R-:W-:Y:S01]  /*3920*/  VIADD R10, R7.reuse, 0x2 ;  /* 0x00000002070a7836 */ /* 0x040fe20000000000 */
[----:B------:R-:W-:Y:S01]  /*3930*/  UMOV UR7, 0x40000000 ;  /* 0x4000000000077882 */ /* 0x000fe20000000000 */
[----:B------:R-:W-:Y:S01]  /*3940*/  UMOV UR5, 0x40000040 ;  /* 0x4000004000057882 */ /* 0x000fe20000000000 */
[----:B------:R-:W-:Y:S01]  /*3950*/  ISETP.GT.AND P5, PT, R0, 0x31, PT ;  /* 0x000000310000780c */ /* 0x000fe20003fa4270 */
[----:B------:R-:W-:Y:S01]  /*3960*/  UMOV UR59, 0x40 ;  /* 0x00000040003b7882 */ /* 0x000fe20000000000 */
[----:B------:R-:W-:Y:S01]  /*3970*/  R2UR UR4, R10 ;  /* 0x000000000a0472ca */ /* 0x000fe200000e0000 */
[----:B------:R-:W-:Y:S01]  /*3980*/  VIADD R10, R6, 0x82 ;  /* 0x00000082060a7836 */ /* 0x000fe20000000000 */
[----:B------:R-:W-:Y:S01]  /*3990*/  UMOV UR13, UR57 ;  /* 0x00000039000d7c82 */ /* 0x000fe20008000000 */
[----:B------:R-:W-:Y:S01]  /*39a0*/  UMOV UR15, 0x40 ;  /* 0x00000040000f7882 */ /* 0x000fe20000000000 */
[----:B------:R-:W-:Y:S01]  /*39b0*/  UMOV UR17, UR57 ;  /* 0x0000003900117c82 */ /* 0x000fe20008000000 */
[----:B------:R-:W-:Y:S01]  /*39c0*/  UMOV UR19, 0x40 ;  /* 0x0000004000137882 */ /* 0x000fe20000000000 */
[----:B------:R-:W-:Y:S01]  /*39d0*/  R2UR UR8, R10 ;  /* 0x000000000a0872ca */ /* 0x000fe200000e0000 */
[----:B------:R-:W-:Y:S01]  /*39e0*/  VIADD R10, R6, 0x102 ;  /* 0x00000102060a7836 */ /* 0x000fe20000000000 */
[----:B------:R-:W-:Y:S01]  /*39f0*/  UMOV UR49, 0x40000040 ;  /* 0x4000004000317882 */ /* 0x000fe20000000000 */
[----:B------:R-:W-:Y:S01]  /*3a00*/  UMOV UR51, 0x40 ;  /* 0x0000004000337882 */ /* 0x000fe20000000000 */
[----:B------:R-:W-:Y:S01]  /*3a10*/  UMOV UR53, UR49 ;  /* 0x0000003100357c82 */ /* 0x000fe20008000000 */
[----:B------:R-:W-:Y:S01]  /*3a20*/  UMOV UR55, 0x40 ;  /* 0x0000004000377882 */ /* 0x000fe20000000000 */
[----:B------:R-:W-:Y:S01]  /*3a30*/  R2UR UR9, R10 ;  /* 0x000000000a0972ca */ /* 0x000fe200000e0000 */
[----:B------:R-:W-:Y:S01]  /*3a40*/  VIADD R10, R6, 0x182 ;  /* 0x00000182060a7836 */ /* 0x000fe20000000000 */
[----:B------:R-:W-:Y:S01]  /*3a50*/  UMOV UR45, UR49 ;  /* 0x00000031002d7c82 */ /* 0x000fe20008000000 */
[----:B------:R-:W-:Y:S01]  /*3a60*/  UMOV UR47, 0x40 ;  /* 0x00000040002f7882 */ /* 0x000fe20000000000 */
[----:B------:R-:W-:Y:S01]  /*3a70*/  UMOV UR29, 0x40000040 ;  /* 0x40000040001d7882 */ /* 0x000fe20000000000 */
        /* <DEDUP_REMOVED lines=8> */
[----:B------:R-:W-:Y:S01]  /*3b00*/  HGMMA.64x8x16.F32.BF16 R44, gdesc[UR4], R44 ;  /* 0x00000000042c79f0 */ /* 0x000fe2000870182c */
[----:B------:R-:W-:Y:S01]  /*3b10*/  UMOV UR6, UR8 ;  /* 0x0000000800067c82 */ /* 0x000fe20008000000 */
[----:B------:R-:W-:Y:S01]  /*3b20*/  UMOV UR7, 0x40000000 ;  /* 0x4000000000077882 */ /* 0x000fe20000000000 */
[----:B------:R-:W-:Y:S01]  /*3b30*/  VIADD R10, R6, 0x4 ;  /* 0x00000004060a7836 */ /* 0x000fe20000000000 */
        /* <DEDUP_REMOVED lines=15> */
[----:B------:R-:W-:Y:S01]  /*3c30*/  UMOV UR7, 0x40000000 ;  /* 0x4000000000077882 */ /* 0x000fe20000000000 */
[----:B------:R-:W-:Y:S01]  /*3c40*/  UMOV UR5, 0x40000040 ;  /* 0x4000004000057882 */ /* 0x000fe20000000000 */
[----:B------:R-:W-:Y:S01]  /*3c50*/  UMOV UR27, 0x40 ;  /* 0x00000040001b7882 */ /* 0x000fe20000000000 */
[----:B------:R-:W-:Y:S01]  /*3c60*/  UMOV UR23, 0x40 ;  /* 0x0000004000177882 */ /* 0x000fe20000000000 */
[----:B------:R-:W-:Y:S01]  /*3c70*/  R2UR UR4, R10 ;  /* 0x000000000a0472ca */ /* 0x000fe200000e0000 */
[----:B------:R-:W-:-:S05]  /*3c80*/  VIADD R10, R6, 0x84 ;  /* 0x00000084060a7836 */ /* 0x000fca0000000000 */
[----:B------:R-:W-:Y:S01]  /*3c90*/  R2UR UR8, R10 ;  /* 0x000000000a0872ca */ /* 0x000fe200000e0000 */
[----:B------:R-:W-:-:S05]  /*3ca0*/  VIADD R10, R6, 0x104 ;  /* 0x00000104060a7836 */ /* 0x000fca0000000000 */
[----:B------:R-:W-:Y:S01]  /*3cb0*/  R2UR UR9, R10 ;  /* 0x000000000a0972ca */ /* 0x000fe200000e0000 */
[----:B------:R-:W-:-:S05]  /*3cc0*/  VIADD R10, R6, 0x184 ;  /* 0x00000184060a7836 */ /* 0x000fca0000000000 */
[----:B------:R-:W-:Y:S01]  /*3cd0*/  R2UR UR10, R10 ;  /* 0x000000000a0a72ca */ /* 0x000fe200000e0000 */
[----:B------:R-:W-:-:S05]  /*3ce0*/  VIADD R10, R6, 0x204 ;  /* 0x00000204060a7836 */ /* 0x000fca0000000000 */
[----:B------:R-:W-:Y:S01]  /*3cf0*/  R2UR UR11, R10 ;  /* 0x000000000a0b72ca */ /* 0x000fe200000e0000 */
[----:B------:R-:W-:Y:S01]  /*3d00*/  HGMMA.64x8x16.F32.BF16 R44, gdesc[UR4], R44 ;  /* 0x00000000042c79f0 */ /* 0x000fe2000870182c */
[----:B------:R-:W-:Y:S01]  /*3d10*/  UMOV UR6, UR8 ;  /* 0x0000000800067c82 */ /* 0x000fe20008000000 */
[----:B------:R-:W-:Y:S01]  /*3d20*/  UMOV UR7, 0x40000000 ;  /* 0x4000000000077882 */ /* 0x000fe20000000000 */
        /* <DEDUP_REMOVED lines=13> */
[----:B------:R-:W-:Y:S01]  /*3e00*/  UMOV UR7, 0x40000000 ;  /* 0x4000000000077882 */ /* 0x000fe20000000000 */
[----:B------:R-:W-:-:S03]  /*3e10*/  UMOV UR5, 0x40000040 ;  /* 0x4000004000057882 */ /* 0x000fc60000000000 */
        /* <DEDUP_REMOVED lines=294> */
[C---:B------:R-:W-:Y:S01]  /*5080*/  VIADD R10, R7.reuse, 0x604 ;  /* 0x00000604070a7836 */ /* 0x040fe20000000000 */
[----:B------:R-:W-:Y:S01]  /*5090*/  UMOV UR7, 0x40000000 ;  /* 0x4000000000077882 */ /* 0x000fe20000000000 */
[----:B------:R-:W-:Y:S01]  /*50a0*/  UMOV UR5, 0x40000040 ;  /* 0x4000004000057882 */ /* 0x000fe20000000000 */
[----:B------:R-:W-:Y:S02]  /*50b0*/  VIADD R7, R7, 0x606 ;  /* 0x0000060607077836 */ /* 0x000fe40000000000 */
        /* <DEDUP_REMOVED lines=31> */
[C---:B------:R-:W-:Y:S02]  /*52b0*/  VIADD R7, R6.reuse, 0x906 ;  /* 0x0000090606077836 */ /* 0x040fe40000000000 */
[----:B------:R-:W-:-:S03]  /*52c0*/  VIADD R6, R6, 0x986 ;  /* 0x0000098606067836 */ /* 0x000fc60000000000 */
[----:B------:R-:W-:Y:S02]  /*52d0*/  R2UR UR10, R7 ;  /* 0x00000000070a72ca */ /* 0x000fe400000e0000 */
[----:B------:R-:W-:Y:S01]  /*52e0*/  R2UR UR11, R6 ;  /* 0x00000000060b72ca */ /* 0x000fe200000e0000 */
[----:B------:R-:W-:Y:S01]  /*52f0*/  HGMMA.64x8x16.F32.BF16 R44, gdesc[UR4], R44 ;  /* 0x00000000042c79f0 */ /* 0x000fe2000870182c */
[----:B------:R-:W-:Y:S01]  /*5300*/  UMOV UR6, UR8 ;  /* 0x0000000800067c82 */ /* 0x000fe20008000000 */
[----:B------:R-:W-:Y:S02]  /*5310*/  UMOV UR7, 0x40000000 ;  /* 0x4000000000077882 */ /* 0x000fe40000000000 */
[----:B------:R-:W-:Y:S01]  /*5320*/  HGMMA.64x8x16.F32.BF16 R48, gdesc[UR4], R48 ;  /* 0x00000000043079f0 */ /* 0x000fe20008701830 */
[----:B------:R-:W-:Y:S01]  /*5330*/  UMOV UR6, UR9 ;  /* 0x0000000900067c82 */ /* 0x000fe20008000000 */
[----:B------:R-:W-:Y:S01]  /*5340*/  UMOV UR7, 0x40000000 ;  /* 0x4000000000077882 */ /* 0x000fe20000000000 */
[----:B------:R-:W-:Y:S01]  /*5350*/  UMOV UR9, UR57 ;  /* 0x0000003900097c82 */ /* 0x000fe20008000000 */
[----:B------:R-:W-:Y:S02]  /*5360*/  HGMMA.64x8x16.F32.BF16 R52, gdesc[UR4], R52 ;  /* 0x00000000043479f0 */ /* 0x000fe40008701834 */
[----:B------:R-:W-:Y:S01]  /*5370*/  UMOV UR6, UR10 ;  /* 0x0000000a00067c82 */ /* 0x000fe20008000000 */
[----:B------:R-:W-:-:S02]  /*5380*/  UMOV UR7, 0x40000000 ;  /* 0x4000000000077882 */ /* 0x000fc40000000000 */
[----:B------:R-:W-:Y:S01]  /*5390*/  HGMMA.64x8x16.F32.BF16 R216, gdesc[UR4], R216 ;  /* 0x0000000004d879f0 */ /* 0x000fe200087018d8 */
[----:B------:R-:W-:Y:S01]  /*53a0*/  UMOV UR6, UR11 ;  /* 0x0000000b00067c82 */ /* 0x000fe20008000000 */
[----:B------:R-:W-:Y:S01]  /*53b0*/  UMOV UR7, 0x40000000 ;  /* 0x4000000000077882 */ /* 0x000fe20000000000 */
[----:B------:R-:W-:Y:S01]  /*53c0*/  UMOV UR11, 0x40 ;  /* 0x00000040000b7882 */ /* 0x000fe20000000000 */
[----:B------:R-:W-:Y:S03]  /*53d0*/  HGMMA.64x8x16.F32.BF16 R220, gdesc[UR4], R220, gsb0 ;  /* 0x0000000004dc79f0 */ /* 0x000fe600080018dc */
[----:B------:R-:W-:Y:S02]  /*53e0*/  WARPGROUP.DEPBAR.LE gsb0, 0x1 ;  /* 0x00008000000079c5 */ /* 0x000fe40000010100 */
[----:B------:R-:W-:Y:S01]  /*53f0*/  FMUL.FTZ R10, R24, UR61 ;  /* 0x0000003d180a7c20 */ /* 0x000fe20008410000 */
[----:B------:R-:W-:Y:S01]  /*5400*/  FMUL.FTZ R11, R26, UR61 ;  /* 0x0000003d1a0b7c20 */ /* 0x000fe20008410000 */
[----:B------:R-:W-:Y:S01]  /*5410*/  FMUL.FTZ R12, R25, UR61 ;  /* 0x0000003d190c7c20 */ /* 0x000fe20008410000 */
[----:B------:R-:W-:Y:S01]  /*5420*/  FMUL.FTZ R13, R27, UR61 ;  /* 0x0000003d1b0d7c20 */ /* 0x000fe20008410000 */
[----:B------:R-:W-:-:S02]  /*5430*/  IMAD R27, R232, 0x4, R18 ;  /* 0x00000004e81b7824 */ /* 0x000fc400078e0212 */
[----:B------:R-:W-:Y:S01]  /*5440*/  FMUL.FTZ R24, R28, UR61 ;  /* 0x0000003d1c187c20 */ /* 0x000fe20008410000 */
[----:B------:R-:W0:Y:S01]  /*5450*/  MUFU.TANH R10, R10 ;  /* 0x0000000a000a7308 */ /* 0x000e220000002400 */
[----:B------:R-:W-:Y:S01]  /*5460*/  FMUL.FTZ R25, R29, UR61 ;  /* 0x0000003d1d197c20 */ /* 0x000fe20008410000 */
[----:B------:R-:W-:Y:S01]  /*5470*/  FMUL.FTZ R28, R32, UR61 ;  /* 0x0000003d201c7c20 */ /* 0x000fe20008410000 */
[----:B------:R-:W3:Y:S01]  /*5480*/  LDS R15, [R27+0x2c300] ;  /* 0x02c300001b0f7984 */ /* 0x000ee20000000800 */
[----:B------:R-:W-:Y:S01]  /*5490*/  FMUL.FTZ R29, R35, UR61 ;  /* 0x0000003d231d7c20 */ /* 0x000fe20008410000 */
[----:B------:R-:W-:Y:S01]  /*54a0*/  FMUL.FTZ R26, R30, UR61 ;  /* 0x0000003d1e1a7c20 */ /* 0x000fe20008410000 */
[----:B------:R-:W-:Y:S01]  /*54b0*/  FMUL.FTZ R30, R36, UR61 ;  /* 0x0000003d241e7c20 */ /* 0x000fe20008410000 */
[----:B------:R4:W5:Y:S01]  /*54c0*/  LDS R14, [R27+0x2c320] ;  /* 0x02c320001b0e7984 */ /* 0x0009620000000800 */
[----:B------:R-:W2:Y:S01]  /*54d0*/  MUFU.TANH R11, R11 ;  /* 0x0000000b000b7308 */ /* 0x000ea20000002400 */
[----:B------:R-:W-:Y:S01]  /*54e0*/  FMUL.FTZ R36, R40, UR61 ;  /* 0x0000003d28247c20 */ /* 0x000fe20008410000 */
[----:B------:R-:W-:Y:S01]  /*54f0*/  FMUL.FTZ R32, R38, UR61 ;  /* 0x0000003d26207c20 */ /* 0x000fe20008410000 */
[----:B------:R-:W-:Y:S01]  /*5500*/  FMUL.FTZ R39, R39, UR61 ;  /* 0x0000003d27277c20 */ /* 0x000fe20008410000 */
[----:B------:R-:W-:Y:S01]  /*5510*/  FMUL.FTZ R40, R42, UR61 ;  /* 0x0000003d2a287c20 */ /* 0x000fe20008410000 */
[----:B----4-:R-:W-:-:S03]  /*5520*/  FMUL.FTZ R27, R31, UR61 ;  /* 0x0000003d1f1b7c20 */ /* 0x010fc60008410000 */
[----:B------:R-:W4:Y:S01]  /*5530*/  MUFU.TANH R12, R12 ;  /* 0x0000000c000c7308 */ /* 0x000f220000002400 */
[C---:B0-----:R-:W-:Y:S01]  /*5540*/  FSEL R7, R10.reuse, -INF , P1 ;  /* 0xff8000000a077808 */ /* 0x041fe20000800000 */
[----:B------:R-:W-:Y:S01]  /*5550*/  FFMA.FTZ R10, -R10, R10, 1 ;  /* 0x3f8000000a0a7423 */ /* 0x000fe2000001010a */
[----:B------:R-:W-:-:S03]  /*5560*/  FMUL.FTZ R31, R37, UR61 ;  /* 0x0000003d251f7c20 */ /* 0x000fc60008410000 */
[----:B-1----:R-:W-:Y:S02]  /*5570*/  FFMA.FTZ R23, R7, UR60, -R8 ;  /* 0x0000003c07177c23 */ /* 0x002fe40008010808 */
[----:B------:R-:W0:Y:S01]  /*5580*/  MUFU.TANH R13, R13 ;  /* 0x0000000d000d7308 */ /* 0x000e220000002400 */
[----:B--2---:R-:W-:Y:S02]  /*5590*/  FSEL R6, R11, -INF , P1 ;  /* 0xff8000000b067808 */ /* 0x004fe40000800000 */
[----:B------:R-:W-:-:S03]  /*55a0*/  ISETP.GT.AND P1, PT, R0, 0x1, PT ;  /* 0x000000010000780c */ /* 0x000fc60003f24270 */
[----:B------:R-:W-:Y:S02]  /*55b0*/  FFMA.FTZ R21, R6, UR60, -R9 ;  /* 0x0000003c06157c23 */ /* 0x000fe40008010809 */
[----:B------:R-:W-:Y:S01]  /*55c0*/  MUFU.EX2 R23, R23 ;  /* 0x0000001700177308 */ /* 0x000fe20000000800 */
[----:B----4-:R-:W-:Y:S01]  /*55d0*/  FSEL R7, R12, -INF , P1 ;  /* 0xff8000000c077808 */ /* 0x010fe20000800000 */
[----:B------:R-:W-:-:S04]  /*55e0*/  WARPGROUP.DEPBAR.LE gsb0, 0x0 ;  /* 0x00008000000079c5 */ /* 0x000fc80000010000 */
[----:B------:R-:W-:Y:S02]  /*55f0*/  FFMA.FTZ R22, R7, UR60, -R8 ;  /* 0x0000003c07167c23 */ /* 0x000fe40008010808 */
[----:B------:R-:W-:Y:S01]  /*5600*/  MUFU.EX2 R21, R21 ;  /* 0x0000001500157308 */ /* 0x000fe20000000800 */
[C---:B0-----:R-:W-:Y:S01]  /*5610*/  FSEL R6, R13.reuse, -INF , P1 ;  /* 0xff8000000d067808 */ /* 0x041fe20000800000 */
[----:B------:R-:W-:Y:S01]  /*5620*/  FFMA.FTZ R13, -R13, R13, 1 ;  /* 0x3f8000000d0d7423 */ /* 0x000fe2000001010d */
[--C-:B---3--:R-:W-:Y:S01]  /*5630*/  FADD.FTZ R44, R44, -R15.reuse ;  /* 0x8000000f2c2c7221 */ /* 0x108fe20000010000 */
[----:B------:R-:W-:Y:S01]  /*5640*/  ISETP.GT.AND P1, PT, R0, 0x11, PT ;  /* 0x000000110000780c */ /* 0x000fe20003f24270 */
[----:B------:R-:W-:Y:S01]  /*5650*/  FADD.FTZ R48, R48, -R15 ;  /* 0x8000000f30307221 */ /* 0x000fe20000010000 */
[----:B------:R-:W-:Y:S01]  /*5660*/  FFMA.FTZ R20, R6, UR60, -R9 ;  /* 0x0000003c06147c23 */ /* 0x000fe20008010809 */
[--C-:B-----5:R-:W-:Y:S01]  /*5670*/  FADD.FTZ R46, R46, -R14.reuse ;  /* 0x8000000e2e2e7221 */ /* 0x120fe20000010000 */
[----:B------:R-:W0:Y:S01]  /*5680*/  MUFU.EX2 R22, R22 ;  /* 0x0000001600167308 */ /* 0x000e220000000800 */
[--C-:B------:R-:W-:Y:S01]  /*5690*/  FADD.FTZ R47, R47, -R14.reuse ;  /* 0x8000000e2f2f7221 */ /* 0x100fe20000010000 */
[--C-:B------:R-:W-:Y:S01]  /*56a0*/  FADD.FTZ R45, R45, -R15.reuse ;  /* 0x8000000f2d2d7221 */ /* 0x100fe20000010000 */
[--C-:B------:R-:W-:Y:S01]  /*56b0*/  FADD.FTZ R49, R49, -R15.reuse ;  /* 0x8000000f31317221 */ /* 0x100fe20000010000 */
[--C-:B------:R-:W-:Y:S01]  /*56c0*/  FADD.FTZ R52, R52, -R15.reuse ;  /* 0x8000000f34347221 */ /* 0x100fe20000010000 */
[--C-:B------:R-:W-:Y:S01]  /*56d0*/  FADD.FTZ R53, R53, -R15.reuse ;  /* 0x8000000f35357221 */ /* 0x100fe20000010000 */
[--C-:B------:R-:W-:Y:S01]  /*56e0*/  FADD.FTZ R220, R220, -R15.reuse ;  /* 0x8000000fdcdc7221 */ /* 0x100fe20000010000 */
[--C-:B------:R-:W-:Y:S01]  /*56f0*/  FADD.FTZ R216, R216, -R15.reuse ;  /* 0x8000000fd8d87221 */ /* 0x100fe20000010000 */
[----:B------:R-:W1:Y:S01]  /*5700*/  MUFU.EX2 R20, R20 ;  /* 0x0000001400147308 */ /* 0x000e620000000800 */
[--C-:B------:R-:W-:Y:S01]  /*5710*/  FADD.FTZ R217, R217, -R15.reuse ;  /* 0x8000000fd9d97221 */ /* 0x100fe20000010000 */
[----:B------:R-:W-:Y:S01]  /*5720*/  FADD.FTZ R15, R221, -R15 ;  /* 0x8000000fdd0f7221 */ /* 0x000fe20000010000 */
[--C-:B------:R-:W-:Y:S01]  /*5730*/  FADD.FTZ R50, R50, -R14.reuse ;  /* 0x8000000e32327221 */ /* 0x100fe20000010000 */
[--C-:B------:R-:W-:Y:S01]  /*5740*/  FADD.FTZ R54, R54, -R14.reuse ;  /* 0x8000000e36367221 */ /* 0x100fe20000010000 */
[--C-:B------:R-:W-:Y:S01]  /*5750*/  FADD.FTZ R51, R51, -R14.reuse ;  /* 0x8000000e33337221 */ /* 0x100fe20000010000 */
[--C-:B------:R-:W-:Y:S01]  /*5760*/  FADD.FTZ R55, R55, -R14.reuse ;  /* 0x8000000e37377221 */ /* 0x100fe20000010000 */
[--C-:B------:R-:W-:Y:S01]  /*5770*/  FADD.FTZ R218, R218, -R14.reuse ;  /* 0x8000000edada7221 */ /* 0x100fe20000010000 */
[----:B------:R-:W2:Y:S01]  /*5780*/  MUFU.TANH R24, R24 ;  /* 0x0000001800187308 */ /* 0x000ea20000002400 */
[C---:B0-----:R-:W-:Y:S01]  /*5790*/  F2FP.BF16.F32.PACK_AB R6, R22.reuse, R23 ;  /* 0x000000171606723e */ /* 0x041fe200000010ff */
[----:B------:R-:W-:Y:S01]  /*57a0*/  FMUL.FTZ R38, R22, R45 ;  /* 0x0000002d16267220 */ /* 0x000fe20000410000 */
[--C-:B------:R-:W-:Y:S01]  /*57b0*/  FADD.FTZ R219, R219, -R14.reuse ;  /* 0x8000000edbdb7221 */ /* 0x100fe20000010000 */
[--C-:B------:R-:W-:Y:S01]  /*57c0*/  FADD.FTZ R222, R222, -R14.reuse ;  /* 0x8000000edede7221 */ /* 0x100fe20000010000 */
[----:B------:R-:W-:-:S03]  /*57d0*/  FADD.FTZ R14, R223, -R14 ;  /* 0x8000000edf0e7221 */ /* 0x000fc60000010000 */
[----:B------:R-:W0:Y:S01]  /*57e0*/  MUFU.TANH R25, R25 ;  /* 0x0000001900197308 */ /* 0x000e220000002400 */
[----:B-1----:R-:W-:Y:S01]  /*57f0*/  F2FP.BF16.F32.PACK_AB R7, R20, R21 ;  /* 0x000000151407723e */ /* 0x002fe200000010ff */
[----:B------:R-:W-:Y:S06]  /*5800*/  BAR.SYNC.DEFER_BLOCKING 0x9, 0x100 ;  /* 0x0244000000007b1d */ /* 0x000fec0000010000 */
[----:B------:R-:W1:Y:S08]  /*5810*/  MUFU.TANH R28, R28 ;  /* 0x0000001c001c7308 */ /* 0x000e700000002400 */
[----:B------:R-:W-:Y:S08]  /*5820*/  MUFU.TANH R30, R30 ;  /* 0x0000001e001e7308 */ /* 0x000ff00000002400 */
[----:B------:R-:W-:Y:S01]  /*5830*/  MUFU.TANH R31, R31 ;  /* 0x0000001f001f7308 */ /* 0x000fe20000002400 */
[----:B------:R3:W-:Y:S07]  /*5840*/  STSM.16.M88.2 [R2+0x2c500], R6 ;  /* 0x02c5000602007844 */ /* 0x0007ee0000000100 */
[----:B------:R-:W4:Y:S01]  /*5850*/  MUFU.TANH R26, R26 ;  /* 0x0000001a001a7308 */ /* 0x000f220000002400 */
[----:B---3--:R-:W-:Y:S01]  /*5860*/  FMUL.FTZ R6, R33, UR61 ;  /* 0x0000003d21067c20 */ /* 0x008fe20008410000 */
[----:B------:R-:W-:Y:S01]  /*5870*/  FMUL.FTZ R33, R23, R44 ;  /* 0x0000002c17217220 */ /* 0x000fe20000410000 */
[----:B------:R-:W-:Y:S01]  /*5880*/  FMUL.FTZ R23, R21, R46 ;  /* 0x0000002e15177220 */ /* 0x000fe20000410000 */
[----:B--2---:R-:W-:Y:S01]  /*5890*/  FSEL R21, R24, -INF , P6 ;  /* 0xff80000018157808 */ /* 0x004fe20003000000 */
[----:B------:R-:W-:Y:S01]  /*58a0*/  FMUL.FTZ R7, R34, UR61 ;  /* 0x0000003d22077c20 */ /* 0x000fe20008410000 */
[----:B------:R-:W-:-:S02]  /*58b0*/  FMUL.FTZ R34, R20, R47 ;  /* 0x0000002f14227220 */ /* 0x000fc40000410000 */
[----:B------:R-:W-:Y:S01]  /*58c0*/  MUFU.TANH R6, R6 ;  /* 0x0000000600067308 */ /* 0x000fe20000002400 */
[----:B------:R-:W-:Y:S01]  /*58d0*/  FMUL.FTZ R10, R10, R33 ;  /* 0x000000210a0a7220 */ /* 0x000fe20000410000 */
[--C-:B------:R-:W-:Y:S01]  /*58e0*/  FFMA.FTZ R35, R21, UR60, -R8.reuse ;  /* 0x0000003c15237c23 */ /* 0x100fe20008010808 */
[----:B0-----:R-:W-:Y:S01]  /*58f0*/  FSEL R21, R25, -INF , P1 ;  /* 0xff80000019157808 */ /* 0x001fe20000800000 */
[----:B------:R-:W-:Y:S01]  /*5900*/  FMUL.FTZ R44, R41, UR61 ;  /* 0x0000003d292c7c20 */ /* 0x000fe20008410000 */
[----:B-1----:R-:W-:Y:S01]  /*5910*/  FSEL R33, R28, -INF , P2 ;  /* 0xff8000001c217808 */ /* 0x002fe20001000000 */
[----:B------:R-:W-:Y:S01]  /*5920*/  FFMA.FTZ R25, -R25, R25, 1 ;  /* 0x3f80000019197423 */ /* 0x000fe20000010119 */
[----:B----4-:R-:W-:Y:S01]  /*5930*/  FSEL R46, R26, -INF , P6 ;  /* 0xff8000001a2e7808 */ /* 0x010fe20003000000 */
[----:B------:R-:W0:Y:S01]  /*5940*/  MUFU.EX2 R35, R35 ;  /* 0x0000002300237308 */ /* 0x000e220000000800 */
[--C-:B------:R-:W-:Y:S01]  /*5950*/  FFMA.FTZ R20, R21, UR60, -R8.reuse ;  /* 0x0000003c15147c23 */ /* 0x100fe20008010808 */
[----:B------:R-:W-:Y:S01]  /*5960*/  FFMA.FTZ R33, R33, UR60, -R8 ;  /* 0x0000003c21217c23 */ /* 0x000fe20008010808 */
[----:B------:R-:W-:Y:S01]  /*5970*/  FFMA.FTZ R21, -R12, R12, 1 ;  /* 0x3f8000000c157423 */ /* 0x000fe2000001010c */
[----:B------:R-:W-:Y:S01]  /*5980*/  FFMA.FTZ R12, -R24, R24, 1 ;  /* 0x3f800000180c7423 */ /* 0x000fe20000010118 */
[----:B------:R-:W-:Y:S01]  /*5990*/  ISETP.GT.AND P6, PT, R0, 0x40, PT ;  /* 0x000000400000780c */ /* 0x000fe20003fc4270 */
[----:B------:R-:W-:Y:S01]  /*59a0*/  FMUL.FTZ R34, R13, R34 ;  /* 0x000000220d227220 */ /* 0x000fe20000410000 */
[----:B------:R-:W-:Y:S01]  /*59b0*/  FMUL.FTZ R21, R21, R38 ;  /* 0x0000002615157220 */ /* 0x000fe20000410000 */
[----:B------:R-:W1:Y:S08]  /*59c0*/  MUFU.EX2 R20, R20 ;  /* 0x0000001400147308 */ /* 0x000e700000000800 */
[----:B------:R-:W2:Y:S01]  /*59d0*/  MUFU.TANH R27, R27 ;  /* 0x0000001b001b7308 */ /* 0x000ea20000002400 */
[----:B0-----:R-:W-:-:S04]  /*59e0*/  FMUL.FTZ R37, R35, R48 ;  /* 0x0000003023257220 */ /* 0x001fc80000410000 */
[----:B------:R-:W-:Y:S01]  /*59f0*/  FMUL.FTZ R12, R12, R37 ;  /* 0x000000250c0c7220 */ /* 0x000fe20000410000 */
[----:B------:R-:W-:Y:S02]  /*5a00*/  FSEL R37, R6, -INF , P3 ;  /* 0xff80000006257808 */ /* 0x000fe40001800000 */
[----:B------:R-:W-:Y:S01]  /*5a10*/  MUFU.EX2 R33, R33 ;  /* 0x0000002100217308 */ /* 0x000fe20000000800 */
[----:B-1----:R-:W-:Y:S02]  /*5a20*/  FMUL.FTZ R24, R20, R49 ;  /* 0x0000003114187220 */ /* 0x002fe40000410000 */
[--C-:B------:R-:W-:Y:S01]  /*5a30*/  FFMA.FTZ R38, R37, UR60, -R8.reuse ;  /* 0x0000003c25267c23 */ /* 0x100fe20008010808 */
[----:B------:R-:W-:Y:S01]  /*5a40*/  FSEL R37, R30, -INF , P4 ;  /* 0xff8000001e257808 */ /* 0x000fe20002000000 */
[----:B------:R-:W-:Y:S01]  /*5a50*/  FMUL.FTZ R25, R25, R24 ;  /* 0x0000001819197220 */ /* 0x000fe20000410000 */
[----:B------:R-:W-:Y:S02]  /*5a60*/  FFMA.FTZ R24, -R28, R28, 1 ;  /* 0x3f8000001c187423 */ /* 0x000fe4000001011c */
[----:B------:R-:W0:Y:S01]  /*5a70*/  MUFU.TANH R36, R36 ;  /* 0x0000002400247308 */ /* 0x000e220000002400 */
[----:B------:R-:W-:Y:S01]  /*5a80*/  FFMA.FTZ R41, R37, UR60, -R8 ;  /* 0x0000003c25297c23 */ /* 0x000fe20008010808 */
[C---:B------:R-:W-:Y:S01]  /*5a90*/  FSEL R37, R31.reuse, -INF , P5 ;  /* 0xff8000001f257808 */ /* 0x040fe20002800000 */
[----:B------:R-:W-:Y:S01]  /*5aa0*/  FFMA.FTZ R31, -R31, R31, 1 ;  /* 0x3f8000001f1f7423 */ /* 0x000fe2000001011f */
[----:B--2---:R-:W-:-:S02]  /*5ab0*/  FSEL R42, R27, -INF , P1 ;  /* 0xff8000001b2a7808 */ /* 0x004fc40000800000 */
[----:B------:R-:W-:Y:S01]  /*5ac0*/  ISETP.GT.AND P1, PT, R0, 0x41, PT ;  /* 0x000000410000780c */ /* 0x000fe20003f24270 */
[----:B------:R-:W-:Y:S01]  /*5ad0*/  FFMA.FTZ R28, R37, UR60, -R8 ;  /* 0x0000003c251c7c23 */ /* 0x000fe20008010808 */
[----:B------:R-:W1:Y:S01]  /*5ae0*/  MUFU.TANH R44, R44 ;  /* 0x0000002c002c7308 */ /* 0x000e620000002400 */
[----:B------:R-:W-:-:S07]  /*5af0*/  FFMA.FTZ R42, R42, UR60, -R9 ;  /* 0x0000003c2a2a7c23 */ /* 0x000fce0008010809 */
[----:B------:R2:W-:Y:S01]  /*5b00*/  MUFU.TANH R22, R39 ;  /* 0x0000002700167308 */ /* 0x0005e20000002400 */
[C---:B0-----:R-:W-:Y:S01]  /*5b10*/  FSEL R37, R36.reuse, -INF , P6 ;  /* 0xff80000024257808 */ /* 0x041fe20003000000 */
[----:B------:R-:W-:-:S04]  /*5b20*/  FFMA.FTZ R36, -R36, R36, 1 ;  /* 0x3f80000024247423 */ /* 0x000fc80000010124 */
[----:B------:R-:W-:Y:S01]  /*5b30*/  FFMA.FTZ R45, R37, UR60, -R8 ;  /* 0x0000003c252d7c23 */ /* 0x000fe20008010808 */
[----:B------:R-:W-:Y:S01]  /*5b40*/  FFMA.FTZ R37, -R6, R6, 1 ;  /* 0x3f80000006257423 */ /* 0x000fe20000010106 */
[----:B------:R-:W0:Y:S01]  /*5b50*/  MUFU.EX2 R38, R38 ;  /* 0x0000002600267308 */ /* 0x000e220000000800 */
[----:B--2---:R-:W-:-:S04]  /*5b60*/  FMUL.FTZ R39, R33, R52 ;  /* 0x0000003421277220 */ /* 0x004fc80000410000 */
[----:B------:R-:W-:Y:S01]  /*5b70*/  FMUL.FTZ R24, R24, R39 ;  /* 0x0000002718187220 */ /* 0x000fe20000410000 */
[----:B-1----:R-:W-:Y:S02]  /*5b80*/  FSEL R39, R44, -INF , P1 ;  /* 0xff8000002c277808 */ /* 0x002fe40000800000 */
[----:B------:R-:W1:Y:S03]  /*5b90*/  MUFU.TANH R7, R7 ;  /* 0x0000000700077308 */ /* 0x000e660000002400 */
[----:B------:R-:W-:Y:S01]  /*5ba0*/  FFMA.FTZ R47, R39, UR60, -R8 ;  /* 0x0000003c272f7c23 */ /* 0x000fe20008010808 */
[----:B------:R-:W-:-:S04]  /*5bb0*/  FFMA.FTZ R8, -R30, R30, 1 ;  /* 0x3f8000001e087423 */ /* 0x000fc8000001011e */
[----:B------:R2:W3:Y:S01]  /*5bc0*/  MUFU.EX2 R39, R45 ;  /* 0x0000002d00277308 */ /* 0x0004e20000000800 */
[----:B0-----:R-:W-:-:S04]  /*5bd0*/  FMUL.FTZ R6, R38, R53 ;  /* 0x0000003526067220 */ /* 0x001fc80000410000 */
[----:B------:R-:W-:Y:S01]  /*5be0*/  FMUL.FTZ R37, R37, R6 ;  /* 0x0000000625257220 */ /* 0x000fe20000410000 */
[----:B------:R-:W-:Y:S02]  /*5bf0*/  FMUL.FTZ R6, R43, UR61 ;  /* 0x0000003d2b067c20 */ /* 0x000fe40008410000 */
[----:B------:R-:W0:Y:S01]  /*5c00*/  MUFU.EX2 R30, R47 ;  /* 0x0000002f001e7308 */ /* 0x000e220000000800 */
[----:B--2---:R-:W-:Y:S01]  /*5c10*/  FFMA.FTZ R45, R46, UR60, -R9 ;  /* 0x0000003c2e2d7c23 */ /* 0x004fe20008010809 */
[----:B-1----:R-:W-:Y:S02]  /*5c20*/  FSEL R46, R7, -INF , P2 ;  /* 0xff800000072e7808 */ /* 0x002fe40001000000 */
[----:B------:R-:W-:-:S04]  /*5c30*/  F2FP.BF16.F32.PACK_AB R24, R37, R24 ;  /* 0x000000182518723e */ /* 0x000fc800000010ff */
[----:B------:R-:W1:Y:S01]  /*5c40*/  MUFU.TANH R29, R29 ;  /* 0x0000001d001d7308 */ /* 0x000e620000002400 */
[----:B---3--:R-:W-:-:S04]  /*5c50*/  FMUL.FTZ R43, R39, R220 ;  /* 0x000000dc272b7220 */ /* 0x008fc80000410000 */
[----:B------:R-:W-:Y:S01]  /*5c60*/  FMUL.FTZ R36, R36, R43 ;  /* 0x0000002b24247220 */ /* 0x000fe20000410000 */
[----:B------:R-:W-:Y:S02]  /*5c70*/  FFMA.FTZ R43, -R44, R44, 1 ;  /* 0x3f8000002c2b7423 */ /* 0x000fe4000001012c */
[----:B------:R-:W2:Y:S01]  /*5c80*/  MUFU.TANH R32, R32 ;  /* 0x0000002000207308 */ /* 0x000ea20000002400 */
[----:B0-----:R-:W-:Y:S01]  /*5c90*/  FMUL.FTZ R44, R30, R15 ;  /* 0x0000000f1e2c7220 */ /* 0x001fe20000410000 */
[----:B------:R-:W-:-:S03]  /*5ca0*/  FFMA.FTZ R15, R46, UR60, -R9 ;  /* 0x0000003c2e0f7c23 */ /* 0x000fc60008010809 */
[----:B------:R-:W-:Y:S01]  /*5cb0*/  FMUL.FTZ R43, R43, R44 ;  /* 0x0000002c2b2b7220 */ /* 0x000fe20000410000 */
[----:B------:R-:W-:Y:S01]  /*5cc0*/  FFMA.FTZ R44, -R11, R11, 1 ;  /* 0x3f8000000b2c7423 */ /* 0x000fe2000001010b */
[----:B------:R-:W-:Y:S01]  /*5cd0*/  FFMA.FTZ R11, -R26, R26, 1 ;  /* 0x3f8000001a0b7423 */ /* 0x000fe2000001011a */
[----:B------:R-:W0:Y:S01]  /*5ce0*/  MUFU.EX2 R45, R45 ;  /* 0x0000002d002d7308 */ /* 0x000e220000000800 */
[----:B-1----:R-:W-:Y:S01]  /*5cf0*/  FSEL R46, R29, -INF , P3 ;  /* 0xff8000001d2e7808 */ /* 0x002fe20001800000 */
[----:B------:R-:W-:Y:S01]  /*5d00*/  FMUL.FTZ R23, R44, R23 ;  /* 0x000000172c177220 */ /* 0x000fe20000410000 */
[----:B------:R-:W-:Y:S01]  /*5d10*/  FFMA.FTZ R44, -R27, R27, 1 ;  /* 0x3f8000001b2c7423 */ /* 0x000fe2000001011b */
[----:B------:R-:W-:Y:S02]  /*5d20*/  F2FP.BF16.F32.PACK_AB R36, R43, R36 ;  /* 0x000000242b24723e */ /* 0x000fe400000010ff */
[----:B------:R-:W-:Y:S02]  /*5d30*/  FFMA.FTZ R13, R46, UR60, -R9 ;  /* 0x0000003c2e0d7c23 */ /* 0x000fe40008010809 */
[----:B------:R-:W1:Y:S01]  /*5d40*/  MUFU.TANH R40, R40 ;  /* 0x0000002800287308 */ /* 0x000e620000002400 */
[C---:B--2---:R-:W-:Y:S01]  /*5d50*/  FSEL R46, R32.reuse, -INF , P4 ;  /* 0xff800000202e7808 */ /* 0x044fe20002000000 */
[----:B------:R-:W-:-:S04]  /*5d60*/  FFMA.FTZ R32, -R32, R32, 1 ;  /* 0x3f80000020207423 */ /* 0x000fc80000010120 */
[----:B------:R-:W-:Y:S01]  /*5d70*/  FFMA.FTZ R27, R46, UR60, -R9 ;  /* 0x0000003c2e1b7c23 */ /* 0x000fe20008010809 */
[----:B------:R-:W-:Y:S01]  /*5d80*/  VIADD R46, R18, 0x2c500 ;  /* 0x0002c500122e7836 */ /* 0x000fe20000000000 */
[----:B------:R-:W2:Y:S01]  /*5d90*/  MUFU.EX2 R41, R41 ;  /* 0x0000002900297308 */ /* 0x000ea20000000800 */
[----:B0-----:R-:W-:-:S03]  /*5da0*/  FMUL.FTZ R50, R45, R50 ;  /* 0x000000322d327220 */ /* 0x001fc60000410000 */
[----:B------:R-:W-:Y:S01]  /*5db0*/  SHF.R.U32.HI R47, RZ, 0x4, R46 ;  /* 0x00000004ff2f7819 */ /* 0x000fe2000001162e */
[----:B------:R-:W-:Y:S01]  /*5dc0*/  FMUL.FTZ R11, R11, R50 ;  /* 0x000000320b0b7220 */ /* 0x000fe20000410000 */
[----:B------:R-:W-:Y:S02]  /*5dd0*/  FFMA.FTZ R46, -R7, R7, 1 ;  /* 0x3f800000072e7423 */ /* 0x000fe40000010107 */
[----:B------:R-:W-:Y:S01]  /*5de0*/  MUFU.TANH R6, R6 ;  /* 0x0000000600067308 */ /* 0x000fe20000002400 */
[C---:B-1----:R-:W-:Y:S01]  /*5df0*/  FSEL R50, R40.reuse, -INF , P6 ;  /* 0xff80000028327808 */ /* 0x042fe20003000000 */
[----:B------:R-:W-:-:S06]  /*5e00*/  FFMA.FTZ R40, -R40, R40, 1 ;  /* 0x3f80000028287423 */ /* 0x000fcc0000010128 */
[----:B------:R-:W0:Y:S01]  /*5e10*/  MUFU.EX2 R28, R28 ;  /* 0x0000001c001c7308 */ /* 0x000e220000000800 */
[----:B--2---:R-:W-:-:S04]  /*5e20*/  FMUL.FTZ R49, R41, R216 ;  /* 0x000000d829317220 */ /* 0x004fc80000410000 */
[----:B------:R-:W-:-:S03]  /*5e30*/  FMUL.FTZ R8, R8, R49 ;  /* 0x0000003108087220 */ /* 0x000fc60000410000 */
[----:B------:R-:W1:Y:S08]  /*5e40*/  MUFU.EX2 R15, R15 ;  /* 0x0000000f000f7308 */ /* 0x000e700000000800 */
[----:B------:R2:W3:Y:S01]  /*5e50*/  MUFU.EX2 R26, R13 ;  /* 0x0000000d001a7308 */ /* 0x0004e20000000800 */
[C---:B0-----:R-:W-:Y:S01]  /*5e60*/  FMUL.FTZ R48, R28.reuse, R217 ;  /* 0x000000d91c307220 */ /* 0x041fe20000410000 */
[----:B------:R-:W-:-:S03]  /*5e70*/  F2FP.BF16.F32.PACK_AB R28, R28, R41 ;  /* 0x000000291c1c723e */ /* 0x000fc600000010ff */
[----:B------:R-:W-:Y:S01]  /*5e80*/  FMUL.FTZ R31, R31, R48 ;  /* 0x000000301f1f7220 */ /* 0x000fe20000410000 */
[C---:B------:R-:W-:Y:S01]  /*5e90*/  FSEL R48, R22.reuse, -INF , P5 ;  /* 0xff80000016307808 */ /* 0x040fe20002800000 */
[----:B------:R-:W-:Y:S01]  /*5ea0*/  FFMA.FTZ R22, -R22, R22, 1 ;  /* 0x3f80000016167423 */ /* 0x000fe20000010116 */
[----:B------:R-:W0:Y:S01]  /*5eb0*/  MUFU.EX2 R42, R42 ;  /* 0x0000002a002a7308 */ /* 0x000e220000000800 */
[----:B--2---:R-:W-:Y:S01]  /*5ec0*/  LOP3.LUT R13, R47, 0x3fff, RZ, 0xc0, !PT ;  /* 0x00003fff2f0d7812 */ /* 0x004fe200078ec0ff */
[--C-:B------:R-:W-:Y:S01]  /*5ed0*/  FFMA.FTZ R47, R50, UR60, -R9.reuse ;  /* 0x0000003c322f7c23 */ /* 0x100fe20008010809 */
[----:B------:R-:W-:Y:S01]  /*5ee0*/  FSEL R50, R6, -INF , P1 ;  /* 0xff80000006327808 */ /* 0x000fe20000800000 */
[----:B-1----:R-:W-:Y:S01]  /*5ef0*/  FMUL.FTZ R7, R15, R54 ;  /* 0x000000360f077220 */ /* 0x002fe20000410000 */
[----:B------:R-:W-:Y:S01]  /*5f00*/  LOP3.LUT R13, R13, 0x80000, RZ, 0xfc, !PT ;  /* 0x000800000d0d7812 */ /* 0x000fe200078efcff */
[--C-:B------:R-:W-:Y:S01]  /*5f10*/  FFMA.FTZ R48, R48, UR60, -R9.reuse ;  /* 0x0000003c30307c23 */ /* 0x100fe20008010809 */
[----:B------:R-:W-:Y:S01]  /*5f20*/  FFMA.FTZ R6, -R6, R6, 1 ;  /* 0x3f80000006067423 */ /* 0x000fe20000010106 */
[----:B------:R-:W-:Y:S01]  /*5f30*/  FFMA.FTZ R49, R50, UR60, -R9 ;  /* 0x0000003c32317c23 */ /* 0x000fe20008010809 */
[----:B------:R-:W1:Y:S01]  /*5f40*/  MUFU.EX2 R27, R27 ;  /* 0x0000001b001b7308 */ /* 0x000e620000000800 */
[----:B------:R-:W-:Y:S01]  /*5f50*/  FMUL.FTZ R46, R46, R7 ;  /* 0x000000072e2e7220 */ /* 0x000fe20000410000 */
[----:B------:R-:W-:-:S02]  /*5f60*/  VIADD R7, R13, 0x80 ;  /* 0x000000800d077836 */ /* 0x000fc40000000000 */
[----:B------:R-:W-:Y:S01]  /*5f70*/  FFMA.FTZ R9, -R29, R29, 1 ;  /* 0x3f8000001d097423 */ /* 0x000fe2000001011d */
[----:B------:R-:W-:Y:S01]  /*5f80*/  VIADD R29, R13, 0x180 ;  /* 0x000001800d1d7836 */ /* 0x000fe20000000000 */
[C---:B---3--:R-:W-:Y:S01]  /*5f90*/  F2FP.BF16.F32.PACK_AB R15, R26.reuse, R15 ;  /* 0x0000000f1a0f723e */ /* 0x048fe200000010ff */
[----:B------:R-:W-:Y:S01]  /*5fa0*/  FMUL.FTZ R50, R26, R55 ;  /* 0x000000371a327220 */ /* 0x000fe20000410000 */
[----:B------:R-:W-:Y:S01]  /*5fb0*/  R2UR UR4, R7 ;  /* 0x00000000070472ca */ /* 0x000fe200000e0000 */
[----:B------:R-:W2:Y:S01]  /*5fc0*/  MUFU.EX2 R49, R49 ;  /* 0x0000003100317308 */ /* 0x000ea20000000800 */
[----:B------:R-:W-:Y:S02]  /*5fd0*/  VIADD R7, R13, 0x100 ;  /* 0x000001000d077836 */ /* 0x000fe40000000000 */
[----:B0-----:R-:W-:Y:S01]  /*5fe0*/  FMUL.FTZ R51, R42, R51 ;  /* 0x000000332a337220 */ /* 0x001fe20000410000 */
[----:B------:R-:W-:Y:S01]  /*5ff0*/  R2UR UR6, R29 ;  /* 0x000000001d0672ca */ /* 0x000fe200000e0000 */
[----:B------:R-:W-:Y:S01]  /*6000*/  FMUL.FTZ R9, R9, R50 ;  /* 0x0000003209097220 */ /* 0x000fe20000410000 */
[----:B------:R-:W-:Y:S01]  /*6010*/  F2FP.BF16.F32.PACK_AB R26, R30, R39 ;  /* 0x000000271e1a723e */ /* 0x000fe200000010ff */
[----:B------:R-:W-:Y:S01]  /*6020*/  FMUL.FTZ R44, R44, R51 ;  /* 0x000000332c2c7220 */ /* 0x000fe20000410000 */
[----:B------:R-:W-:Y:S01]  /*6030*/  R2UR UR5, R7 ;  /* 0x00000000070572ca */ /* 0x000fe200000e0000 */
[----:B------:R-:W0:Y:S01]  /*6040*/  MUFU.EX2 R47, R47 ;  /* 0x0000002f002f7308 */ /* 0x000e220000000800 */
[----:B-1----:R-:W-:Y:S01]  /*6050*/  FMUL.FTZ R7, R27, R218 ;  /* 0x000000da1b077220 */ /* 0x002fe20000410000 */
[----:B------:R-:W-:-:S02]  /*6060*/  F2FP.BF16.F32.PACK_AB R8, R31, R8 ;  /* 0x000000081f08723e */ /* 0x000fc400000010ff */
[----:B------:R-:W-:Y:S01]  /*6070*/  F2FP.BF16.F32.PACK_AB R11, R44, R11 ;  /* 0x0000000b2c0b723e */ /* 0x000fe200000010ff */
[----:B------:R-:W-:Y:S01]  /*6080*/  FMUL.FTZ R32, R32, R7 ;  /* 0x0000000720207220 */ /* 0x000fe20000410000 */
[----:B------:R-:W-:Y:S01]  /*6090*/  F2FP.BF16.F32.PACK_AB R7, R42, R45 ;  /* 0x0000002d2a07723e */ /* 0x000fe200000010ff */
[----:B------:R-:W-:Y:S01]  /*60a0*/  UMOV UR14, UR4 ;  /* 0x00000004000e7c82 */ /* 0x000fe20008000000 */
[----:B------:R-:W1:Y:S01]  /*60b0*/  MUFU.EX2 R48, R48 ;  /* 0x0000003000307308 */ /* 0x000e620000000800 */
[----:B--2---:R-:W-:Y:S01]  /*60c0*/  FMUL.FTZ R51, R49, R14 ;  /* 0x0000000e31337220 */ /* 0x004fe20000410000 */
[----:B------:R-:W-:Y:S01]  /*60d0*/  F2FP.BF16.F32.PACK_AB R14, R38, R33 ;  /* 0x00000021260e723e */ /* 0x000fe200000010ff */
[----:B------:R-:W-:Y:S01]  /*60e0*/  UMOV UR18, UR6 ;  /* 0x0000000600127c82 */ /* 0x000fe20008000000 */
[----:B------:R-:W-:Y:S01]  /*60f0*/  R2UR UR58, R13 ;  /* 0x000000000d3a72ca */ /* 0x000fe200000e0000 */
[----:B------:R-:W-:Y:S01]  /*6100*/  FMUL.FTZ R51, R6, R51 ;  /* 0x0000003306337220 */ /* 0x000fe20000410000 */
[----:B------:R-:W-:Y:S01]  /*6110*/  F2FP.BF16.F32.PACK_AB R6, R20, R35 ;  /* 0x000000231406723e */ /* 0x000fe200000010ff */
[----:B------:R-:W-:Y:S01]  /*6120*/  UMOV UR10, UR5 ;  /* 0x00000005000a7c82 */ /* 0x000fe20008000000 */
[----:B------:R-:W-:Y:S01]  /*6130*/  F2FP.BF16.F32.PACK_AB R20, R21, R10 ;  /* 0x0000000a1514723e */ /* 0x000fe200000010ff */
[----:B0-----:R-:W-:Y:S01]  /*6140*/  FMUL.FTZ R29, R47, R222 ;  /* 0x000000de2f1d7220 */ /* 0x001fe20000410000 */
[----:B------:R-:W-:Y:S01]  /*6150*/  F2FP.BF16.F32.PACK_AB R21, R34, R23 ;  /* 0x000000172215723e */ /* 0x000fe200000010ff */
[----:B------:R0:W-:Y:S01]  /*6160*/  STSM.16.M88.2 [R2+0x2cd00], R6 ;  /* 0x02cd000602007844 */ /* 0x0001e20000000100 */
[----:B------:R-:W-:Y:S01]  /*6170*/  F2FP.BF16.F32.PACK_AB R10, R25, R12 ;  /* 0x0000000c190a723e */ /* 0x000fe200000010ff */
[----:B------:R-:W-:Y:S01]  /*6180*/  FMUL.FTZ R40, R40, R29 ;  /* 0x0000001d28287220 */ /* 0x000fe20000410000 */
[----:B------:R-:W-:Y:S01]  /*6190*/  F2FP.BF16.F32.PACK_AB R25, R9, R46 ;  /* 0x0000002e0919723e */ /* 0x000fe200000010ff */
[----:B------:R-:W-:Y:S01]  /*61a0*/  STSM.16.M88.2 [R2+0x2d500], R14 ;  /* 0x02d5000e02007844 */ /* 0x000fe20000000100 */
[C---:B-1----:R-:W-:Y:S01]  /*61b0*/  F2FP.BF16.F32.PACK_AB R29, R48.reuse, R27 ;  /* 0x0000001b301d723e */ /* 0x042fe200000010ff */
[----:B------:R-:W-:Y:S01]  /*61c0*/  FMUL.FTZ R219, R48, R219 ;  /* 0x000000db30db7220 */ /* 0x000fe20000410000 */
[----:B------:R-:W-:-:S02]  /*61d0*/  F2FP.BF16.F32.PACK_AB R27, R49, R47 ;  /* 0x0000002f311b723e */ /* 0x000fc400000010ff */
[----:B------:R-:W-:Y:S01]  /*61e0*/  F2FP.BF16.F32.PACK_AB R37, R51, R40 ;  /* 0x000000283325723e */ /* 0x000fe200000010ff */
[----:B------:R-:W-:Y:S01]  /*61f0*/  STSM.16.M88.2 [R2+0x2dd00], R28 ;  /* 0x02dd001c02007844 */ /* 0x000fe20000000100 */
[----:B------:R-:W-:Y:S01]  /*6200*/  FMUL.FTZ R219, R22, R219 ;  /* 0x000000db16db7220 */ /* 0x000fe20000410000 */
[----:B------:R-:W-:Y:S02]  /*6210*/  IMAD R22, R4, 0x2000, R5 ;  /* 0x0000200004167824 */ /* 0x000fe400078e0205 */
[----:B------:R-:W-:Y:S01]  /*6220*/  STSM.16.M88.2 [R2+0x2e500], R26 ;  /* 0x02e5001a02007844 */ /* 0x000fe20000000100 */
[----:B0-----:R-:W-:Y:S01]  /*6230*/  VIADD R6, R13, 0x10 ;  /* 0x000000100d067836 */ /* 0x001fe20000000000 */
[----:B------:R-:W-:Y:S01]  /*6240*/  F2FP.BF16.F32.PACK_AB R9, R219, R32 ;  /* 0x00000020db09723e */ /* 0x000fe200000010ff */
[----:B------:R0:W-:Y:S06]  /*6250*/  MEMBAR.ALL.CTA ;  /* 0x0000000000007992 */ /* 0x0001ec0000008000 */
[----:B0-----:R-:W0:Y:S01]  /*6260*/  FENCE.VIEW.ASYNC.S ;  /* 0x00000000000073c6 */ /* 0x001e220000000000 */
[----:B------:R-:W-:-:S02]  /*6270*/  SHF.R.U32.HI R5, RZ, 0x4, R22 ;  /* 0x00000004ff057819 */ /* 0x000fc40000011616 */
[----:B------:R-:W-:Y:S01]  /*6280*/  R2UR UR50, R6 ;  /* 0x00000000063272ca */ /* 0x000fe200000e0000 */
[----:B------:R-:W-:Y:S01]  /*6290*/  VIADD R6, R13, 0x110 ;  /* 0x000001100d067836 */ /* 0x000fe20000000000 */
[----:B------:R-:W-:Y:S01]  /*62a0*/  LOP3.LUT R23, R5, 0x3fff, RZ, 0xc0, !PT ;  /* 0x00003fff05177812 */ /* 0x000fe200078ec0ff */
[----:B------:R-:W-:-:S03]  /*62b0*/  VIADD R5, R13, 0x200 ;  /* 0x000002000d057836 */ /* 0x000fc60000000000 */
[C---:B------:R-:W-:Y:S01]  /*62c0*/  R2UR UR56, R23.reuse ;  /* 0x00000000173872ca */ /* 0x040fe200000e0000 */
[----:B------:R-:W-:Y:S01]  /*62d0*/  VIADD R7, R23, 0x180 ;  /* 0x0000018017077836 */ /* 0x000fe20000000000 */
[----:B------:R-:W-:Y:S01]  /*62e0*/  R2UR UR7, R5 ;  /* 0x00000000050772ca */ /* 0x000fe200000e0000 */
[----:B------:R-:W-:Y:S01]  /*62f0*/  VIADD R5, R23, 0x80 ;  /* 0x0000008017057836 */ /* 0x000fe20000000000 */
[----:B------:R-:W-:Y:S01]  /*6300*/  R2UR UR5, R6 ;  /* 0x00000000060572ca */ /* 0x000fe200000e0000 */
[----:B------:R-:W-:-:S03]  /*6310*/  VIADD R6, R13, 0x20 ;  /* 0x000000200d067836 */ /* 0x000fc60000000000 */
[----:B------:R-:W-:Y:S01]  /*6320*/  R2UR UR48, R5 ;  /* 0x00000000053072ca */ /* 0x000fe200000e0000 */
[C---:B------:R-:W-:Y:S01]  /*6330*/  VIADD R5, R13.reuse, 0x90 ;  /* 0x000000900d057836 */ /* 0x040fe20000000000 */
[----:B------:R-:W-:Y:S01]  /*6340*/  R2UR UR30, R6 ;  /* 0x00000000061e72ca */ /* 0x000fe200000e0000 */
[----:B------:R-:W-:Y:S02]  /*6350*/  VIADD R6, R13, 0x120 ;  /* 0x000001200d067836 */ /* 0x000fe40000000000 */
[----:B------:R-:W-:Y:S01]  /*6360*/  UMOV UR12, UR56 ;  /* 0x00000038000c7c82 */ /* 0x000fe20008000000 */
[----:B------:R-:W-:Y:S01]  /*6370*/  UMOV UR8, UR56 ;  /* 0x0000003800087c82 */ /* 0x000fe20008000000 */
[----:B0-----:R-:W-:Y:S01]  /*6380*/  BAR.SYNC.DEFER_BLOCKING 0x9, 0x100 ;  /* 0x0244000000007b1d */ /* 0x001fe20000010000 */
[----:B------:R-:W-:Y:S01]  /*6390*/  R2UR UR4, R5 ;  /* 0x00000000050472ca */ /* 0x000fe200000e0000 */
[----:B------:R-:W-:Y:S01]  /*63a0*/  VIADD R5, R13, 0x190 ;  /* 0x000001900d057836 */ /* 0x000fe20000000000 */
[----:B------:R-:W-:Y:S01]  /*63b0*/  R2UR UR38, R6 ;  /* 0x00000000062672ca */ /* 0x000fe200000e0000 */
[----:B------:R-:W-:-:S02]  /*63c0*/  VIADD R6, R18, 0x2ed00 ;  /* 0x0002ed0012067836 */ /* 0x000fc40000000000 */
[----:B------:R-:W-:Y:S01]  /*63d0*/  UMOV UR16, UR56 ;  /* 0x0000003800107c82 */ /* 0x000fe20008000000 */
[----:B------:R-:W-:Y:S01]  /*63e0*/  R2UR UR54, R5 ;  /* 0x00000000053672ca */ /* 0x000fe200000e0000 */
[----:B------:R-:W-:Y:S01]  /*63f0*/  VIADD R5, R13, 0x210 ;  /* 0x000002100d057836 */ /* 0x000fe20000000000 */
[----:B------:R-:W-:Y:S01]  /*6400*/  UMOV UR52, UR48 ;  /* 0x0000003000347c82 */ /* 0x000fe20008000000 */
[----:B------:R-:W-:Y:S01]  /*6410*/  UMOV UR44, UR48 ;  /* 0x00000030002c7c82 */ /* 0x000fe20008000000 */
[----:B------:R-:W-:Y:S02]  /*6420*/  SHF.R.U32.HI R6, RZ, 0x4, R6 ;  /* 0x00000004ff067819 */ /* 0x000fe40000011606 */
[----:B------:R-:W-:Y:S01]  /*6430*/  R2UR UR46, R5 ;  /* 0x00000000052e72ca */ /* 0x000fe200000e0000 */
[----:B------:R-:W-:Y:S01]  /*6440*/  VIADD R5, R23, 0x100 ;  /* 0x0000010017057836 */ /* 0x000fe20000000000 */
[----:B------:R-:W-:-:S04]  /*6450*/  LOP3.LUT R216, R6, 0x3fff, RZ, 0xc0, !PT ;  /* 0x00003fff06d87812 */ /* 0x000fc800078ec0ff */
[----:B------:R-:W-:Y:S01]  /*6460*/  R2UR UR28, R5 ;  /* 0x00000000051c72ca */ /* 0x000fe200000e0000 */
[----:B------:R-:W-:Y:S01]  /*6470*/  VIADD R5, R13, 0xa0 ;  /* 0x000000a00d057836 */ /* 0x000fe20000000000 */
[----:B------:R-:W-:Y:S01]  /*6480*/  LOP3.LUT R6, R216, 0x400000, RZ, 0xfc, !PT ;  /* 0x00400000d8067812 */ /* 0x000fe200078efcff */
[----:B------:R-:W-:Y:S03]  /*6490*/  STSM.16.M88.2 [R2+0x2ed00], R20 ;  /* 0x02ed001402007844 */ /* 0x000fe60000000100 */
[----:B------:R-:W-:Y:S01]  /*64a0*/  R2UR UR42, R5 ;  /* 0x00000000052a72ca */ /* 0x000fe200000e0000 */
[----:B------:R-:W-:Y:S01]  /*64b0*/  VIADD R5, R13, 0x1a0 ;  /* 0x000001a00d057836 */ /* 0x000fe20000000000 */
[----:B------:R0:W-:Y:S04]  /*64c0*/  STSM.16.M88.2 [R2+0x2f500], R10 ;  /* 0x02f5000a02007844 */ /* 0x0001e80000000100 */
[----:B------:R-:W-:Y:S01]  /*64d0*/  R2UR UR34, R5 ;  /* 0x00000000052272ca */ /* 0x000fe200000e0000 */
[----:B------:R-:W-:Y:S01]  /*64e0*/  STSM.16.M88.2 [R2+0x2fd00], R24 ;  /* 0x02fd001802007844 */ /* 0x000fe20000000100 */
[----:B------:R-:W-:Y:S01]  /*64f0*/  VIADD R5, R13, 0x220 ;  /* 0x000002200d057836 */ /* 0x000fe20000000000 */
[----:B------:R-:W-:Y:S01]  /*6500*/  UMOV UR40, UR28 ;  /* 0x0000001c00287c82 */ /* 0x000fe20008000000 */
[----:B------:R-:W-:Y:S01]  /*6510*/  UMOV UR36, UR28 ;  /* 0x0000001c00247c82 */ /* 0x000fe20008000000 */
[----:B------:R1:W-:Y:S01]  /*6520*/  STSM.16.M88.2 [R2+0x30500], R8 ;  /* 0x0305000802007844 */ /* 0x0003e20000000100 */
[----:B------:R-:W-:Y:S01]  /*6530*/  UMOV UR32, UR28 ;  /* 0x0000001c00207c82 */ /* 0x000fe20008000000 */
[----:B------:R-:W-:Y:S01]  /*6540*/  R2UR UR26, R5 ;  /* 0x00000000051a72ca */ /* 0x000fe200000e0000 */
[----:B------:R-:W-:Y:S01]  /*6550*/  UMOV UR24, UR28 ;  /* 0x0000001c00187c82 */ /* 0x000fe20008000000 */
[----:B------:R2:W-:Y:S01]  /*6560*/  STSM.16.M88.2 [R2+0x30d00], R36 ;  /* 0x030d002402007844 */ /* 0x0005e20000000100 */
[----:B------:R-:W-:Y:S01]  /*6570*/  WARPGROUP.ARRIVE ;  /* 0x00000000000079c5 */ /* 0x000fe20000000000 */
[----:B------:R-:W-:-:S02]  /*6580*/  IMAD R5, R4, 0x2800, R18 ;  /* 0x0000280004057824 */ /* 0x000fc400078e0212 */
[C---:B0-----:R-:W-:Y:S02]  /*6590*/  VIADD R10, R13.reuse, 0x30 ;  /* 0x000000300d0a7836 */ /* 0x041fe40000000000 */
[----:B------:R-:W-:Y:S01]  /*65a0*/  VIADD R11, R13, 0xb0 ;  /* 0x000000b00d0b7836 */ /* 0x000fe20000000000 */
[----:B------:R-:W-:Y:S01]  /*65b0*/  HGMMA.64x16x16.F32.BF16 R136, gdesc[UR56].tnspA.tnspB, R136 ;  /* 0x60200000388879f0 */ /* 0x000fe20008701888 */
[----:B------:R-:W-:Y:S02]  /*65c0*/  SHF.R.U32.HI R5, RZ, 0x4, R5 ;  /* 0x00000004ff057819 */ /* 0x000fe40000011605 */
[----:B-1----:R-:W-:Y:S01]  /*65d0*/  MOV R9, UR30 ;  /* 0x0000001e00097c02 */ /* 0x002fe20008000f00 */
[----:B------:R-:W-:Y:S01]  /*65e0*/  HGMMA.64x16x16.F32.BF16 R152, gdesc[UR12].tnspA.tnspB, R152 ;  /* 0x602000000c9879f0 */ /* 0x000fe20008701898 */
[----:B------:R-:W-:Y:S01]  /*65f0*/  LOP3.LUT R5, R5, 0x3fff, RZ, 0xc0, !PT ;  /* 0x00003fff05057812 */ /* 0x000fe200078ec0ff */
[----:B------:R-:W-:Y:S01]  /*6600*/  UMOV UR12, UR14 ;  /* 0x0000000e000c7c82 */ /* 0x000fe20008000000 */
[----:B------:R-:W-:Y:S01]  /*6610*/  UMOV UR13, UR15 ;  /* 0x0000000f000d7c82 */ /* 0x000fe20008000000 */
[----:B------:R-:W-:Y:S01]  /*6620*/  HGMMA.64x16x16.F32.BF16 R168, gdesc[UR8].tnspA.tnspB, R168 ;  /* 0x6020000008a879f0 */ /* 0x000fe200087018a8 */
[----:B------:R-:W-:Y:S01]  /*6630*/  UMOV UR8, UR18 ;  /* 0x0000001200087c82 */ /* 0x000fe20008000000 */
[----:B------:R-:W-:Y:S01]  /*6640*/  UMOV UR9, UR19 ;  /* 0x0000001300097c82 */ /* 0x000fe20008000000 */
[----:B------:R-:W-:Y:S01]  /*6650*/  UMOV UR15, 0x40 ;  /* 0x00000040000f7882 */ /* 0x000fe20000000000 */
[----:B------:R-:W-:Y:S01]  /*6660*/  HGMMA.64x16x16.F32.BF16 R184, gdesc[UR16].tnspA.tnspB, R184 ;  /* 0x6020000010b879f0 */ /* 0x000fe200087018b8 */
[----:B------:R-:W-:Y:S01]  /*6670*/  UMOV UR16, UR56 ;  /* 0x0000003800107c82 */ /* 0x000fe20008000000 */
        /* <DEDUP_REMOVED lines=13> */
[----:B------:R-:W-:Y:S04]  /*6750*/  HGMMA.64x16x16.F32.BF16 R136, gdesc[UR48].tnspA.tnspB, R136 ;  /* 0x60200000308879f0 */ /* 0x000fe80008701888 */
        /* <DEDUP_REMOVED lines=8> */
[----:B------:R-:W-:Y:S01]  /*67e0*/  R2UR UR18, R11 ;  /* 0x000000000b1272ca */ /* 0x000fe200000e0000 */
[----:B------:R-:W-:Y:S01]  /*67f0*/  UMOV UR48, UR6 ;  /* 0x0000000600307c82 */ /* 0x000fe20008000000 */
[----:B------:R-:W-:Y:S01]  /*6800*/  HGMMA.64x16x16.F32.BF16 R184, gdesc[UR52].tnspA.tnspB, R184 ;  /* 0x6020000034b879f0 */ /* 0x000fe200087018b8 */
[----:B------:R-:W-:Y:S01]  /*6810*/  UMOV UR52, UR4 ;  /* 0x0000000400347c82 */ /* 0x000fe20008000000 */
[----:B------:R-:W-:Y:S01]  /*6820*/  UMOV UR53, UR5 ;  /* 0x0000000500357c82 */ /* 0x000fe20008000000 */
[----:B------:R-:W-:Y:S01]  /*6830*/  R2UR UR5, R5 ;  /* 0x00000000050572ca */ /* 0x000fe200000e0000 */
[----:B------:R-:W-:Y:S01]  /*6840*/  HGMMA.64x16x16.F32.BF16 R200, gdesc[UR44].tnspA.tnspB, R200 ;  /* 0x602000002cc879f0 */ /* 0x000fe200087018c8 */
[----:B------:R-:W-:Y:S01]  /*6850*/  R2UR UR4, R6 ;  /* 0x00000000060472ca */ /* 0x000fe200000e0000 */
[----:B------:R-:W-:Y:S01]  /*6860*/  UMOV UR19, 0x40 ;  /* 0x0000004000137882 */ /* 0x000fe20000000000 */
[----:B------:R-:W-:Y:S01]  /*6870*/  UMOV UR44, UR12 ;  /* 0x0000000c002c7c82 */ /* 0x000fe20008000000 */
[----:B------:R-:W-:Y:S01]  /*6880*/  UMOV UR45, UR13 ;  /* 0x0000000d002d7c82 */ /* 0x000fe20008000000 */
[----:B------:R-:W-:Y:S01]  /*6890*/  UMOV UR49, UR7 ;  /* 0x0000000700317c82 */ /* 0x000fe20008000000 */
[----:B------:R-:W-:Y:S01]  /*68a0*/  UMOV UR7, 0x40 ;  /* 0x0000004000077882 */ /* 0x000fe20000000000 */
[----:B------:R-:W-:Y:S05]  /*68b0*/  HGMMA.64x16x16.F32.BF16 R136, gdesc[UR28].tnspA.tnspB, R136 ;  /* 0x602000001c8879f0 */ /* 0x000fea0008701888 */
[----:B------:R-:W-:-:S02]  /*68c0*/  UMOV UR28, UR5 ;  /* 0x00000005001c7c82 */ /* 0x000fc40008000000 */
[----:B------:R-:W-:Y:S01]  /*68d0*/  UMOV UR30, UR4 ;  /* 0x00000004001e7c82 */ /* 0x000fe20008000000 */
[----:B------:R-:W-:Y:S01]  /*68e0*/  UMOV UR29, 0x40000040 ;  /* 0x40000040001d7882 */ /* 0x000fe20000000000 */
[----:B------:R-:W-:Y:S01]  /*68f0*/  HGMMA.64x16x16.F32.BF16 R152, gdesc[UR40].tnspA.tnspB, R152 ;  /* 0x60200000289879f0 */ /* 0x000fe20008701898 */
[----:B------:R-:W-:Y:S01]  /*6900*/  UMOV UR40, UR8 ;  /* 0x0000000800287c82 */ /* 0x000fe20008000000 */
[----:B------:R-:W-:Y:S01]  /*6910*/  R2UR UR8, R7 ;  /* 0x00000000070872ca */ /* 0x000fe200000e0000 */
[C---:B------:R-:W-:Y:S01]  /*6920*/  VIADD R7, R13.reuse, 0x130 ;  /* 0x000001300d077836 */ /* 0x040fe20000000000 */
[----:B------:R-:W-:Y:S01]  /*6930*/  UMOV UR41, UR9 ;  /* 0x0000000900297c82 */ /* 0x000fe20008000000 */
[----:B------:R-:W-:Y:S01]  /*6940*/  UMOV UR9, 0x40000040 ;  /* 0x4000004000097882 */ /* 0x000fe20000000000 */
[----:B------:R-:W-:Y:S01]  /*6950*/  HGMMA.64x16x16.F32.BF16 R168, gdesc[UR36].tnspA.tnspB, R168 ;  /* 0x6020000024a879f0 */ /* 0x000fe200087018a8 */
[----:B------:R-:W-:Y:S01]  /*6960*/  UMOV UR36, UR10 ;  /* 0x0000000a00247c82 */ /* 0x000fe20008000000 */
[----:B------:R-:W-:Y:S01]  /*6970*/  R2UR UR10, R10 ;  /* 0x000000000a0a72ca */ /* 0x000fe200000e0000 */
[C---:B------:R-:W-:Y:S01]  /*6980*/  VIADD R10, R13.reuse, 0x1b0 ;  /* 0x000001b00d0a7836 */ /* 0x040fe20000000000 */
[----:B------:R-:W-:Y:S01]  /*6990*/  HGMMA.64x16x16.F32.BF16 R184, gdesc[UR32].tnspA.tnspB, R184 ;  /* 0x6020000020b879f0 */ /* 0x000fe200087018b8 */
[----:B------:R-:W-:Y:S01]  /*69a0*/  VIADD R13, R13, 0x230 ;  /* 0x000002300d0d7836 */ /* 0x000fe20000000000 */
[----:B------:R-:W-:Y:S01]  /*69b0*/  R2UR UR22, R7 ;  /* 0x00000000071672ca */ /* 0x000fe200000e0000 */
[----:B------:R-:W-:Y:S01]  /*69c0*/  UMOV UR37, UR11 ;  /* 0x0000000b00257c82 */ /* 0x000fe20008000000 */
[----:B------:R-:W-:Y:S01]  /*69d0*/  HGMMA.64x16x16.F32.BF16 R200, gdesc[UR24].tnspA.tnspB, R200 ;  /* 0x6020000018c879f0 */ /* 0x000fe200087018c8 */
[----:B------:R-:W-:Y:S01]  /*69e0*/  R2UR UR14, R10 ;  /* 0x000000000a0e72ca */ /* 0x000fe200000e0000 */
[----:B------:R-:W-:Y:S01]  /*69f0*/  UMOV UR11, 0x40 ;  /* 0x00000040000b7882 */ /* 0x000fe20000000000 */
[----:B------:R-:W-:Y:S01]  /*6a00*/  R2UR UR6, R13 ;  /* 0x000000000d0672ca */ /* 0x000fe200000e0000 */
        /* <DEDUP_REMOVED lines=9> */
[----:B------:R-:W-:Y:S01]  /*6aa0*/  VIADD R7, R5, 0x80 ;  /* 0x0000008005077836 */ /* 0x000fe20000000000 */
[----:B------:R-:W-:Y:S01]  /*6ab0*/  UMOV UR32, UR44 ;  /* 0x0000002c00207c82 */ /* 0x000fe20008000000 */
[----:B------:R-:W-:Y:S01]  /*6ac0*/  VIADD R10, R6, 0x80 ;  /* 0x00000080060a7836 */ /* 0x000fe20000000000 */
[----:B------:R-:W-:Y:S01]  /*6ad0*/  UMOV UR44, UR56 ;  /* 0x00000038002c7c82 */ /* 0x000fe20008000000 */
[----:B------:R-:W-:Y:S01]  /*6ae0*/  IMAD.U32 R20, RZ, RZ, UR30 ;  /* 0x0000001eff147e24 */ /* 0x000fe2000f8e00ff */
[----:B------:R-:W-:Y:S01]  /*6af0*/  UMOV UR33, UR45 ;  /* 0x0000002d00217c82 */ /* 0x000fe20008000000 */
[----:B------:R-:W-:Y:S01]  /*6b00*/  IMAD.U32 R21, RZ, RZ, UR31 ;  /* 0x0000001fff157e24 */ /* 0x000fe2000f8e00ff */
[----:B------:R-:W-:Y:S01]  /*6b10*/  UMOV UR45, UR57 ;  /* 0x00000039002d7c82 */ /* 0x000fe20008000000 */
[----:B------:R-:W-:Y:S01]  /*6b20*/  UMOV UR57, 0x40000040 ;  /* 0x4000004000397882 */ /* 0x000fe20000000000 */
[----:B------:R-:W-:Y:S01]  /*6b30*/  HGMMA.64x16x16.F32.BF16 R136, gdesc[UR8].tnspA.tnspB, R136 ;  /* 0x60200000088879f0 */ /* 0x000fe20008701888 */
[----:B------:R-:W-:-:S03]  /*6b40*/  UMOV UR9, 0x40000040 ;  /* 0x4000004000097882 */ /* 0x000fc60000000000 */
[----:B------:R-:W-:Y:S01]  /*6b50*/  HGMMA.64x16x16.F32.BF16 R152, gdesc[UR16].tnspA.tnspB, R152 ;  /* 0x60200000109879f0 */ /* 0x000fe20008701898 */
[----:B------:R-:W-:Y:S01]  /*6b60*/  VIADD R22, R22, 0xffff0000 ;  /* 0xffff000016167836 */ /* 0x000fe20000000000 */
[----:B------:R-:W-:Y:S02]  /*6b70*/  UMOV UR17, UR9 ;  /* 0x0000000900117c82 */ /* 0x000fe40008000000 */
[----:B------:R-:W-:Y:S01]  /*6b80*/  HGMMA.64x16x16.F32.BF16 R168, gdesc[UR20].tnspA.tnspB, R168 ;  /* 0x6020000014a879f0 */ /* 0x000fe200087018a8 */
[----:B------:R-:W-:-:S03]  /*6b90*/  UMOV UR21, UR9 ;  /* 0x0000000900157c82 */ /* 0x000fc60008000000 */
[----:B------:R-:W-:Y:S01]  /*6ba0*/  HGMMA.64x16x16.F32.BF16 R184, gdesc[UR12].tnspA.tnspB, R184 ;  /* 0x602000000cb879f0 */ /* 0x000fe200087018b8 */
[----:B------:R-:W-:-:S03]  /*6bb0*/  UMOV UR13, UR9 ;  /* 0x00000009000d7c82 */ /* 0x000fc60008000000 */
[----:B------:R-:W-:Y:S01]  /*6bc0*/  HGMMA.64x16x16.F32.BF16 R200, gdesc[UR4].tnspA.tnspB, R200, gsb0 ;  /* 0x6020000004c879f0 */ /* 0x000fe200080018c8 */
[----:B------:R0:W-:Y:S06]  /*6bd0*/  MEMBAR.ALL.CTA ;  /* 0x0000000000007992 */ /* 0x0001ec0000008000 */
[----:B0-----:R-:W0:Y:S01]  /*6be0*/  FENCE.VIEW.ASYNC.S ;  /* 0x00000000000073c6 */ /* 0x001e220000000000 */
[----:B------:R-:W-:Y:S01]  /*6bf0*/  R2UR UR4, R7 ;  /* 0x00000000070472ca */ /* 0x000fe200000e0000 */
[----:B------:R-:W-:Y:S01]  /*6c00*/  VIADD R7, R5, 0x100 ;  /* 0x0000010005077836 */ /* 0x000fe20000000000 */
[----:B------:R-:W-:Y:S01]  /*6c10*/  R2UR UR5, R10 ;  /* 0x000000000a0572ca */ /* 0x000fe200000e0000 */
[----:B------:R-:W-:Y:S01]  /*6c20*/  VIADD R10, R6, 0x100 ;  /* 0x00000100060a7836 */ /* 0x000fe20000000000 */
[----:B0-----:R-:W-:Y:S06]  /*6c30*/  BAR.SYNC.DEFER_BLOCKING 0x9, 0x100 ;  /* 0x0244000000007b1d */ /* 0x001fec0000010000 */
[----:B--2---:R-:W-:-:S06]  /*6c40*/  WARPGROUP.ARRIVE ;  /* 0x00000000000079c5 */ /* 0x004fcc0000000000 */
[----:B------:R-:W-:Y:S01]  /*6c50*/  HGMMA.64x64x16.F32.BF16 R24, gdesc[UR28].tnspA, RZ, !UPT ;  /* 0x20e000001c1879f0 */ /* 0x000fe2000c7018ff */
[----:B------:R-:W-:Y:S01]  /*6c60*/  UMOV UR28, UR4 ;  /* 0x00000004001c7c82 */ /* 0x000fe20008000000 */
[----:B------:R-:W-:Y:S01]  /*6c70*/  UMOV UR29, 0x40000040 ;  /* 0x40000040001d7882 */ /* 0x000fe20000000000 */
[----:B------:R-:W-:Y:S01]  /*6c80*/  UMOV UR30, UR5 ;  /* 0x00000005001e7c82 */ /* 0x000fe20008000000 */
[----:B------:R-:W-:Y:S01]  /*6c90*/  UMOV UR31, 0x8 ;  /* 0x00000008001f7882 */ /* 0x000fe20000000000 */
[----:B------:R-:W-:Y:S01]  /*6ca0*/  R2UR UR4, R7 ;  /* 0x00000000070472ca */ /* 0x000fe200000e0000 */
[----:B------:R-:W-:Y:S01]  /*6cb0*/  IMAD.U32 R14, RZ, RZ, UR30 ;  /* 0x0000001eff0e7e24 */ /* 0x000fe2000f8e00ff */
[----:B------:R-:W-:Y:S01]  /*6cc0*/  R2UR UR5, R10 ;  /* 0x000000000a0572ca */ /* 0x000fe200000e0000 */
[----:B------:R-:W-:Y:S02]  /*6cd0*/  IMAD.U32 R15, RZ, RZ, UR31 ;  /* 0x0000001fff0f7e24 */ /* 0x000fe4000f8e00ff */
[----:B------:R-:W-:-:S02]  /*6ce0*/  VIADD R7, R5, 0x180 ;  /* 0x0000018005077836 */ /* 0x000fc40000000000 */
[C---:B------:R-:W-:Y:S02]  /*6cf0*/  VIADD R10, R6.reuse, 0x180 ;  /* 0x00000180060a7836 */ /* 0x040fe40000000000 */
[----:B------:R-:W-:Y:S01]  /*6d00*/  VIADD R6, R6, 0x200 ;  /* 0x0000020006067836 */ /* 0x000fe20000000000 */
[----:B------:R-:W-:Y:S03]  /*6d10*/  HGMMA.64x64x16.F32.BF16 R24, gdesc[UR28].tnspA, R24 ;  /* 0x20e000001c1879f0 */ /* 0x000fe60008701818 */
[----:B------:R-:W-:Y:S01]  /*6d20*/  UMOV UR28, UR4 ;  /* 0x00000004001c7c82 */ /* 0x000fe20008000000 */
[----:B------:R-:W-:Y:S01]  /*6d30*/  UMOV UR29, 0x40000040 ;  /* 0x40000040001d7882 */ /* 0x000fe20000000000 */
[----:B------:R-:W-:Y:S01]  /*6d40*/  UMOV UR30, UR5 ;  /* 0x00000005001e7c82 */ /* 0x000fe20008000000 */
[----:B------:R-:W-:Y:S01]  /*6d50*/  UMOV UR31, 0x8 ;  /* 0x00000008001f7882 */ /* 0x000fe20000000000 */
[----:B------:R-:W-:Y:S01]  /*6d60*/  R2UR UR4, R7 ;  /* 0x00000000070472ca */ /* 0x000fe200000e0000 */
[----:B------:R-:W-:Y:S01]  /*6d70*/  IMAD.U32 R12, RZ, RZ, UR30 ;  /* 0x0000001eff0c7e24 */ /* 0x000fe2000f8e00ff */
[----:B------:R-:W-:Y:S01]  /*6d80*/  R2UR UR5, R10 ;  /* 0x000000000a0572ca */ /* 0x000fe200000e0000 */
[----:B------:R-:W-:-:S02]  /*6d90*/  IMAD.U32 R13, RZ, RZ, UR31 ;  /* 0x0000001fff0d7e24 */ /* 0x000fc4000f8e00ff */
[----:B------:R-:W-:Y:S01]  /*6da0*/  VIADD R7, R5, 0x200 ;  /* 0x0000020005077836 */ /* 0x000fe20000000000 */
[----:B------:R-:W-:Y:S07]  /*6db0*/  HGMMA.64x64x16.F32.BF16 R24, gdesc[UR28].tnspA, R24 ;  /* 0x20e000001c1879f0 */ /* 0x000fee0008701818 */
[----:B------:R-:W-:Y:S01]  /*6dc0*/  UMOV UR28, UR4 ;  /* 0x00000004001c7c82 */ /* 0x000fe20008000000 */
[----:B------:R-:W-:Y:S01]  /*6dd0*/  UMOV UR29, 0x40000040 ;  /* 0x40000040001d7882 */ /* 0x000fe20000000000 */
[----:B------:R-:W-:Y:S01]  /*6de0*/  UMOV UR30, UR5 ;  /* 0x00000005001e7c82 */ /* 0x000fe20008000000 */
[----:B------:R-:W-:Y:S01]  /*6df0*/  UMOV UR31, 0x8 ;  /* 0x00000008001f7882 */ /* 0x000fe20000000000 */
[----:B------:R-:W-:Y:S01]  /*6e00*/  R2UR UR4, R7 ;  /* 0x00000000070472ca */ /* 0x000fe200000e0000 */
[----:B------:R-:W-:Y:S01]  /*6e10*/  VIADD R7, R23, 0x400 ;  /* 0x0000040017077836 */ /* 0x000fe20000000000 */
[----:B------:R-:W-:Y:S01]  /*6e20*/  R2UR UR5, R6 ;  /* 0x00000000060572ca */ /* 0x000fe200000e0000 */
[----:B------:R-:W-:-:S02]  /*6e30*/  IMAD.U32 R10, RZ, RZ, UR30 ;  /* 0x0000001eff0a7e24 */ /* 0x000fc4000f8e00ff */
[----:B------:R-:W-:Y:S01]  /*6e40*/  IMAD.U32 R11, RZ, RZ, UR31 ;  /* 0x0000001fff0b7e24 */ /* 0x000fe2000f8e00ff */
[----:B------:R-:W-:Y:S01]  /*6e50*/  R2UR UR56, R7 ;  /* 0x00000000073872ca */ /* 0x000fe200000e0000 */
[----:B------:R-:W-:Y:S06]  /*6e60*/  HGMMA.64x64x16.F32.BF16 R24, gdesc[UR28].tnspA, R24 ;  /* 0x20e000001c1879f0 */ /* 0x000fec0008701818 */
[----:B------:R-:W-:Y:S01]  /*6e70*/  UMOV UR28, UR4 ;  /* 0x00000004001c7c82 */ /* 0x000fe20008000000 */
[----:B------:R-:W-:Y:S01]  /*6e80*/  UMOV UR29, 0x40000040 ;  /* 0x40000040001d7882 */ /* 0x000fe20000000000 */
[----:B------:R-:W-:Y:S01]  /*6e90*/  UMOV UR30, UR5 ;  /* 0x00000005001e7c82 */ /* 0x000fe20008000000 */
[----:B------:R-:W-:Y:S01]  /*6ea0*/  UMOV UR31, 0x8 ;  /* 0x00000008001f7882 */ /* 0x000fe20000000000 */
[----:B------:R-:W-:Y:S01]  /*6eb0*/  IMAD.U32 R6, RZ, RZ, UR30 ;  /* 0x0000001eff067e24 */ /* 0x000fe2000f8e00ff */
[----:B------:R-:W-:Y:S01]  /*6ec0*/  ULDC.64 UR4, c[0x0][0x2c0] ;  /* 0x0000b00000047ab9 */ /* 0x000fe20000000a00 */
[----:B------:R-:W-:Y:S01]  /*6ed0*/  IMAD.U32 R7, RZ, RZ, UR31 ;  /* 0x0000001fff077e24 */ /* 0x000fe2000f8e00ff */
[----:B------:R-:W-:Y:S01]  /*6ee0*/  HGMMA.64x64x16.F32.BF16 R24, gdesc[UR28].tnspA, R24, gsb0 ;  /* 0x20e000001c1879f0 */ /* 0x000fe20008001818 */
[----:B------:R-:W-:Y:S01]  /*6ef0*/  WARPGROUP.ARRIVE ;  /* 0x00000000000079c5 */ /* 0x000fe20000000000 */
[----:B------:R-:W-:Y:S01]  /*6f00*/  R2UR UR31, R8 ;  /* 0x00000000081f72ca */ /* 0x000fe200000e0000 */
[----:B------:R-:W-:Y:S01]  /*6f10*/  VIADD R8, R23, 0x480 ;  /* 0x0000048017087836 */ /* 0x000fe20000000000 */
[----:B------:R-:W-:Y:S01]  /*6f20*/  R2UR UR30, R9 ;  /* 0x00000000091e72ca */ /* 0x000fe200000e0000 */
[----:B------:R-:W-:Y:S01]  /*6f30*/  UMOV UR29, 0x40000040 ;  /* 0x40000040001d7882 */ /* 0x000fe20000000000 */
[----:B------:R-:W-:Y:S01]  /*6f40*/  IMAD.SHL.U32 R9, R16, 0x4000, RZ ;  /* 0x0000400010097824 */ /* 0x000fe200078e00ff */
        /* <DEDUP_REMOVED lines=18> */
[C---:B------:R-:W-:Y:S01]  /*7070*/  VIADD R8, R23.reuse, 0x500 ;  /* 0x0000050017087836 */ /* 0x040fe20000000000 */
[----:B------:R-:W-:Y:S01]  /*7080*/  UMOV UR25, UR29 ;  /* 0x0000001d00197c82 */ /* 0x000fe20008000000 */
[----:B------:R-:W-:Y:S01]  /*7090*/  VIADD R23, R23, 0x580 ;  /* 0x0000058017177836 */ /* 0x000fe20000000000 */
[----:B------:R-:W-:Y:S01]  /*70a0*/  SHF.R.U32.HI R22, RZ, 0x4, R22 ;  /* 0x00000004ff167819 */ /* 0x000fe20000011616 */
[----:B------:R-:W-:Y:S01]  /*70b0*/  ULDC.64 UR56, c[0x0][0x208] ;  /* 0x0000820000387ab9 */ /* 0x000fe20000000a00 */
[----:B------:R-:W-:-:S02]  /*70c0*/  R2UR UR28, R8 ;  /* 0x00000000081c72ca */ /* 0x000fc400000e0000 */
[----:B------:R-:W-:Y:S02]  /*70d0*/  R2UR UR8, R23 ;  /* 0x00000000170872ca */ /* 0x000fe400000e0000 */
[----:B------:R-:W-:-:S04]  /*70e0*/  IADD3 R23, P1, R9, R230, RZ ;  /* 0x000000e609177210 */ /* 0x000fc80007f3e0ff */
[----:B------:R-:W-:Y:S02]  /*70f0*/  LEA.HI.X.SX32 R218, R9, R234, 0x1, P1 ;  /* 0x000000ea09da7211 */ /* 0x000fe400008f0eff */
[----:B------:R-:W-:-:S03]  /*7100*/  LEA R8, P1, R23, UR4, 0x2 ;  /* 0x0000000417087c11 */ /* 0x000fc6000f8210ff */
[----:B------:R-:W-:Y:S01]  /*7110*/  UMOV UR40, UR28 ;  /* 0x0000001c00287c82 */ /* 0x000fe20008000000 */
[----:B------:R-:W-:Y:S01]  /*7120*/  UMOV UR36, UR28 ;  /* 0x0000001c00247c82 */ /* 0x000fe20008000000 */
[----:B------:R-:W-:Y:S01]  /*7130*/  UMOV UR32, UR28 ;  /* 0x0000001c00207c82 */ /* 0x000fe20008000000 */
[----:B------:R-:W-:Y:S01]  /*7140*/  UMOV UR24, UR28 ;  /* 0x0000001c00187c82 */ /* 0x000fe20008000000 */
[----:B------:R-:W-:Y:S01]  /*7150*/  UMOV UR16, UR8 ;  /* 0x0000000800107c82 */ /* 0x000fe20008000000 */
[----:B------:R-:W-:Y:S01]  /*7160*/  UMOV UR20, UR8 ;  /* 0x0000000800147c82 */ /* 0x000fe20008000000 */
[----:B------:R-:W-:Y:S01]  /*7170*/  LEA.HI.X R9, R23, UR5, R218, 0x2, P1 ;  /* 0x0000000517097c11 */ /* 0x000fe200088f14da */
        /* <DEDUP_REMOVED lines=11> */
[----:B------:R-:W-:Y:S01]  /*7230*/  UMOV UR53, UR49 ;  /* 0x0000003100357c82 */ /* 0x000fe20008000000 */
[----:B------:R-:W-:Y:S01]  /*7240*/  HGMMA.64x16x16.F32.BF16 R176, gdesc[UR48].tnspA.tnspB, R176 ;  /* 0x6020000030b079f0 */ /* 0x000fe200087018b0 */
[----:B------:R-:W-:-:S03]  /*7250*/  UMOV UR45, UR49 ;  /* 0x00000031002d7c82 */ /* 0x000fc60008000000 */
[----:B------:R-:W-:Y:S04]  /*7260*/  HGMMA.64x16x16.F32.BF16 R192, gdesc[UR52].tnspA.tnspB, R192 ;  /* 0x6020000034c079f0 */ /* 0x000fe800087018c0 */
[----:B------:R-:W-:Y:S04]  /*7270*/  HGMMA.64x16x16.F32.BF16 R208, gdesc[UR44].tnspA.tnspB, R208 ;  /* 0x602000002cd079f0 */ /* 0x000fe800087018d0 */
[----:B------:R-:W-:Y:S04]  /*7280*/  HGMMA.64x16x16.F32.BF16 R144, gdesc[UR28].tnspA.tnspB, R144 ;  /* 0x602000001c9079f0 */ /* 0x000fe80008701890 */
[----:B------:R-:W-:Y:S04]  /*7290*/  HGMMA.64x16x16.F32.BF16 R160, gdesc[UR40].tnspA.tnspB, R160 ;  /* 0x6020000028a079f0 */ /* 0x000fe800087018a0 */
[----:B------:R-:W-:Y:S04]  /*72a0*/  HGMMA.64x16x16.F32.BF16 R176, gdesc[UR36].tnspA.tnspB, R176 ;  /* 0x6020000024b079f0 */ /* 0x000fe800087018b0 */
[----:B------:R-:W-:Y:S04]  /*72b0*/  HGMMA.64x16x16.F32.BF16 R192, gdesc[UR32].tnspA.tnspB, R192 ;  /* 0x6020000020c079f0 */ /* 0x000fe800087018c0 */
[----:B------:R-:W-:Y:S01]  /*72c0*/  HGMMA.64x16x16.F32.BF16 R208, gdesc[UR24].tnspA.tnspB, R208 ;  /* 0x6020000018d079f0 */ /* 0x000fe200087018d0 */
[----:B------:R-:W-:-:S05]  /*72d0*/  LOP3.LUT R22, R22, 0x3fff, RZ, 0xc0, !PT ;  /* 0x00003fff16167812 */ /* 0x000fca00078ec0ff */
[----:B------:R-:W-:-:S05]  /*72e0*/  IMAD R236, R3, 0x800, R22 ;  /* 0x0000080003ec7824 */ /* 0x000fca00078e0216 */
[----:B------:R-:W-:Y:S01]  /*72f0*/  R2UR UR52, R236 ;  /* 0x00000000ec3472ca */ /* 0x000fe200000e0000 */
[----:B------:R-:W-:Y:S04]  /*7300*/  HGMMA.64x16x16.F32.BF16 R144, gdesc[UR8].tnspA.tnspB, R144 ;  /* 0x60200000089079f0 */ /* 0x000fe80008701890 */
[----:B------:R-:W-:Y:S04]  /*7310*/  HGMMA.64x16x16.F32.BF16 R160, gdesc[UR16].tnspA.tnspB, R160 ;  /* 0x6020000010a079f0 */ /* 0x000fe800087018a0 */
[----:B------:R-:W-:Y:S04]  /*7320*/  HGMMA.64x16x16.F32.BF16 R176, gdesc[UR20].tnspA.tnspB, R176 ;  /* 0x6020000014b079f0 */ /* 0x000fe800087018b0 */
[----:B------:R-:W-:Y:S04]  /*7330*/  HGMMA.64x16x16.F32.BF16 R192, gdesc[UR12].tnspA.tnspB, R192 ;  /* 0x602000000cc079f0 */ /* 0x000fe800087018c0 */
[----:B------:R-:W-:Y:S03]  /*7340*/  HGMMA.64x16x16.F32.BF16 R208, gdesc[UR4].tnspA.tnspB, R208, gsb0 ;  /* 0x6020000004d079f0 */ /* 0x000fe600080018d0 */
[----:B------:R-:W-:-:S02]  /*7350*/  WARPGROUP.DEPBAR.LE gsb0, 0x1 ;  /* 0x00008000000079c5 */ /* 0x000fc40000010100 */
[----:B------:R0:W-:Y:S01]  /*7360*/  REDG.E.ADD.F32x4.FTZ.RN.STRONG.GPU desc[UR56][R8.64], R24 ;  /* 0x00000018080079a6 */ /* 0x0001e2000c10f7b8 */
[----:B------:R-:W-:Y:S01]  /*7370*/  WARPGROUP.ARRIVE ;  /* 0x00000000000079c5 */ /* 0x000fe20000000000 */
[----:B------:R-:W-:Y:S01]  /*7380*/  UMOV UR53, 0x40000040 ;  /* 0x4000004000357882 */ /* 0x000fe20000000000 */
[----:B0-----:R-:W-:Y:S01]  /*7390*/  LOP3.LUT R24, R216, 0x80000, RZ, 0xfc, !PT ;  /* 0x00080000d8187812 */ /* 0x001fe200078efcff */
[----:B------:R-:W-:Y:S01]  /*73a0*/  UMOV UR55, 0x40 ;  /* 0x0000004000377882 */ /* 0x000fe20000000000 */
[----:B------:R-:W-:Y:S01]  /*73b0*/  UMOV UR8, UR52 ;  /* 0x0000003400087c82 */ /* 0x000fe20008000000 */
[----:B------:R-:W-:Y:S01]  /*73c0*/  UMOV UR11, 0x40 ;  /* 0x00000040000b7882 */ /* 0x000fe20000000000 */
[----:B------:R-:W-:Y:S01]  /*73d0*/  VIADD R25, R236, 0x80 ;  /* 0x00000080ec197836 */ /* 0x000fe20000000000 */
[----:B------:R-:W-:Y:S01]  /*73e0*/  UMOV UR45, 0x40000040 ;  /* 0x40000040002d7882 */ /* 0x000fe20000000000 */
[C---:B------:R-:W-:Y:S01]  /*73f0*/  VIADD R22, R24.reuse, 0x80 ;  /* 0x0000008018167836 */ /* 0x040fe20000000000 */
[----:B------:R-:W-:Y:S01]  /*7400*/  UMOV UR47, 0x40 ;  /* 0x00000040002f7882 */ /* 0x000fe20000000000 */
[C---:B------:R-:W-:Y:S01]  /*7410*/  VIADD R23, R24.reuse, 0x100 ;  /* 0x0000010018177836 */ /* 0x040fe20000000000 */
[----:B------:R-:W-:Y:S01]  /*7420*/  R2UR UR54, R24 ;  /* 0x00000000183672ca */ /* 0x000fe200000e0000 */
[----:B------:R-:W-:Y:S01]  /*7430*/  UMOV UR51, 0x40 ;  /* 0x0000004000337882 */ /* 0x000fe20000000000 */
[----:B------:R-:W-:Y:S01]  /*7440*/  R2UR UR4, R22 ;  /* 0x00000000160472ca */ /* 0x000fe200000e0000 */
[C---:B------:R-:W-:Y:S01]  /*7450*/  VIADD R22, R24.reuse, 0x180 ;  /* 0x0000018018167836 */ /* 0x040fe20000000000 */
[----:B------:R-:W-:Y:S01]  /*7460*/  R2UR UR5, R23 ;  /* 0x00000000170572ca */ /* 0x000fe200000e0000 */
[----:B------:R-:W-:Y:S01]  /*7470*/  VIADD R23, R24, 0x200 ;  /* 0x0000020018177836 */ /* 0x000fe20000000000 */
[----:B------:R-:W-:Y:S01]  /*7480*/  UMOV UR25, 0x40000040 ;  /* 0x4000004000197882 */ /* 0x000fe20000000000 */
[----:B------:R-:W-:Y:S01]  /*7490*/  UMOV UR27, 0x40 ;  /* 0x00000040001b7882 */ /* 0x000fe20000000000 */
[----:B------:R-:W-:Y:S01]  /*74a0*/  R2UR UR6, R22 ;  /* 0x00000000160672ca */ /* 0x000fe200000e0000 */
[----:B------:R-:W-:Y:S01]  /*74b0*/  UMOV UR43, 0x40 ;  /* 0x00000040002b7882 */ /* 0x000fe20000000000 */
[----:B------:R-:W-:Y:S01]  /*74c0*/  R2UR UR7, R23 ;  /* 0x00000000170772ca */ /* 0x000fe200000e0000 */
[----:B------:R-:W-:Y:S01]  /*74d0*/  UMOV UR9, UR53 ;  /* 0x0000003500097c82 */ /* 0x000fe20008000000 */
[----:B------:R-:W-:Y:S01]  /*74e0*/  IMAD.U32 R23, RZ, RZ, UR11 ;  /* 0x0000000bff177e24 */ /* 0x000fe2000f8e00ff */
[----:B------:R-:W-:Y:S01]  /*74f0*/  HGMMA.64x16x16.F32.BF16 R56, gdesc[UR52].tnspA.tnspB, R56 ;  /* 0x60200000343879f0 */ /* 0x000fe20008701838 */
[----:B------:R-:W-:Y:S01]  /*7500*/  UMOV UR39, 0x40 ;  /* 0x0000004000277882 */ /* 0x000fe20000000000 */
[----:B------:R-:W-:Y:S01]  /*7510*/  UMOV UR10, UR4 ;  /* 0x00000004000a7c82 */ /* 0x000fe20008000000 */
[----:B------:R-:W-:Y:S01]  /*7520*/  UMOV UR35, 0x40 ;  /* 0x0000004000237882 */ /* 0x000fe20000000000 */
        /* <DEDUP_REMOVED lines=20> */
[----:B------:R-:W-:Y:S01]  /*7670*/  UMOV UR31, 0x40 ;  /* 0x00000040001f7882 */ /* 0x000fe20000000000 */
[----:B------:R-:W-:Y:S01]  /*7680*/  HGMMA.64x16x16.F32.BF16 R88, gdesc[UR8].tnspA.tnspB, R88 ;  /* 0x60200000085879f0 */ /* 0x000fe20008701858 */
[----:B------:R-:W-:Y:S01]  /*7690*/  VIADD R26, R24, 0x10 ;  /* 0x00000010181a7836 */ /* 0x000fe20000000000 */
[----:B------:R-:W-:Y:S01]  /*76a0*/  R2UR UR44, R25 ;  /* 0x00000000192c72ca */ /* 0x000fe200000e0000 */
[----:B------:R-:W-:Y:S01]  /*76b0*/  UMOV UR23, 0x40 ;  /* 0x0000004000177882 */ /* 0x000fe20000000000 */
[----:B------:R-:W-:Y:S01]  /*76c0*/  UMOV UR19, 0x40 ;  /* 0x0000004000137882 */ /* 0x000fe20000000000 */
[----:B------:R0:W-:Y:S01]  /*76d0*/  REDG.E.ADD.F32x4.FTZ.RN.STRONG.GPU desc[UR56][R8.64+0x800], R28 ;  /* 0x0008001c080079a6 */ /* 0x0001e2000c10f7b8 */
[----:B------:R-:W-:Y:S01]  /*76e0*/  R2UR UR46, R26 ;  /* 0x000000001a2e72ca */ /* 0x000fe200000e0000 */
[----:B------:R-:W-:-:S02]  /*76f0*/  VIADD R26, R24, 0x90 ;  /* 0x00000090181a7836 */ /* 0x000fc40000000000 */
[----:B------:R-:W-:Y:S01]  /*7700*/  VIADD R25, R24, 0x110 ;  /* 0x0000011018197836 */ /* 0x000fe20000000000 */
[----:B------:R-:W-:Y:S01]  /*7710*/  UMOV UR9, UR45 ;  /* 0x0000002d00097c82 */ /* 0x000fe20008000000 */
[----:B------:R-:W-:Y:S01]  /*7720*/  IMAD.U32 R220, RZ, RZ, UR10 ;  /* 0x0000000affdc7e24 */ /* 0x000fe2000f8e00ff */
[----:B------:R-:W-:Y:S01]  /*7730*/  R2UR UR4, R26 ;  /* 0x000000001a0472ca */ /* 0x000fe200000e0000 */
[C---:B------:R-:W-:Y:S01]  /*7740*/  VIADD R26, R24.reuse, 0x190 ;  /* 0x00000190181a7836 */ /* 0x040fe20000000000 */
[----:B------:R-:W-:Y:S01]  /*7750*/  R2UR UR5, R25 ;  /* 0x00000000190572ca */ /* 0x000fe200000e0000 */
[----:B------:R-:W-:Y:S01]  /*7760*/  VIADD R25, R24, 0x210 ;  /* 0x0000021018197836 */ /* 0x000fe20000000000 */
[----:B------:R-:W-:Y:S01]  /*7770*/  UMOV UR8, UR44 ;  /* 0x0000002c00087c82 */ /* 0x000fe20008000000 */
[----:B------:R-:W-:Y:S01]  /*7780*/  IMAD.U32 R221, RZ, RZ, UR11 ;  /* 0x0000000bffdd7e24 */ /* 0x000fe2000f8e00ff */
[----:B------:R-:W-:Y:S01]  /*7790*/  R2UR UR6, R26 ;  /* 0x000000001a0672ca */ /* 0x000fe200000e0000 */
[----:B------:R-:W-:Y:S01]  /*77a0*/  UMOV UR48, UR44 ;  /* 0x0000002c00307c82 */ /* 0x000fe20008000000 */
[----:B------:R-:W-:Y:S01]  /*77b0*/  R2UR UR50, R25 ;  /* 0x00000000193272ca */ /* 0x000fe200000e0000 */
[----:B------:R-:W-:Y:S01]  /*77c0*/  UMOV UR11, 0x40 ;  /* 0x00000040000b7882 */ /* 0x000fe20000000000 */
[----:B------:R-:W-:Y:S01]  /*77d0*/  UMOV UR49, UR45 ;  /* 0x0000002d00317c82 */ /* 0x000fe20008000000 */
[----:B------:R-:W-:Y:S01]  /*77e0*/  IMAD.U32 R223, RZ, RZ, UR11 ;  /* 0x0000000bffdf7e24 */ /* 0x000fe2000f8e00ff */
[----:B------:R-:W-:Y:S01]  /*77f0*/  UMOV UR41, UR25 ;  /* 0x0000001900297c82 */ /* 0x000fe20008000000 */
[----:B------:R-:W-:Y:S01]  /*7800*/  UMOV UR10, UR4 ;  /* 0x00000004000a7c82 */ /* 0x000fe20008000000 */
[----:B------:R-:W-:Y:S01]  /*7810*/  UMOV UR37, UR25 ;  /* 0x0000001900257c82 */ /* 0x000fe20008000000 */
[----:B------:R-:W-:Y:S01]  /*7820*/  HGMMA.64x16x16.F32.BF16 R56, gdesc[UR44].tnspA.tnspB, R56 ;  /* 0x602000002c3879f0 */ /* 0x000fe20008701838 */
[----:B------:R-:W-:Y:S01]  /*7830*/  IMAD.U32 R222, RZ, RZ, UR10 ;  /* 0x0000000affde7e24 */ /* 0x000fe2000f8e00ff */
        /* <DEDUP_REMOVED lines=17> */
[----:B------:R0:W-:Y:S01]  /*7950*/  REDG.E.ADD.F32x4.FTZ.RN.STRONG.GPU desc[UR56][R8.64+0x1000], R32 ;  /* 0x00100020080079a6 */ /* 0x0001e2000c10f7b8 */
[----:B------:R-:W-:-:S02]  /*7960*/  VIADD R26, R24, 0x20 ;  /* 0x00000020181a7836 */ /* 0x000fc40000000000 */
[----:B------:R-:W-:Y:S01]  /*7970*/  VIADD R25, R236, 0x100 ;  /* 0x00000100ec197836 */ /* 0x000fe20000000000 */
[----:B------:R-:W-:Y:S01]  /*7980*/  UMOV UR5, 0x40000040 ;  /* 0x4000004000057882 */ /* 0x000fe20000000000 */
[----:B------:R-:W-:Y:S01]  /*7990*/  IMAD.U32 R226, RZ, RZ, UR10 ;  /* 0x0000000affe27e24 */ /* 0x000fe2000f8e00ff */
[----:B------:R-:W-:Y:S01]  /*79a0*/  HGMMA.64x16x16.F32.BF16 R88, gdesc[UR48].tnspA.tnspB, R88 ;  /* 0x60200000305879f0 */ /* 0x000fe20008701858 */
[----:B------:R-:W-:Y:S01]  /*79b0*/  R2UR UR26, R26 ;  /* 0x000000001a1a72ca */ /* 0x000fe200000e0000 */
[C---:B------:R-:W-:Y:S01]  /*79c0*/  VIADD R26, R24.reuse, 0xa0 ;  /* 0x000000a0181a7836 */ /* 0x040fe20000000000 */
[----:B------:R-:W-:Y:S01]  /*79d0*/  R2UR UR24, R25 ;  /* 0x00000000191872ca */ /* 0x000fe200000e0000 */
[----:B------:R-:W-:Y:S01]  /*79e0*/  VIADD R25, R24, 0x120 ;  /* 0x0000012018197836 */ /* 0x000fe20000000000 */
[----:B------:R0:W-:Y:S02]  /*79f0*/  REDG.E.ADD.F32x4.FTZ.RN.STRONG.GPU desc[UR56][R8.64+0x1800], R36 ;  /* 0x00180024080079a6 */ /* 0x0001e4000c10f7b8 */
[----:B------:R-:W-:Y:S01]  /*7a00*/  R2UR UR42, R26 ;  /* 0x000000001a2a72ca */ /* 0x000fe200000e0000 */
[C---:B------:R-:W-:Y:S01]  /*7a10*/  VIADD R26, R24.reuse, 0x1a0 ;  /* 0x000001a0181a7836 */ /* 0x040fe20000000000 */
[----:B------:R-:W-:Y:S01]  /*7a20*/  R2UR UR38, R25 ;  /* 0x00000000192672ca */ /* 0x000fe200000e0000 */
[----:B------:R-:W-:Y:S01]  /*7a30*/  VIADD R25, R24, 0x220 ;  /* 0x0000022018197836 */ /* 0x000fe20000000000 */
[----:B------:R-:W-:Y:S01]  /*7a40*/  UMOV UR21, UR5 ;  /* 0x0000000500157c82 */ /* 0x000fe20008000000 */
[----:B------:R-:W-:Y:S01]  /*7a50*/  UMOV UR17, UR5 ;  /* 0x0000000500117c82 */ /* 0x000fe20008000000 */
[----:B------:R-:W-:Y:S01]  /*7a60*/  R2UR UR34, R26 ;  /* 0x000000001a2272ca */ /* 0x000fe200000e0000 */
[----:B------:R-:W-:Y:S01]  /*7a70*/  IMAD.U32 R227, RZ, RZ, UR11 ;  /* 0x0000000bffe37e24 */ /* 0x000fe2000f8e00ff */
[----:B------:R-:W-:Y:S01]  /*7a80*/  R2UR UR30, R25 ;  /* 0x00000000191e72ca */ /* 0x000fe200000e0000 */
[----:B------:R-:W-:Y:S01]  /*7a90*/  UMOV UR40, UR24 ;  /* 0x0000001800287c82 */ /* 0x000fe20008000000 */
[----:B------:R-:W-:Y:S01]  /*7aa0*/  UMOV UR36, UR24 ;  /* 0x0000001800247c82 */ /* 0x000fe20008000000 */
[----:B------:R-:W-:Y:S01]  /*7ab0*/  UMOV UR32, UR24 ;  /* 0x0000001800207c82 */ /* 0x000fe20008000000 */
[----:B------:R-:W-:Y:S01]  /*7ac0*/  UMOV UR28, UR24 ;  /* 0x00000018001c7c82 */ /* 0x000fe20008000000 */
[----:B------:R-:W-:Y:S01]  /*7ad0*/  HGMMA.64x16x16.F32.BF16 R56, gdesc[UR24].tnspA.tnspB, R56 ;  /* 0x60200000183879f0 */ /* 0x000fe20008701838 */
[----:B------:R-:W-:Y:S01]  /*7ae0*/  UMOV UR13, UR5 ;  /* 0x00000005000d7c82 */ /* 0x000fe20008000000 */
[----:B------:R-:W-:Y:S01]  /*7af0*/  UMOV UR9, UR5 ;  /* 0x0000000500097c82 */ /* 0x000fe20008000000 */
[----:B------:R0:W-:Y:S01]  /*7b00*/  REDG.E.ADD.F32x4.FTZ.RN.STRONG.GPU desc[UR56][R8.64+0x2000], R40 ;  /* 0x00200028080079a6 */ /* 0x0001e2000c10f7b8 */
[----:B------:R-:W-:Y:S01]  /*7b10*/  HGMMA.64x16x16.F32.BF16 R64, gdesc[UR40].tnspA.tnspB, R64 ;  /* 0x60200000284079f0 */ /* 0x000fe20008701840 */
[----:B------:R-:W-:Y:S01]  /*7b20*/  VIADD R26, R24, 0x30 ;  /* 0x00000030181a7836 */ /* 0x000fe20000000000 */
[----:B------:R-:W-:Y:S01]  /*7b30*/  UMOV UR11, 0x40 ;  /* 0x00000040000b7882 */ /* 0x000fe20000000000 */
[----:B------:R-:W-:Y:S01]  /*7b40*/  VIADD R25, R236, 0x180 ;  /* 0x00000180ec197836 */ /* 0x000fe20000000000 */
[----:B------:R0:W-:Y:S01]  /*7b50*/  REDG.E.ADD.F32x4.FTZ.RN.STRONG.GPU desc[UR56][R8.64+0x2800], R44 ;  /* 0x0028002c080079a6 */ /* 0x0001e2000c10f7b8 */
[----:B------:R-:W-:Y:S01]  /*7b60*/  HGMMA.64x16x16.F32.BF16 R72, gdesc[UR36].tnspA.tnspB, R72 ;  /* 0x60200000244879f0 */ /* 0x000fe20008701848 */
[----:B------:R-:W-:-:S02]  /*7b70*/  R2UR UR6, R26 ;  /* 0x000000001a0672ca */ /* 0x000fc400000e0000 */
[----:B------:R0:W-:Y:S01]  /*7b80*/  REDG.E.ADD.F32x4.FTZ.RN.STRONG.GPU desc[UR56][R8.64+0x3000], R48 ;  /* 0x00300030080079a6 */ /* 0x0001e2000c10f7b8 */
[----:B------:R-:W-:Y:S01]  /*7b90*/  HGMMA.64x16x16.F32.BF16 R80, gdesc[UR32].tnspA.tnspB, R80 ;  /* 0x60200000205079f0 */ /* 0x000fe20008701850 */
[C---:B------:R-:W-:Y:S01]  /*7ba0*/  VIADD R26, R24.reuse, 0xb0 ;  /* 0x000000b0181a7836 */ /* 0x040fe20000000000 */
[----:B------:R-:W-:Y:S01]  /*7bb0*/  R2UR UR4, R25 ;  /* 0x00000000190472ca */ /* 0x000fe200000e0000 */
[----:B------:R0:W-:Y:S01]  /*7bc0*/  REDG.E.ADD.F32x4.FTZ.RN.STRONG.GPU desc[UR56][R8.64+0x3800], R52 ;  /* 0x00380034080079a6 */ /* 0x0001e2000c10f7b8 */
[----:B------:R-:W-:Y:S02]  /*7bd0*/  VIADD R25, R24, 0x130 ;  /* 0x0000013018197836 */ /* 0x000fe40000000000 */
[----:B------:R-:W-:Y:S01]  /*7be0*/  R2UR UR22, R26 ;  /* 0x000000001a1672ca */ /* 0x000fe200000e0000 */
[----:B------:R-:W-:Y:S01]  /*7bf0*/  HGMMA.64x16x16.F32.BF16 R88, gdesc[UR28].tnspA.tnspB, R88 ;  /* 0x602000001c5879f0 */ /* 0x000fe20008701858 */
[C---:B------:R-:W-:Y:S01]  /*7c00*/  VIADD R26, R24.reuse, 0x1b0 ;  /* 0x000001b0181a7836 */ /* 0x040fe20000000000 */
[----:B------:R-:W-:Y:S01]  /*7c10*/  R2UR UR18, R25 ;  /* 0x00000000191272ca */ /* 0x000fe200000e0000 */
[----:B------:R-:W-:-:S03]  /*7c20*/  VIADD R24, R24, 0x230 ;  /* 0x0000023018187836 */ /* 0x000fc60000000000 */
[----:B------:R-:W-:Y:S02]  /*7c30*/  R2UR UR14, R26 ;  /* 0x000000001a0e72ca */ /* 0x000fe400000e0000 */
[----:B------:R-:W-:Y:S01]  /*7c40*/  R2UR UR10, R24 ;  /* 0x00000000180a72ca */ /* 0x000fe200000e0000 */
[----:B------:R-:W-:Y:S01]  /*7c50*/  UMOV UR20, UR4 ;  /* 0x0000000400147c82 */ /* 0x000fe20008000000 */
[----:B------:R-:W-:Y:S01]  /*7c60*/  UMOV UR16, UR4 ;  /* 0x0000000400107c82 */ /* 0x000fe20008000000 */
[----:B------:R-:W-:Y:S01]  /*7c70*/  UMOV UR12, UR4 ;  /* 0x00000004000c7c82 */ /* 0x000fe20008000000 */
[----:B------:R-:W-:Y:S01]  /*7c80*/  UMOV UR8, UR4 ;  /* 0x0000000400087c82 */ /* 0x000fe20008000000 */
[----:B------:R-:W-:Y:S04]  /*7c90*/  HGMMA.64x16x16.F32.BF16 R56, gdesc[UR4].tnspA.tnspB, R56 ;  /* 0x60200000043879f0 */ /* 0x000fe80008701838 */
[----:B------:R-:W-:Y:S04]  /*7ca0*/  HGMMA.64x16x16.F32.BF16 R64, gdesc[UR20].tnspA.tnspB, R64 ;  /* 0x60200000144079f0 */ /* 0x000fe80008701840 */
[----:B------:R-:W-:Y:S04]  /*7cb0*/  HGMMA.64x16x16.F32.BF16 R72, gdesc[UR16].tnspA.tnspB, R72 ;  /* 0x60200000104879f0 */ /* 0x000fe80008701848 */
[----:B------:R-:W-:Y:S04]  /*7cc0*/  HGMMA.64x16x16.F32.BF16 R80, gdesc[UR12].tnspA.tnspB, R80 ;  /* 0x602000000c5079f0 */ /* 0x000fe80008701850 */
[----:B------:R-:W-:Y:S03]  /*7cd0*/  HGMMA.64x16x16.F32.BF16 R88, gdesc[UR8].tnspA.tnspB, R88, gsb0 ;  /* 0x60200000085879f0 */ /* 0x000fe60008001858 */
[----:B------:R-:W-:-:S02]  /*7ce0*/  WARPGROUP.DEPBAR.LE gsb0, 0x1 ;  /* 0x00008000000079c5 */ /* 0x000fc40000010100 */
[----:B0-----:R-:W-:Y:S05]  /*7cf0*/  @!P0 BRA `(.L_x_132) ;  /* 0x0000000000048947 */ /* 0x001fea0003800000 */
[----:B------:R-:W-:Y:S01]  /*7d00*/  BPT.TRAP 0x1 ;  /* 0x000000040000795c */ /* 0x000fe20000300000 */
.L_x_132:
[----:B------:R-:W-:Y:S01]  /*7d10*/  VIADD R24, R5, 0x500 ;  /* 0x0000050005187836 */ /* 0x000fe20000000000 */
[----:B------:R-:W-:Y:S01]  /*7d20*/  R2UR UR58, R20 ;  /* 0x00000000143a72ca */ /* 0x000fe200000e0000 */
[----:B------:R-:W-:Y:S01]  /*7d30*/  UMOV UR57, 0x40000040 ;  /* 0x4000004000397882 */ /* 0x000fe20000000000 */
[----:B------:R-:W-:Y:S01]  /*7d40*/  R2UR UR59, R21 ;  /* 0x00000000153b72ca */ /* 0x000fe200000e0000 */
[----:B------:R-:W-:Y:S01]  /*7d50*/  VIADD R20, R5, 0x580 ;  /* 0x0000058005147836 */ /* 0x000fe20000000000 */
[----:B------:R-:W-:Y:S01]  /*7d60*/  R2UR UR56, R24 ;  /* 0x00000000183872ca */ /* 0x000fe200000e0000 */
[----:B------:R-:W-:Y:S01]  /*7d70*/  VIADD R24, R18, 0x31638 ;  /* 0x0003163812187836 */ /* 0x000fe20000000000 */
[----:B------:R-:W-:-:S04]  /*7d80*/  ULDC.64 UR4, c[0x0][0x208] ;  /* 0x0000820000047ab9 */ /* 0x000fc80000000a00 */
[----:B------:R-:W-:-:S04]  /*7d90*/  PRMT R24, RZ, 0x654, R24 ;  /* 0x00000654ff187816 */ /* 0x000fc80000000018 */
[----:B------:R0:W-:Y:S02]  /*7da0*/  SYNCS.ARRIVE.TRANS64.RED.A1T0 RZ, [R24+URZ], RZ ;  /* 0x000000ff18ff79a7 */ /* 0x0001e4000810043f */
[----:B0-----:R-:W-:-:S06]  /*7db0*/  WARPGROUP.ARRIVE ;  /* 0x00000000000079c5 */ /* 0x001fcc0000000000 */
        /* <DEDUP_REMOVED lines=34> */
[----:B------:R0:W-:Y:S02]  /*7fe0*/  REDG.E.ADD.F32x4.FTZ.RN.STRONG.GPU desc[UR4][R8.64+0x4000], R24 ;  /* 0x00400018080079a6 */ /* 0x0001e4000c10f784 */
[----:B------:R-:W-:Y:S01]  /*7ff0*/  HGMMA.64x16x16.F32.BF16 R96, gdesc[UR52].tnspA.tnspB, R96 ;  /* 0x60200000346079f0 */ /* 0x000fe20008701860 */
[----:B------:R-:W-:-:S02]  /*8000*/  R2UR UR54, R22 ;  /* 0x00000000163672ca */ /* 0x000fc400000e0000 */
[----:B------:R-:W-:Y:S01]  /*8010*/  R2UR UR24, R5 ;  /* 0x00000000051872ca */ /* 0x000fe200000e0000 */
[----:B------:R-:W-:Y:S01]  /*8020*/  UMOV UR41, UR25 ;  /* 0x0000001900297c82 */ /* 0x000fe20008000000 */
[----:B------:R-:W-:Y:S01]  /*8030*/  R2UR UR55, R23 ;  /* 0x00000000173772ca */ /* 0x000fe200000e0000 */
[----:B------:R-:W-:Y:S01]  /*8040*/  UMOV UR37, UR25 ;  /* 0x0000001900257c82 */ /* 0x000fe20008000000 */
[----:B------:R-:W-:Y:S01]  /*8050*/  UMOV UR33, UR25 ;  /* 0x0000001900217c82 */ /* 0x000fe20008000000 */
[----:B------:R0:W-:Y:S01]  /*8060*/  REDG.E.ADD.F32x4.FTZ.RN.STRONG.GPU desc[UR4][R8.64+0x4800], R28 ;  /* 0x0048001c080079a6 */ /* 0x0001e2000c10f784 */
[----:B------:R-:W-:-:S03]  /*8070*/  VIADD R236, R236, 0x580 ;  /* 0x00000580ecec7836 */ /* 0x000fc60000000000 */
[----:B------:R0:W-:Y:S04]  /*8080*/  REDG.E.ADD.F32x4.FTZ.RN.STRONG.GPU desc[UR4][R8.64+0x5000], R32 ;  /* 0x00500020080079a6 */ /* 0x0001e8000c10f784 */
[----:B------:R-:W-:Y:S01]  /*8090*/  UMOV UR40, UR24 ;  /* 0x0000001800287c82 */ /* 0x000fe20008000000 */
[----:B------:R-:W-:Y:S01]  /*80a0*/  UMOV UR36, UR24 ;  /* 0x0000001800247c82 */ /* 0x000fe20008000000 */
[----:B------:R-:W-:Y:S01]  /*80b0*/  HGMMA.64x16x16.F32.BF16 R104, gdesc[UR52].tnspA.tnspB, R104 ;  /* 0x60200000346879f0 */ /* 0x000fe20008701868 */
[----:B------:R-:W-:Y:S01]  /*80c0*/  R2UR UR54, R216 ;  /* 0x00000000d83672ca */ /* 0x000fe200000e0000 */
[----:B------:R-:W-:Y:S01]  /*80d0*/  UMOV UR32, UR24 ;  /* 0x0000001800207c82 */ /* 0x000fe20008000000 */
[----:B------:R-:W-:Y:S01]  /*80e0*/  R2UR UR55, R217 ;  /* 0x00000000d93772ca */ /* 0x000fe200000e0000 */
[----:B------:R0:W-:Y:S04]  /*80f0*/  REDG.E.ADD.F32x4.FTZ.RN.STRONG.GPU desc[UR4][R8.64+0x5800], R36 ;  /* 0x00580024080079a6 */ /* 0x0001e8000c10f784 */
[----:B------:R0:W-:Y:S04]  /*8100*/  REDG.E.ADD.F32x4.FTZ.RN.STRONG.GPU desc[UR4][R8.64+0x6000], R40 ;  /* 0x00600028080079a6 */ /* 0x0001e8000c10f784 */
[----:B------:R0:W-:Y:S04]  /*8110*/  REDG.E.ADD.F32x4.FTZ.RN.STRONG.GPU desc[UR4][R8.64+0x6800], R44 ;  /* 0x0068002c080079a6 */ /* 0x0001e8000c10f784 */
[----:B------:R-:W-:Y:S01]  /*8120*/  HGMMA.64x16x16.F32.BF16 R112, gdesc[UR52].tnspA.tnspB, R112 ;  /* 0x60200000347079f0 */ /* 0x000fe20008701870 */
[----:B------:R-:W-:Y:S01]  /*8130*/  R2UR UR54, R218 ;  /* 0x00000000da3672ca */ /* 0x000fe200000e0000 */
[----:B------:R0:W-:Y:S01]  /*8140*/  REDG.E.ADD.F32x4.FTZ.RN.STRONG.GPU desc[UR4][R8.64+0x7000], R48 ;  /* 0x00700030080079a6 */ /* 0x0001e2000c10f784 */
[----:B------:R-:W-:-:S03]  /*8150*/  R2UR UR55, R219 ;  /* 0x00000000db3772ca */ /* 0x000fc600000e0000 */
[----:B------:R0:W-:Y:S01]  /*8160*/  REDG.E.ADD.F32x4.FTZ.RN.STRONG.GPU desc[UR4][R8.64+0x7800], R52 ;  /* 0x00780034080079a6 */ /* 0x0001e2000c10f784 */
[----:B------:R-:W-:Y:S01]  /*8170*/  R2UR UR4, R236 ;  /* 0x00000000ec0472ca */ /* 0x000fe200000e0000 */
[----:B------:R-:W-:Y:S02]  /*8180*/  UMOV UR5, 0x40000040 ;  /* 0x4000004000057882 */ /* 0x000fe40000000000 */
[----:B------:R-:W-:Y:S01]  /*8190*/  UMOV UR21, UR5 ;  /* 0x0000000500157c82 */ /* 0x000fe20008000000 */
[----:B------:R-:W-:Y:S01]  /*81a0*/  UMOV UR17, UR5 ;  /* 0x0000000500117c82 */ /* 0x000fe20008000000 */
[----:B------:R-:W-:-:S04]  /*81b0*/  UMOV UR13, UR5 ;  /* 0x00000005000d7c82 */ /* 0x000fc80008000000 */
[----:B------:R-:W-:Y:S01]  /*81c0*/  HGMMA.64x16x16.F32.BF16 R120, gdesc[UR52].tnspA.tnspB, R120 ;  /* 0x60200000347879f0 */ /* 0x000fe20008701878 */
[----:B------:R-:W-:Y:S02]  /*81d0*/  R2UR UR54, R220 ;  /* 0x00000000dc3672ca */ /* 0x000fe400000e0000 */
[----:B------:R-:W-:Y:S01]  /*81e0*/  R2UR UR55, R221 ;  /* 0x00000000dd3772ca */ /* 0x000fe200000e0000 */
[----:B------:R-:W-:Y:S01]  /*81f0*/  UMOV UR20, UR4 ;  /* 0x0000000400147c82 */ /* 0x000fe20008000000 */
[----:B------:R-:W-:Y:S01]  /*8200*/  UMOV UR16, UR4 ;  /* 0x0000000400107c82 */ /* 0x000fe20008000000 */
[----:B------:R-:W-:-:S10]  /*8210*/  UMOV UR12, UR4 ;  /* 0x00000004000c7c82 */ /* 0x000fd40008000000 */
        /* <DEDUP_REMOVED lines=29> */
[----:B0-----:R-:W-:Y:S05]  /*83f0*/  @!P0 BRA `(.L_x_133) ;  /* 0x0000000000048947 */ /* 0x001fea0003800000 */
[----:B------:R-:W-:Y:S01]  /*8400*/  BPT.TRAP 0x1 ;  /* 0x000000040000795c */ /* 0x000fe20000300000 */
.L_x_133:
[----:B------:R-:W-:Y:S01]  /*8410*/  VIADD R16, R16, 0x1 ;  /* 0x0000000110107836 */ /* 0x000fe20000000000 */
[----:B------:R-:W-:Y:S01]  /*8420*/  LOP3.LUT R19, R19, 0x1, RZ, 0x3c, !PT ;  /* 0x0000000113137812 */ /* 0x000fe200078e3cff */
[----:B------:R-:W-:Y:S02]  /*8430*/  VIADD R3, R3, 0x1 ;  /* 0x0000000103037836 */ /* 0x000fe40000000000 */
[----:B------:R-:W-:Y:S01]  /*8440*/  VIADD R17, R17, 0x31620 ;  /* 0x0003162011117836 */ /* 0x000fe20000000000 */
[----:B------:R-:W-:Y:S02]  /*8450*/  ISETP.GE.AND P1, PT, R16, R235, PT ;  /* 0x000000eb1000720c */ /* 0x000fe40003f26270 */
[----:B------:R-:W-:Y:S02]  /*8460*/  ISETP.NE.AND P0, PT, R3, 0x2, PT ;  /* 0x000000020300780c */ /* 0x000fe40003f05270 */
[----:B------:R-:W-:Y:S02]  /*8470*/  PRMT R17, RZ, 0x654, R17 ;  /* 0x00000654ff117816 */ /* 0x000fe40000000011 */
[----:B------:R-:W-:-:S02]  /*8480*/  SEL R5, RZ, 0x1, P0 ;  /* 0x00000001ff057807 */ /* 0x000fc40000000000 */
[----:B------:R0:W-:Y:S01]  /*8490*/  SYNCS.ARRIVE.TRANS64.RED.A1T0 RZ, [R17+URZ], RZ ;  /* 0x000000ff11ff79a7 */ /* 0x0001e2000810043f */
[----:B------:R-:W-:Y:S02]  /*84a0*/  SEL R3, R3, RZ, P0 ;  /* 0x000000ff03037207 */ /* 0x000fe40000000000 */
[----:B------:R-:W-:Y:S02]  /*84b0*/  LOP3.LUT R228, R228, R5, RZ, 0x3c, !PT ;  /* 0x00000005e4e47212 */ /* 0x000fe400078e3cff */
[----:B------:R-:W-:Y:S05]  /*84c0*/  @!P1 BRA `(.L_x_134) ;  /* 0xffffff94002c9947 */ /* 0x000fea000383ffff */
[----:B------:R-:W-:Y:S01]  /*84d0*/  ULDC UR4, c[0x0][0x740] ;  /* 0x0001d00000047ab9 */ /* 0x000fe20000000800 */
[----:B------:R-:W-:Y:S01]  /*84e0*/  PLOP3.LUT P0, PT, PT, PT, PT, 0x8, 0x0 ;  /* 0x000000000000781c */ /* 0x000fe20003f0e170 */
        /* <DEDUP_REMOVED lines=79> */
[----:B------:R-:W-:-:S07]  /*89e0*/  FMUL.FTZ R135, R135, UR4 ;  /* 0x0000000487877c20 */ /* 0x000fce0008410000 */
.L_x_121:
[----:B------:R-:W-:Y:S05]  /*89f0*/  @P0 BRA `(.L_x_135) ;  /* 0x0000002400900947 */ /* 0x000fea0003800000 */
[----:B0-----:R-:W0:Y:S01]  /*8a00*/  S2R R2, SR_TID.X ;  /* 0x0000000000027919 */ /* 0x001e220000002100 */
[----:B------:R-:W1:Y:S01]  /*8a10*/  S2UR UR5, SR_CgaCtaId ;  /* 0x00000000000579c3 */ /* 0x000e620000008800 */
[----:B------:R-:W-:Y:S01]  /*8a20*/  UMOV UR4, 0x400 ;  /* 0x0000040000047882 */ /* 0x000fe20000000000 */
[----:B------:R-:W-:-:S06]  /*8a30*/  F2FP.BF16.F32.PACK_AB R136, R137, R136 ;  /* 0x000000888988723e */ /* 0x000fcc00000010ff */
[----:B------:R-:W-:Y:S01]  /*8a40*/  BAR.SYNC.DEFER_BLOCKING 0x1, 0x100 ;  /* 0x0044000000007b1d */ /* 0x000fe20000010000 */
[----:B------:R-:W-:Y:S02]  /*8a50*/  F2FP.BF16.F32.PACK_AB R137, R139, R138 ;  /* 0x0000008a8b89723e */ /* 0x000fe400000010ff */
[----:B------:R-:W-:Y:S02]  /*8a60*/  F2FP.BF16.F32.PACK_AB R144, R145, R144 ;  /* 0x000000909190723e */ /* 0x000fe400000010ff */
[----:B------:R-:W-:Y:S01]  /*8a70*/  F2FP.BF16.F32.PACK_AB R138, R141, R140 ;  /* 0x0000008c8d8a723e */ /* 0x000fe200000010ff */
[----:B------:R-:W-:Y:S01]  /*8a80*/  ULDC.64 UR8, c[0x0][0x208] ;  /* 0x0000820000087ab9 */ /* 0x000fe20000000a00 */
[----:B------:R-:W-:Y:S02]  /*8a90*/  F2FP.BF16.F32.PACK_AB R139, R143, R142 ;  /* 0x0000008e8f8b723e */ /* 0x000fe400000010ff */
[----:B------:R-:W-:Y:S02]  /*8aa0*/  F2FP.BF16.F32.PACK_AB R152, R153, R152 ;  /* 0x000000989998723e */ /* 0x000fe400000010ff */
[----:B------:R-:W-:-:S02]  /*8ab0*/  F2FP.BF16.F32.PACK_AB R160, R161, R160 ;  /* 0x000000a0a1a0723e */ /* 0x000fc400000010ff */
[----:B------:R-:W-:Y:S02]  /*8ac0*/  F2FP.BF16.F32.PACK_AB R168, R169, R168 ;  /* 0x000000a8a9a8723e */ /* 0x000fe400000010ff */
[----:B------:R-:W-:Y:S02]  /*8ad0*/  F2FP.BF16.F32.PACK_AB R176, R177, R176 ;  /* 0x000000b0b1b0723e */ /* 0x000fe400000010ff */
[----:B------:R-:W-:Y:S02]  /*8ae0*/  F2FP.BF16.F32.PACK_AB R184, R185, R184 ;  /* 0x000000b8b9b8723e */ /* 0x000fe400000010ff */
[----:B------:R-:W-:Y:S02]  /*8af0*/  F2FP.BF16.F32.PACK_AB R192, R193, R192 ;  /* 0x000000c0c1c0723e */ /* 0x000fe400000010ff */
[----:B------:R-:W-:Y:S01]  /*8b00*/  F2FP.BF16.F32.PACK_AB R200, R201, R200 ;  /* 0x000000c8c9c8723e */ /* 0x000fe200000010ff */
[----:B-1----:R-:W-:Y:S01]  /*8b10*/  ULEA UR4, UR5, UR4, 0x18 ;  /* 0x0000000405047291 */ /* 0x002fe2000f8ec03f */
[----:B------:R-:W-:-:S02]  /*8b20*/  F2FP.BF16.F32.PACK_AB R145, R147, R146 ;  /* 0x000000929391723e */ /* 0x000fc400000010ff */
[----:B------:R-:W-:Y:S02]  /*8b30*/  F2FP.BF16.F32.PACK_AB R208, R209, R208 ;  /* 0x000000d0d1d0723e */ /* 0x000fe400000010ff */
[----:B------:R-:W-:Y:S01]  /*8b40*/  F2FP.BF16.F32.PACK_AB R56, R57, R56 ;  /* 0x000000383938723e */ /* 0x000fe200000010ff */
[----:B0-----:R-:W-:Y:S01]  /*8b50*/  VIADD R2, R2, 0xffffff80 ;  /* 0xffffff8002027836 */ /* 0x001fe20000000000 */
[----:B------:R-:W-:Y:S02]  /*8b60*/  F2FP.BF16.F32.PACK_AB R146, R149, R148 ;  /* 0x000000949592723e */ /* 0x000fe400000010ff */
[----:B------:R-:W-:Y:S01]  /*8b70*/  F2FP.BF16.F32.PACK_AB R96, R97, R96 ;  /* 0x000000606160723e */ /* 0x000fe200000010ff */
[----:B------:R-:W-:Y:S01]  /*8b80*/  IMAD.SHL.U32 R3, R2, 0x40, RZ ;  /* 0x0000004002037824 */ /* 0x000fe200078e00ff */
[----:B------:R-:W-:Y:S02]  /*8b90*/  SHF.R.S32.HI R9, RZ, 0x1f, R2 ;  /* 0x0000001fff097819 */ /* 0x000fe40000011402 */
        /* <DEDUP_REMOVED lines=8> */
[----:B------:R-:W0:Y:S01]  /*8c20*/  S2R R39, SR_CTAID.X ;  /* 0x0000000000277919 */ /* 0x000e220000002500 */
[CC--:B------:R-:W-:Y:S01]  /*8c30*/  LEA.HI R11, R9.reuse, R2.reuse, RZ, 0x5 ;  /* 0x00000002090b7211 */ /* 0x0c0fe200078f28ff */
[----:B------:R-:W1:Y:S01]  /*8c40*/  LDC.64 R36, c[0x0][0x850] ;  /* 0x00021400ff247b82 */ /* 0x000e620000000a00 */
[----:B------:R-:W-:Y:S02]  /*8c50*/  LEA.HI R8, R9, R2, RZ, 0x4 ;  /* 0x0000000209087211 */ /* 0x000fe400078f20ff */
[----:B------:R-:W-:Y:S02]  /*8c60*/  SHF.R.S32.HI R0, RZ, 0x5, R11 ;  /* 0x00000005ff007819 */ /* 0x000fe4000001140b */
[----:B------:R-:W-:Y:S02]  /*8c70*/  SHF.R.S32.HI R7, RZ, 0x4, R8 ;  /* 0x00000004ff077819 */ /* 0x000fe40000011408 */
[----:B------:R-:W-:Y:S01]  /*8c80*/  LOP3.LUT R3, R3, 0x1c0, RZ, 0xc0, !PT ;  /* 0x000001c003037812 */ /* 0x000fe200078ec0ff */
[----:B------:R-:W-:Y:S01]  /*8c90*/  IMAD.SHL.U32 R6, R0, 0x10, RZ ;  /* 0x0000001000067824 */ /* 0x000fe200078e00ff */
[----:B------:R-:W-:-:S02]  /*8ca0*/  LEA.HI R8, R8, R7, RZ, 0x1 ;  /* 0x0000000708087211 */ /* 0x000fc400078f08ff */
[-C--:B------:R-:W-:Y:S02]  /*8cb0*/  LEA.HI R4, R9, R2.reuse, RZ, 0x3 ;  /* 0x0000000209047211 */ /* 0x080fe400078f18ff */
[----:B------:R-:W-:Y:S02]  /*8cc0*/  LOP3.LUT R5, R3, 0x30, R6, 0xf8, !PT ;  /* 0x0000003003057812 */ /* 0x000fe400078ef806 */
[----:B------:R-:W-:Y:S02]  /*8cd0*/  LOP3.LUT R8, R8, 0x7ffffe, RZ, 0xc0, !PT ;  /* 0x007ffffe08087812 */ /* 0x000fe400078ec0ff */
[----:B------:R-:W-:Y:S02]  /*8ce0*/  LEA.HI R9, R9, R2, RZ, 0x7 ;  /* 0x0000000209097211 */ /* 0x000fe400078f38ff */
[----:B------:R-:W-:Y:S01]  /*8cf0*/  LOP3.LUT R4, R5, 0x8, R4, 0xf8, !PT ;  /* 0x0000000805047812 */ /* 0x000fe200078ef804 */
[----:B------:R-:W-:Y:S01]  /*8d00*/  IMAD.IADD R8, R7, 0x1, -R8 ;  /* 0x0000000107087824 */ /* 0x000fe200078e0a08 */
[----:B------:R-:W-:Y:S01]  /*8d10*/  SHF.R.U32.HI R3, RZ, 0x3, R3 ;  /* 0x00000003ff037819 */ /* 0x000fe20000011603 */
[----:B------:R-:W2:Y:S01]  /*8d20*/  LDC.64 R6, c[0x0][0x870] ;  /* 0x00021c00ff067b82 */ /* 0x000ea20000000a00 */
[----:B------:R-:W-:-:S02]  /*8d30*/  SHF.R.S32.HI R9, RZ, 0x7, R9 ;  /* 0x00000007ff097819 */ /* 0x000fc40000011409 */
[----:B------:R-:W-:Y:S02]  /*8d40*/  LOP3.LUT R3, R4, R3, RZ, 0x3c, !PT ;  /* 0x0000000304037212 */ /* 0x000fe400078e3cff */
[----:B------:R-:W-:Y:S01]  /*8d50*/  F2FP.BF16.F32.PACK_AB R147, R151, R150 ;  /* 0x000000969793723e */ /* 0x000fe200000010ff */
[----:B------:R-:W-:Y:S01]  /*8d60*/  IMAD R8, R9, 0xa, R8 ;  /* 0x0000000a09087824 */ /* 0x000fe200078e0208 */
[----:B------:R-:W-:Y:S01]  /*8d70*/  F2FP.BF16.F32.PACK_AB R153, R155, R154 ;  /* 0x0000009a9b99723e */ /* 0x000fe200000010ff */
[----:B------:R-:W3:Y:S01]  /*8d80*/  LDC.64 R4, c[0x0][0x870] ;  /* 0x00021c00ff047b82 */ /* 0x000ee20000000a00 */
[----:B------:R-:W-:Y:S01]  /*8d90*/  F2FP.BF16.F32.PACK_AB R154, R157, R156 ;  /* 0x0000009c9d9a723e */ /* 0x000fe200000010ff */
[----:B------:R-:W-:Y:S01]  /*8da0*/  IMAD.U32 R3, R8, 0x200, R3 ;  /* 0x0000020008037824 */ /* 0x000fe200078e0003 */
[----:B------:R-:W-:Y:S02]  /*8db0*/  F2FP.BF16.F32.PACK_AB R155, R159, R158 ;  /* 0x0000009e9f9b723e */ /* 0x000fe400000010ff */
[----:B------:R-:W-:-:S02]  /*8dc0*/  F2FP.BF16.F32.PACK_AB R161, R163, R162 ;  /* 0x000000a2a3a1723e */ /* 0x000fc400000010ff */
[----:B------:R-:W-:Y:S02]  /*8dd0*/  LEA R3, R3, UR4, 0x1 ;  /* 0x0000000403037c11 */ /* 0x000fe4000f8e08ff */
[----:B------:R-:W-:Y:S02]  /*8de0*/  F2FP.BF16.F32.PACK_AB R162, R165, R164 ;  /* 0x000000a4a5a2723e */ /* 0x000fe400000010ff */
[----:B------:R-:W-:Y:S01]  /*8df0*/  F2FP.BF16.F32.PACK_AB R163, R167, R166 ;  /* 0x000000a6a7a3723e */ /* 0x000fe200000010ff */
[----:B------:R-:W-:Y:S01]  /*8e00*/  STSM.16.MT88.4 [R3+0xa000], R136 ;  /* 0x00a0008803007844 */ /* 0x000fe20000004200 */
[----:B------:R-:W-:Y:S02]  /*8e10*/  F2FP.BF16.F32.PACK_AB R169, R171, R170 ;  /* 0x000000aaaba9723e */ /* 0x000fe400000010ff */
[----:B------:R-:W-:Y:S01]  /*8e20*/  F2FP.BF16.F32.PACK_AB R170, R173, R172 ;  /* 0x000000acadaa723e */ /* 0x000fe200000010ff */
[----:B------:R-:W-:Y:S01]  /*8e30*/  STSM.16.MT88.4 [R3+0xf000], R144 ;  /* 0x00f0009003007844 */ /* 0x000fe20000004200 */
[----:B------:R-:W-:-:S02]  /*8e40*/  F2FP.BF16.F32.PACK_AB R171, R175, R174 ;  /* 0x000000aeafab723e */ /* 0x000fc400000010ff */
[----:B------:R-:W-:Y:S01]  /*8e50*/  F2FP.BF16.F32.PACK_AB R177, R179, R178 ;  /* 0x000000b2b3b1723e */ /* 0x000fe200000010ff */
[----:B------:R-:W-:Y:S01]  /*8e60*/  STSM.16.MT88.4 [R3+0xa800], R152 ;  /* 0x00a8009803007844 */ /* 0x000fe20000004200 */
        /* <DEDUP_REMOVED lines=16> */
[----:B------:R-:W-:Y:S02]  /*8f70*/  F2FP.BF16.F32.PACK_AB R209, R211, R210 ;  /* 0x000000d2d3d1723e */ /* 0x000fe400000010ff */
[----:B------:R-:W-:Y:S01]  /*8f80*/  F2FP.BF16.F32.PACK_AB R210, R213, R212 ;  /* 0x000000d4d5d2723e */ /* 0x000fe200000010ff */
[----:B------:R-:W-:Y:S01]  /*8f90*/  STSM.16.MT88.4 [R3+0xc000], R200 ;  /* 0x00c000c803007844 */ /* 0x000fe20000004200 */
[----:B------:R-:W-:Y:S02]  /*8fa0*/  F2FP.BF16.F32.PACK_AB R211, R215, R214 ;  /* 0x000000d6d7d3723e */ /* 0x000fe400000010ff */
[----:B------:R-:W-:Y:S02]  /*8fb0*/  F2FP.BF16.F32.PACK_AB R57, R59, R58 ;  /* 0x0000003a3b39723e */ /* 0x000fe400000010ff */
[----:B------:R-:W-:Y:S01]  /*8fc0*/  F2FP.BF16.F32.PACK_AB R58, R61, R60 ;  /* 0x0000003c3d3a723e */ /* 0x000fe200000010ff */
[----:B------:R-:W-:Y:S01]  /*8fd0*/  STSM.16.MT88.4 [R3+0x11000], R208 ;  /* 0x011000d003007844 */ /* 0x000fe20000004200 */
[----:B------:R-:W-:-:S02]  /*8fe0*/  F2FP.BF16.F32.PACK_AB R59, R63, R62 ;  /* 0x0000003e3f3b723e */ /* 0x000fc400000010ff */
[----:B------:R-:W-:Y:S02]  /*8ff0*/  F2FP.BF16.F32.PACK_AB R97, R99, R98 ;  /* 0x000000626361723e */ /* 0x000fe400000010ff */
[----:B------:R-:W-:Y:S01]  /*9000*/  F2FP.BF16.F32.PACK_AB R98, R101, R100 ;  /* 0x000000646562723e */ /* 0x000fe200000010ff */
[----:B------:R-:W-:Y:S01]  /*9010*/  STSM.16.MT88.4 [R3], R56 ;  /* 0x0000003803007844 */ /* 0x000fe20000004200 */
[----:B------:R-:W-:Y:S02]  /*9020*/  F2FP.BF16.F32.PACK_AB R99, R103, R102 ;  /* 0x000000666763723e */ /* 0x000fe400000010ff */
        /* <DEDUP_REMOVED lines=32> */
[----:B--2---:R-:W-:-:S03]  /*9230*/  ISETP.NE.U32.AND P0, PT, R6, RZ, PT ;  /* 0x000000ff0600720c */ /* 0x004fc60003f05070 */
[----:B------:R2:W-:Y:S01]  /*9240*/  STSM.16.MT88.4 [R3+0x7000], R128 ;  /* 0x0070008003007844 */ /* 0x0005e20000004200 */
[----:B------:R-:W-:Y:S01]  /*9250*/  BAR.SYNC.DEFER_BLOCKING 0x1, 0x100 ;  /* 0x0044000000007b1d */ /* 0x000fe20000010000 */
[----:B------:R-:W-:Y:S01]  /*9260*/  ISETP.NE.AND.EX P0, PT, R7, RZ, PT, P0 ;  /* 0x000000ff0700720c */ /* 0x000fe20003f05300 */
[----:B---3--:R-:W-:-:S06]  /*9270*/  IMAD.WIDE R6, R233, 0x4, R4 ;  /* 0x00000004e9067825 */ /* 0x008fcc00078e0204 */
[----:B------:R-:W3:Y:S06]  /*9280*/  LDC.64 R4, c[0x0][0x878] ;  /* 0x00021e00ff047b82 */ /* 0x000eec0000000a00 */
[----:B------:R-:W4:Y:S01]  /*9290*/  @P0 LDG.E R9, desc[UR8][R6.64] ;  /* 0x0000000806090981 */ /* 0x000f22000c1e1900 */
[----:B------:R-:W-:Y:S01]  /*92a0*/  LOP3.LUT R11, R11, 0xffffffe0, RZ, 0xc0, !PT ;  /* 0xffffffe00b0b7812 */ /* 0x000fe200078ec0ff */
[----:B------:R-:W-:Y:S01]  /*92b0*/  ULDC UR5, c[0x0][0x808] ;  /* 0x0002020000057ab9 */ /* 0x000fe20000000800 */
[----:B------:R-:W0:Y:S01]  /*92c0*/  S2UR UR7, SR_CTAID.Y ;  /* 0x00000000000779c3 */ /* 0x000e220000002600 */
[----:B------:R-:W-:Y:S01]  /*92d0*/  IMAD.U32 R8, RZ, RZ, UR5 ;  /* 0x00000005ff087e24 */ /* 0x000fe2000f8e00ff */
[----:B---3--:R-:W-:Y:S01]  /*92e0*/  ISETP.NE.U32.AND P1, PT, R4, RZ, PT ;  /* 0x000000ff0400720c */ /* 0x008fe20003f25070 */
[----:B------:R-:W-:-:S02]  /*92f0*/  IMAD.IADD R11, R2, 0x1, -R11 ;  /* 0x00000001020b7824 */ /* 0x000fc400078e0a0b */
[----:B------:R-:W-:Y:S01]  /*9300*/  IMAD.SHL.U32 R2, R0, 0x40, RZ ;  /* 0x0000004000027824 */ /* 0x000fe200078e00ff */
[----:B------:R-:W-:Y:S01]  /*9310*/  ISETP.NE.AND.EX P1, PT, R5, RZ, PT, P1 ;  /* 0x000000ff0500720c */ /* 0x000fe20003f25310 */
[----:B------:R-:W-:Y:S01]  /*9320*/  IMAD.SHL.U32 R28, R11, 0x8, RZ ;  /* 0x000000080b1c7824 */ /* 0x000fe200078e00ff */
[----:B------:R-:W-:Y:S02]  /*9330*/  SHF.R.S32.HI R10, RZ, 0x1f, R11 ;  /* 0x0000001fff0a7819 */ /* 0x000fe4000001140b */
[----:B--2---:R-:W-:Y:S02]  /*9340*/  LOP3.LUT R3, R2, 0x1c0, RZ, 0xc0, !PT ;  /* 0x000001c002037812 */ /* 0x004fe400078ec0ff */
[----:B------:R-:W-:Y:S02]  /*9350*/  LEA.HI R10, R10, R11, RZ, 0x3 ;  /* 0x0000000b0a0a7211 */ /* 0x000fe400078f18ff */
[----:B------:R-:W-:Y:S02]  /*9360*/  LOP3.LUT R2, R3, 0x38, R28, 0xf8, !PT ;  /* 0x0000003803027812 */ /* 0x000fe400078ef81c */
[----:B------:R-:W-:-:S03]  /*9370*/  SHF.R.U32.HI R3, RZ, 0x3, R3 ;  /* 0x00000003ff037819 */ /* 0x000fc60000011603 */
[----:B------:R-:W2:Y:S01]  /*9380*/  @P1 LDC.64 R4, c[0x0][0x878] ;  /* 0x00021e00ff041b82 */ /* 0x000ea20000000a00 */
[----:B------:R-:W-:Y:S02]  /*9390*/  LOP3.LUT R3, R2, R3, RZ, 0x3c, !PT ;  /* 0x0000000302037212 */ /* 0x000fe400078e3cff */
[----:B------:R-:W-:-:S05]  /*93a0*/  SHF.R.S32.HI R10, RZ, 0x3, R10 ;  /* 0x00000003ff0a7819 */ /* 0x000fca000001140a */
[----:B------:R-:W-:Y:S01]  /*93b0*/  IMAD R10, R10, 0x1400, R3 ;  /* 0x000014000a0a7824 */ /* 0x000fe200078e0203 */
[----:B------:R-:W-:Y:S01]  /*93c0*/  CS2R R2, SRZ ;  /* 0x0000000000027805 */ /* 0x000fe2000001ff00 */
[----:B--2---:R-:W-:-:S05]  /*93d0*/  @P1 IMAD.WIDE R4, R233, 0x4, R4 ;  /* 0x00000004e9041825 */ /* 0x004fca00078e0204 */
[----:B------:R2:W5:Y:S01]  /*93e0*/  @P1 LDG.E R8, desc[UR8][R4.64] ;  /* 0x0000000804081981 */ /* 0x000562000c1e1900 */
[----:B----4-:R-:W-:Y:S01]  /*93f0*/  @P0 SHF.R.S32.HI R12, RZ, 0x1f, R9 ;  /* 0x0000001fff0c0819 */ /* 0x010fe20000011409 */
[----:B012---:R-:W-:Y:S06]  /*9400*/  @P1 BRA `(.L_x_136) ;  /* 0x0000000000141947 */ /* 0x007fec0003800000 */
[----:B------:R-:W-:Y:S05]  /*9410*/  @!P0 BRA `(.L_x_136) ;  /* 0x0000000000108947 */ /* 0x000fea0003800000 */
[----:B------:R-:W-:Y:S02]  /*9420*/  ULDC.64 UR8, c[0x0][0x208] ;  /* 0x0000820000087ab9 */ /* 0x000fe40000000a00 */
[----:B------:R-:W2:Y:S04]  /*9430*/  LDG.E R5, desc[UR8][R6.64] ;  /* 0x0000000806057981 */ /* 0x000ea8000c1e1900 */
[----:B-----5:R-:W2:Y:S02]  /*9440*/  LDG.E R8, desc[UR8][R6.64+0x4] ;  /* 0x0000040806087981 */ /* 0x020ea4000c1e1900 */
[----:B--2---:R-:W-:-:S07]  /*9450*/  IMAD.IADD R8, R8, 0x1, -R5 ;  /* 0x0000000108087824 */ /* 0x004fce00078e0a05 */
.L_x_136:
[----:B-----5:R-:W-:Y:S01]  /*9460*/  IMAD R8, R39, -0x50, R8 ;  /* 0xffffffb027087824 */ /* 0x020fe200078e0208 */
[----:B------:R-:W-:Y:S01]  /*9470*/  LEA R30, R10, UR4, 0x1 ;  /* 0x000000040a1e7c11 */ /* 0x000fe2000f8e08ff */
[----:B------:R-:W-:Y:S01]  /*9480*/  @P0 IMAD.MOV.U32 R2, RZ, RZ, R9 ;  /* 0x000000ffff020224 */ /* 0x000fe200078e0009 */
[----:B------:R-:W-:Y:S01]  /*9490*/  USHF.R.S32.HI UR8, URZ, 0x1f, UR7 ;  /* 0x0000001f3f087899 */ /* 0x000fe20008011407 */
[----:B------:R-:W-:Y:S01]  /*94a0*/  @P0 IMAD.MOV.U32 R3, RZ, RZ, R12 ;  /* 0x000000ffff030224 */ /* 0x000fe200078e000c */
[----:B------:R-:W-:Y:S01]  /*94b0*/  VIMNMX R52, R8, 0x50, PT ;  /* 0x0000005008347848 */ /* 0x000fe20003fe0100 */
[----:B------:R0:W1:Y:S01]  /*94c0*/  LDS.128 R40, [R30+0xa400] ;  /* 0x00a400001e287984 */ /* 0x0000620000000c00 */
[C---:B------:R-:W-:Y:S01]  /*94d0*/  VIADD R32, R0.reuse, 0x18 ;  /* 0x0000001800207836 */ /* 0x040fe20000000000 */
[C---:B------:R-:W-:Y:S01]  /*94e0*/  IADD3 R2, P1, R0.reuse, R2, RZ ;  /* 0x0000000200027210 */ /* 0x040fe20007f3e0ff */
[C---:B------:R-:W-:Y:S01]  /*94f0*/  VIADD R29, R0.reuse, 0x8 ;  /* 0x00000008001d7836 */ /* 0x040fe20000000000 */
[----:B------:R0:W2:Y:S01]  /*9500*/  LDS.128 R4, [R30+0x1000] ;  /* 0x001000001e047984 */ /* 0x0000a20000000c00 */
[----:B------:R-:W-:Y:S01]  /*9510*/  VIADD R31, R0, 0x10 ;  /* 0x00000010001f7836 */ /* 0x000fe20000000000 */
[-C--:B------:R-:W-:Y:S01]  /*9520*/  ISETP.GE.AND P2, PT, R32, R52.reuse, PT ;  /* 0x000000342000720c */ /* 0x080fe20003f46270 */
[----:B------:R-:W-:Y:S01]  /*9530*/  IMAD R34, R36, UR8, RZ ;  /* 0x0000000824227c24 */ /* 0x000fe2000f8e02ff */
[----:B------:R0:W3:Y:S01]  /*9540*/  LDS.128 R8, [R30+0x1400] ;  /* 0x001400001e087984 */ /* 0x0000e20000000c00 */
[----:B------:R-:W4:Y:S01]  /*9550*/  LDC.64 R32, c[0x0][0x820] ;  /* 0x00020800ff207b82 */ /* 0x000f220000000a00 */
[CC--:B------:R-:W-:Y:S01]  /*9560*/  ISETP.GE.AND P4, PT, R0.reuse, R52.reuse, PT ;  /* 0x000000340000720c */ /* 0x0c0fe20003f86270 */
[----:B------:R-:W-:Y:S01]  /*9570*/  ULDC UR6, c[0x0][0x83c] ;  /* 0x00020f0000067ab9 */ /* 0x000fe20000000800 */
[----:B------:R0:W0:Y:S01]  /*9580*/  LDS.128 R12, [R30+0x1800] ;  /* 0x001800001e0c7984 */ /* 0x0000220000000c00 */
[-C--:B------:R-:W-:Y:S01]  /*9590*/  ISETP.GE.AND P6, PT, R29, R52.reuse, PT ;  /* 0x000000341d00720c */ /* 0x080fe20003fc6270 */
[----:B------:R-:W-:Y:S01]  /*95a0*/  IMAD R37, R37, UR7, R34 ;  /* 0x0000000725257c24 */ /* 0x000fe2000f8e0222 */
[--C-:B------:R-:W-:Y:S01]  /*95b0*/  SHF.R.S32.HI R29, RZ, 0x1f, R28.reuse ;  /* 0x0000001fff1d7819 */ /* 0x100fe2000001141c */
[----:B------:R0:W0:Y:S01]  /*95c0*/  LDS.128 R16, [R30+0x1c00] ;  /* 0x001c00001e107984 */ /* 0x0000220000000c00 */
[----:B------:R-:W-:Y:S01]  /*95d0*/  SHF.R.S32.HI R50, RZ, 0x1f, R233 ;  /* 0x0000001fff327819 */ /* 0x000fe200000114e9 */
[----:B------:R-:W-:Y:S01]  /*95e0*/  ULDC.64 UR4, c[0x0][0x858] ;  /* 0x0002160000047ab9 */ /* 0x000fe20000000a00 */
[C---:B------:R-:W-:Y:S01]  /*95f0*/  LEA.HI.X.SX32 R3, R0.reuse, R3, 0x1, P1 ;  /* 0x0000000300037211 */ /* 0x040fe200008f0eff */
[----:B------:R0:W0:Y:S01]  /*9600*/  LDS.128 R20, [R30+0x2000] ;  /* 0x002000001e147984 */ /* 0x0000220000000c00 */
[-C--:B------:R-:W-:Y:S01]  /*9610*/  ISETP.GE.AND P3, PT, R31, R52.reuse, PT ;  /* 0x000000341f00720c */ /* 0x080fe20003f66270 */
[----:B------:R-:W-:Y:S01]  /*9620*/  VIADD R31, R0, 0x20 ;  /* 0x00000020001f7836 */ /* 0x000fe20000000000 */
[----:B------:R-:W-:Y:S01]  /*9630*/  ISETP.GE.OR P1, PT, R28, UR6, P4 ;  /* 0x000000061c007c0c */ /* 0x000fe2000a726670 */
[----:B------:R0:W0:Y:S01]  /*9640*/  LDS.128 R24, [R30+0x2400] ;  /* 0x002400001e187984 */ /* 0x0000220000000c00 */
[----:B------:R-:W-:Y:S01]  /*9650*/  SEL R50, R50, RZ, !P0 ;  /* 0x000000ff32327207 */ /* 0x000fe20004000000 */
[----:B------:R-:W-:Y:S01]  /*9660*/  IMAD.WIDE.U32 R34, R36, UR7, R28 ;  /* 0x0000000724227c25 */ /* 0x000fe2000f8e001c */
[----:B------:R-:W-:Y:S01]  /*9670*/  ISETP.GE.AND P5, PT, R31, R52, PT ;  /* 0x000000341f00720c */ /* 0x000fe20003fa6270 */
[----:B------:R-:W-:Y:S01]  /*9680*/  BSSY B1, `(.L_x_137) ;  /* 0x0000019000017945 */ /* 0x000fe20003800000 */
[----:B------:R-:W-:Y:S01]  /*9690*/  SEL R233, R233, RZ, !P0 ;  /* 0x000000ffe9e97207 */ /* 0x000fe20004000000 */
[----:B------:R-:W-:Y:S01]  /*96a0*/  IMAD.IADD R35, R35, 0x1, R37 ;  /* 0x0000000123237824 */ /* 0x000fe200078e0225 */
[----:B------:R-:W-:Y:S01]  /*96b0*/  P2R R51, PR, RZ, 0x40 ;  /* 0x00000040ff337803 */ /* 0x000fe20000000000 */
[----:B------:R-:W-:Y:S01]  /*96c0*/  IMAD R31, R50, UR4, RZ ;  /* 0x00000004321f7c24 */ /* 0x000fe2000f8e02ff */
[----:B------:R-:W-:Y:S01]  /*96d0*/  P2R R53, PR, RZ, 0x8 ;  /* 0x00000008ff357803 */ /* 0x000fe20000000000 */
[----:B------:R-:W-:Y:S01]  /*96e0*/  IMAD.WIDE.U32 R34, R233, UR4, R34 ;  /* 0x00000004e9227c25 */ /* 0x000fe2000f8e0022 */
[----:B------:R-:W-:-:S02]  /*96f0*/  P2R R54, PR, RZ, 0x4 ;  /* 0x00000004ff367803 */ /* 0x000fc40000000000 */
[----:B------:R-:W-:Y:S01]  /*9700*/  ISETP.GE.OR P0, PT, R28, UR6, P6 ;  /* 0x000000061c007c0c */ /* 0x000fe2000b706670 */
[----:B------:R-:W-:Y:S02]  /*9710*/  IMAD R31, R233, UR5, R31 ;  /* 0x00000005e91f7c24 */ /* 0x000fe4000f8e021f */
[----:B------:R-:W-:-:S04]  /*9720*/  IMAD.WIDE R2, R39, 0x50, R2 ;  /* 0x0000005027027825 */ /* 0x000fc800078e0202 */
[----:B------:R-:W-:Y:S01]  /*9730*/  IMAD.IADD R37, R35, 0x1, R31 ;  /* 0x0000000123257824 */ /* 0x000fe200078e021f */
[----:B-12---:R-:W-:Y:S06]  /*9740*/  @P1 BRA `(.L_x_138) ;  /* 0x0000000000301947 */ /* 0x006fec0003800000 */
[----:B------:R-:W1:Y:S01]  /*9750*/  LDS.128 R44, [R30+0xa000] ;  /* 0x00a000001e2c7984 */ /* 0x000e620000000c00 */
[----:B------:R-:W-:Y:S01]  /*9760*/  ULDC.64 UR4, c[0x0][0x848] ;  /* 0x0002120000047ab9 */ /* 0x000fe20000000a00 */
[----:B------:R-:W-:Y:S01]  /*9770*/  IMAD.MOV.U32 R36, RZ, RZ, R34 ;  /* 0x000000ffff247224 */ /* 0x000fe200078e0022 */
[----:B------:R-:W-:Y:S01]  /*9780*/  ULDC.64 UR10, c[0x0][0x208] ;  /* 0x00008200000a7ab9 */ /* 0x000fe20000000a00 */
[----:B------:R-:W-:Y:S02]  /*9790*/  IMAD R31, R3, UR4, RZ ;  /* 0x00000004031f7c24 */ /* 0x000fe4000f8e02ff */
[----:B------:R-:W-:-:S04]  /*97a0*/  IMAD.WIDE.U32 R38, R2, UR4, R36 ;  /* 0x0000000402267c25 */ /* 0x000fc8000f8e0024 */
[----:B------:R-:W-:Y:S01]  /*97b0*/  IMAD R31, R2, UR5, R31 ;  /* 0x00000005021f7c24 */ /* 0x000fe2000f8e021f */
[----:B------:R-:W-:Y:S02]  /*97c0*/  ULDC.64 UR4, c[0x0][0x830] ;  /* 0x00020c0000047ab9 */ /* 0x000fe40000000a00 */
[----:B------:R-:W-:Y:S01]  /*97d0*/  LEA R48, P1, R38, UR4, 0x1 ;  /* 0x0000000426307c11 */ /* 0x000fe2000f8208ff */
[----:B------:R-:W-:-:S05]  /*97e0*/  IMAD.IADD R31, R39, 0x1, R31 ;  /* 0x00000001271f7824 */ /* 0x000fca00078e021f */
[----:B------:R-:W-:-:S05]  /*97f0*/  LEA.HI.X R49, R38, UR5, R31, 0x1, P1 ;  /* 0x0000000526317c11 */ /* 0x000fca00088f0c1f */
[----:B-1----:R1:W-:Y:S02]  /*9800*/  STG.E.128 desc[UR10][R48.64], R44 ;  /* 0x0000002c30007986 */ /* 0x0023e4000c101d0a */
.L_x_138:
[----:B------:R-:W-:Y:S05]  /*9810*/  BSYNC B1 ;  /* 0x0000000000017941 */ /* 0x000fea0003800000 */
.L_x_137:
[----:B------:R-:W-:Y:S04]  /*9820*/  BSSY B1, `(.L_x_139) ;  /* 0x0000010000017945 */ /* 0x000fe80003800000 */
[----:B------:R-:W-:Y:S05]  /*9830*/  @P0 BRA `(.L_x_140) ;  /* 0x0000000000380947 */ /* 0x000fea0003800000 */
[----:B------:R-:W-:Y:S01]  /*9840*/  IADD3 R31, P0, R2, 0x8, RZ ;  /* 0x00000008021f7810 */ /* 0x000fe20007f1e0ff */
[----:B------:R-:W-:Y:S01]  /*9850*/  ULDC.64 UR4, c[0x0][0x848] ;  /* 0x0002120000047ab9 */ /* 0x000fe20000000a00 */
[----:B------:R-:W-:Y:S01]  /*9860*/  IMAD.MOV.U32 R39, RZ, RZ, R37 ;  /* 0x000000ffff277224 */ /* 0x000fe200078e0025 */
[----:B------:R-:W-:Y:S02]  /*9870*/  ULDC.64 UR10, c[0x0][0x208] ;  /* 0x00008200000a7ab9 */ /* 0x000fe40000000a00 */
[----:B------:R-:W-:-:S04]  /*9880*/  IMAD.X R38, RZ, RZ, R3, P0 ;  /* 0x000000ffff267224 */ /* 0x000fc800000e0603 */
[----:B-1----:R-:W-:Y:S02]  /*9890*/  IMAD R44, R38, UR4, RZ ;  /* 0x00000004262c7c24 */ /* 0x002fe4000f8e02ff */
[----:B------:R-:W-:-:S04]  /*98a0*/  IMAD.MOV.U32 R38, RZ, RZ, R34 ;  /* 0x000000ffff267224 */ /* 0x000fc800078e0022 */
[----:B------:R-:W-:-:S04]  /*98b0*/  IMAD.WIDE.U32 R38, R31, UR4, R38 ;  /* 0x000000041f267c25 */ /* 0x000fc8000f8e0026 */
[----:B------:R-:W-:Y:S01]  /*98c0*/  IMAD R31, R31, UR5, R44 ;  /* 0x000000051f1f7c24 */ /* 0x000fe2000f8e022c */
[----:B------:R-:W-:Y:S02]  /*98d0*/  ULDC.64 UR4, c[0x0][0x830] ;  /* 0x00020c0000047ab9 */ /* 0x000fe40000000a00 */
[----:B------:R-:W-:Y:S01]  /*98e0*/  LEA R44, P0, R38, UR4, 0x1 ;  /* 0x00000004262c7c11 */ /* 0x000fe2000f8008ff */
[----:B------:R-:W-:-:S05]  /*98f0*/  IMAD.IADD R31, R39, 0x1, R31 ;  /* 0x00000001271f7824 */ /* 0x000fca00078e021f */
[----:B------:R-:W-:-:S05]  /*9900*/  LEA.HI.X R45, R38, UR5, R31, 0x1, P0 ;  /* 0x00000005262d7c11 */ /* 0x000fca00080f0c1f */
[----:B------:R2:W-:Y:S02]  /*9910*/  STG.E.128 desc[UR10][R44.64], R40 ;  /* 0x000000282c007986 */ /* 0x0005e4000c101d0a */
.L_x_140:
[----:B------:R-:W-:Y:S05]  /*9920*/  BSYNC B1 ;  /* 0x0000000000017941 */ /* 0x000fea0003800000 */
.L_x_139:
[----:B--2---:R2:W0:Y:S01]  /*9930*/  LDS.128 R40, [R30+0xa800] ;  /* 0x00a800001e287984 */ /* 0x0044220000000c00 */
[C---:B------:R-:W-:Y:S01]  /*9940*/  ISETP.GE.OR P1, PT, R28.reuse, UR6, P3 ;  /* 0x000000061c007c0c */ /* 0x040fe20009f26670 */
[----:B------:R-:W-:Y:S01]  /*9950*/  BSSY B1, `(.L_x_141) ;  /* 0x0000011000017945 */ /* 0x000fe20003800000 */
[----:B------:R-:W-:-:S11]  /*9960*/  ISETP.GE.OR P0, PT, R28, UR6, P2 ;  /* 0x000000061c007c0c */ /* 0x000fd60009706670 */
[----:B--2---:R-:W-:Y:S05]  /*9970*/  @P1 BRA `(.L_x_142) ;  /* 0x0000000000381947 */ /* 0x004fea0003800000 */
        /* <DEDUP_REMOVED lines=13> */
[----:B0-----:R2:W-:Y:S02]  /*9a50*/  STG.E.128 desc[UR10][R44.64], R40 ;  /* 0x000000282c007986 */ /* 0x0015e4000c101d0a */
.L_x_142:
[----:B------:R-:W-:Y:S05]  /*9a60*/  BSYNC B1 ;  /* 0x0000000000017941 */ /* 0x000fea0003800000 */
.L_x_141:
[----:B0-2---:R0:W2:Y:S01]  /*9a70*/  LDS.128 R40, [R30+0xac00] ;  /* 0x00ac00001e287984 */ /* 0x0050a20000000c00 */
[----:B------:R-:W-:Y:S01]  /*9a80*/  BSSY B1, `(.L_x_143) ;  /* 0x0000011000017945 */ /* 0x000fe20003800000 */
[----:B------:R-:W-:-:S03]  /*9a90*/  VIADD R31, R0, 0x28 ;  /* 0x00000028001f7836 */ /* 0x000fc60000000000 */
[----:B------:R-:W-:Y:S05]  /*9aa0*/  @P0 BRA `(.L_x_144) ;  /* 0x0000000000380947 */ /* 0x000fea0003800000 */
[----:B-1----:R-:W-:Y:S01]  /*9ab0*/  IADD3 R45, P0, R2, 0x18, RZ ;  /* 0x00000018022d7810 */ /* 0x002fe20007f1e0ff */
[----:B------:R-:W-:Y:S01]  /*9ac0*/  ULDC.64 UR4, c[0x0][0x848] ;  /* 0x0002120000047ab9 */ /* 0x000fe20000000a00 */
[----:B------:R-:W-:Y:S01]  /*9ad0*/  IMAD.MOV.U32 R39, RZ, RZ, R37 ;  /* 0x000000ffff277224 */ /* 0x000fe200078e0025 */
[----:B------:R-:W-:Y:S02]  /*9ae0*/  ULDC.64 UR10, c[0x0][0x208] ;  /* 0x00008200000a7ab9 */ /* 0x000fe40000000a00 */
[----:B------:R-:W-:-:S04]  /*9af0*/  IMAD.X R38, RZ, RZ, R3, P0 ;  /* 0x000000ffff267224 */ /* 0x000fc800000e0603 */
[----:B------:R-:W-:Y:S02]  /*9b00*/  IMAD R44, R38, UR4, RZ ;  /* 0x00000004262c7c24 */ /* 0x000fe4000f8e02ff */
[----:B------:R-:W-:-:S04]  /*9b10*/  IMAD.MOV.U32 R38, RZ, RZ, R34 ;  /* 0x000000ffff267224 */ /* 0x000fc800078e0022 */
[----:B------:R-:W-:-:S04]  /*9b20*/  IMAD.WIDE.U32 R38, R45, UR4, R38 ;  /* 0x000000042d267c25 */ /* 0x000fc8000f8e0026 */
[----:B------:R-:W-:Y:S01]  /*9b30*/  IMAD R45, R45, UR5, R44 ;  /* 0x000000052d2d7c24 */ /* 0x000fe2000f8e022c */
[----:B------:R-:W-:Y:S02]  /*9b40*/  ULDC.64 UR4, c[0x0][0x830] ;  /* 0x00020c0000047ab9 */ /* 0x000fe40000000a00 */
[----:B------:R-:W-:Y:S01]  /*9b50*/  LEA R44, P0, R38, UR4, 0x1 ;  /* 0x00000004262c7c11 */ /* 0x000fe2000f8008ff */
[----:B------:R-:W-:-:S05]  /*9b60*/  IMAD.IADD R39, R39, 0x1, R45 ;  /* 0x0000000127277824 */ /* 0x000fca00078e022d */
[----:B------:R-:W-:-:S05]  /*9b70*/  LEA.HI.X R45, R38, UR5, R39, 0x1, P0 ;  /* 0x00000005262d7c11 */ /* 0x000fca00080f0c27 */
[----:B--2---:R1:W-:Y:S02]  /*9b80*/  STG.E.128 desc[UR10][R44.64], R40 ;  /* 0x000000282c007986 */ /* 0x0043e4000c101d0a */
.L_x_144:
[----:B------:R-:W-:Y:S05]  /*9b90*/  BSYNC B1 ;  /* 0x0000000000017941 */ /* 0x000fea0003800000 */
.L_x_143:
[----:B-12---:R1:W2:Y:S01]  /*9ba0*/  LDS.128 R40, [R30+0xb000] ;  /* 0x00b000001e287984 */ /* 0x0062a20000000c00 */
[----:B------:R-:W-:Y:S01]  /*9bb0*/  ISETP.GE.OR P0, PT, R28, UR6, P5 ;  /* 0x000000061c007c0c */ /* 0x000fe2000af06670 */
[----:B------:R-:W-:Y:S01]  /*9bc0*/  BSSY B1, `(.L_x_145) ;  /* 0x0000011000017945 */ /* 0x000fe20003800000 */
[----:B------:R-:W-:-:S11]  /*9bd0*/  ISETP.GE.AND P3, PT, R31, R52, PT ;  /* 0x000000341f00720c */ /* 0x000fd60003f66270 */
[----:B-1----:R-:W-:Y:S05]  /*9be0*/  @P0 BRA `(.L_x_146) ;  /* 0x0000000000380947 */ /* 0x002fea0003800000 */
[----:B------:R-:W-:Y:S01]  /*9bf0*/  IADD3 R31, P0, R2, 0x20, RZ ;  /* 0x00000020021f7810 */ /* 0x000fe20007f1e0ff */
        /* <DEDUP_REMOVED lines=13> */
.L_x_146:
[----:B------:R-:W-:Y:S05]  /*9cd0*/  BSYNC B1 ;  /* 0x0000000000017941 */ /* 0x000fea0003800000 */
.L_x_145:
[----:B-12---:R1:W2:Y:S01]  /*9ce0*/  LDS.128 R40, [R30+0xb400] ;  /* 0x00b400001e287984 */ /* 0x0062a20000000c00 */
[----:B------:R-:W-:Y:S01]  /*9cf0*/  ISETP.GE.OR P0, PT, R28, UR6, P3 ;  /* 0x000000061c007c0c */ /* 0x000fe20009f06670 */
[----:B------:R-:W-:Y:S01]  /*9d00*/  BSSY B1, `(.L_x_147) ;  /* 0x0000011000017945 */ /* 0x000fe20003800000 */
[----:B------:R-:W-:-:S11]  /*9d10*/  VIADD R31, R0, 0x30 ;  /* 0x00000030001f7836 */ /* 0x000fd60000000000 */
        /* <DEDUP_REMOVED lines=15> */
.L_x_148:
[----:B------:R-:W-:Y:S05]  /*9e10*/  BSYNC B1 ;  /* 0x0000000000017941 */ /* 0x000fea0003800000 */
.L_x_147:
[----:B-12---:R1:W2:Y:S01]  /*9e20*/  LDS.128 R40, [R30+0xb800] ;  /* 0x00b800001e287984 */ /* 0x0062a20000000c00 */
[----:B------:R-:W-:Y:S01]  /*9e30*/  ISETP.GE.AND P2, PT, R31, R52, PT ;  /* 0x000000341f00720c */ /* 0x000fe20003f46270 */
[----:B------:R-:W-:Y:S01]  /*9e40*/  BSSY B1, `(.L_x_149) ;  /* 0x0000012000017945 */ /* 0x000fe20003800000 */
[----:B------:R-:W-:Y:S02]  /*9e50*/  VIADD R31, R0, 0x38 ;  /* 0x00000038001f7836 */ /* 0x000fe40000000000 */
[----:B------:R-:W-:-:S13]  /*9e60*/  ISETP.GE.OR P0, PT, R28, UR6, P2 ;  /* 0x000000061c007c0c */ /* 0x000fda0009706670 */
        /* <DEDUP_REMOVED lines=15> */
.L_x_150:
[----:B------:R-:W-:Y:S05]  /*9f60*/  BSYNC B1 ;  /* 0x0000000000017941 */ /* 0x000fea0003800000 */
.L_x_149:
        /* <DEDUP_REMOVED lines=20> */
.L_x_152:
[----:B------:R-:W-:Y:S05]  /*a0b0*/  BSYNC B1 ;  /* 0x0000000000017941 */ /* 0x000fea0003800000 */
.L_x_151:
[----:B-12---:R1:W2:Y:S01]  /*a0c0*/  LDS.128 R40, [R30+0xc000] ;  /* 0x00c000001e287984 */ /* 0x0062a20000000c00 */
[----:B------:R-:W-:Y:S01]  /*a0d0*/  ISETP.GE.AND P0, PT, R46, R52, PT ;  /* 0x000000342e00720c */ /* 0x000fe20003f06270 */
[----:B------:R-:W-:Y:S01]  /*a0e0*/  BSSY B1, `(.L_x_153) ;  /* 0x0000012000017945 */ /* 0x000fe20003800000 */
[----:B----4-:R-:W-:Y:S02]  /*a0f0*/  IMAD R48, R32, UR8, RZ ;  /* 0x0000000820307c24 */ /* 0x010fe4000f8e02ff */
        /* <DEDUP_REMOVED lines=16> */
.L_x_154:
[----:B------:R-:W-:Y:S05]  /*a200*/  BSYNC B1 ;  /* 0x0000000000017941 */ /* 0x000fea0003800000 */
.L_x_153:
[----:B-12---:R1:W2:Y:S01]  /*a210*/  LDS.128 R40, [R30+0xc400] ;  /* 0x00c400001e287984 */ /* 0x0062a20000000c00 */
[----:B------:R-:W-:Y:S01]  /*a220*/  VIADD R0, R0, 0x48 ;  /* 0x0000004800007836 */ /* 0x000fe20000000000 */
[----:B------:R-:W-:Y:S01]  /*a230*/  BSSY B1, `(.L_x_155) ;  /* 0x0000015000017945 */ /* 0x000fe20003800000 */
[----:B------:R-:W-:Y:S02]  /*a240*/  IMAD R45, R33, UR7, R48 ;  /* 0x00000007212d7c24 */ /* 0x000fe4000f8e0230 */
[----:B------:R-:W-:Y:S01]  /*a250*/  IMAD.WIDE.U32 R38, R32, UR7, R28 ;  /* 0x0000000720267c25 */ /* 0x000fe2000f8e001c */
[----:B------:R-:W-:-:S04]  /*a260*/  ISETP.GE.AND P6, PT, R0, R52, PT ;  /* 0x000000340000720c */ /* 0x000fc80003fc6270 */
[----:B------:R-:W-:Y:S02]  /*a270*/  P2R R44, PR, RZ, 0x40 ;  /* 0x00000040ff2c7803 */ /* 0x000fe40000000000 */
[----:B------:R-:W-:-:S13]  /*a280*/  ISETP.GE.OR P6, PT, R28, UR6, P6 ;  /* 0x000000061c007c0c */ /* 0x000fda000b7c6670 */
[----:B-1----:R-:W-:Y:S05]  /*a290*/  @P6 BRA `(.L_x_156) ;  /* 0x0000000000386947 */ /* 0x002fea0003800000 */
[----:B------:R-:W-:Y:S01]  /*a2a0*/  IADD3 R31, P6, R2, 0x48, RZ ;  /* 0x00000048021f7810 */ /* 0x000fe20007fde0ff */
[----:B------:R-:W-:Y:S01]  /*a2b0*/  ULDC.64 UR4, c[0x0][0x848] ;  /* 0x0002120000047ab9 */ /* 0x000fe20000000a00 */
[----:B------:R-:W-:Y:S01]  /*a2c0*/  IMAD.MOV.U32 R32, RZ, RZ, R34 ;  /* 0x000000ffff207224 */ /* 0x000fe200078e0022 */
[----:B------:R-:W-:Y:S01]  /*a2d0*/  ULDC.64 UR10, c[0x0][0x208] ;  /* 0x00008200000a7ab9 */ /* 0x000fe20000000a00 */
[----:B------:R-:W-:Y:S02]  /*a2e0*/  IMAD.MOV.U32 R33, RZ, RZ, R37 ;  /* 0x000000ffff217224 */ /* 0x000fe400078e0025 */
[----:B------:R-:W-:Y:S02]  /*a2f0*/  IMAD.X R0, RZ, RZ, R3, P6 ;  /* 0x000000ffff007224 */ /* 0x000fe400030e0603 */
[----:B------:R-:W-:-:S04]  /*a300*/  IMAD.WIDE.U32 R32, R31, UR4, R32 ;  /* 0x000000041f207c25 */ /* 0x000fc8000f8e0020 */
[----:B------:R-:W-:-:S04]  /*a310*/  IMAD R0, R0, UR4, RZ ;  /* 0x0000000400007c24 */ /* 0x000fc8000f8e02ff */
[----:B------:R-:W-:Y:S01]  /*a320*/  IMAD R31, R31, UR5, R0 ;  /* 0x000000051f1f7c24 */ /* 0x000fe2000f8e0200 */
[----:B------:R-:W-:Y:S02]  /*a330*/  ULDC.64 UR4, c[0x0][0x830] ;  /* 0x00020c0000047ab9 */ /* 0x000fe40000000a00 */
[----:B------:R-:W-:Y:S01]  /*a340*/  LEA R34, P6, R32, UR4, 0x1 ;  /* 0x0000000420227c11 */ /* 0x000fe2000f8c08ff */
[----:B------:R-:W-:-:S05]  /*a350*/  IMAD.IADD R31, R33, 0x1, R31 ;  /* 0x00000001211f7824 */ /* 0x000fca00078e021f */
[----:B------:R-:W-:-:S05]  /*a360*/  LEA.HI.X R35, R32, UR5, R31, 0x1, P6 ;  /* 0x0000000520237c11 */ /* 0x000fca000b0f0c1f */
[----:B--2---:R1:W-:Y:S02]  /*a370*/  STG.E.128 desc[UR10][R34.64], R40 ;  /* 0x0000002822007986 */ /* 0x0043e4000c101d0a */
.L_x_156:
[----:B------:R-:W-:Y:S05]  /*a380*/  BSYNC B1 ;  /* 0x0000000000017941 */ /* 0x000fea0003800000 */
.L_x_155:
[----:B-1----:R1:W4:Y:S01]  /*a390*/  LDS.128 R32, [R30] ;  /* 0x000000001e207984 */ /* 0x0023220000000c00 */
[----:B------:R-:W-:Y:S01]  /*a3a0*/  P2R R0, PR, RZ, 0x4 ;  /* 0x00000004ff007803 */ /* 0x000fe20000000000 */
[----:B------:R-:W-:Y:S01]  /*a3b0*/  ULDC UR6, c[0x0][0x80c] ;  /* 0x0002030000067ab9 */ /* 0x000fe20000000800 */
[----:B------:R-:W-:Y:S01]  /*a3c0*/  ISETP.NE.AND P2, PT, R51, RZ, PT ;  /* 0x000000ff3300720c */ /* 0x000fe20003f45270 */
[----:B------:R-:W-:Y:S01]  /*a3d0*/  ULDC.64 UR4, c[0x0][0x828] ;  /* 0x00020a0000047ab9 */ /* 0x000fe20000000a00 */
[C---:B------:R-:W-:Y:S01]  /*a3e0*/  ISETP.GE.OR P4, PT, R28.reuse, UR6, P4 ;  /* 0x000000061c007c0c */ /* 0x040fe2000a786670 */
[----:B------:R-:W-:Y:S01]  /*a3f0*/  IMAD.IADD R39, R39, 0x1, R45 ;  /* 0x0000000127277824 */ /* 0x000fe200078e022d */
[----:B------:R-:W-:Y:S01]  /*a400*/  P2R R29, PR, RZ, 0x2 ;  /* 0x00000002ff1d7803 */ /* 0x000fe20000000000 */
[----:B------:R-:W-:Y:S01]  /*a410*/  BSSY B1, `(.L_x_157) ;  /* 0x0000024000017945 */ /* 0x000fe20003800000 */
[----:B------:R-:W-:Y:S01]  /*a420*/  P2R R31, PR, RZ, 0x1 ;  /* 0x00000001ff1f7803 */ /* 0x000fe20000000000 */
[----:B--2---:R-:W-:Y:S01]  /*a430*/  IMAD.WIDE.U32 R40, R233, UR4, R38 ;  /* 0x00000004e9287c25 */ /* 0x004fe2000f8e0026 */
[----:B------:R-:W-:-:S02]  /*a440*/  ISETP.GE.OR P2, PT, R28, UR6, P2 ;  /* 0x000000061c007c0c */ /* 0x000fc40009746670 */
[----:B------:R-:W-:Y:S02]  /*a450*/  ISETP.NE.AND P1, PT, R53, RZ, PT ;  /* 0x000000ff3500720c */ /* 0x000fe40003f25270 */
[----:B------:R-:W-:Y:S02]  /*a460*/  ISETP.NE.AND P0, PT, R54, RZ, PT ;  /* 0x000000ff3600720c */ /* 0x000fe40003f05270 */
[----:B------:R-:W-:Y:S02]  /*a470*/  P2R R42, PR, RZ, 0x4 ;  /* 0x00000004ff2a7803 */ /* 0x000fe40000000000 */
[----:B------:R-:W-:Y:S01]  /*a480*/  ISETP.NE.AND P2, PT, R0, RZ, PT ;  /* 0x000000ff0000720c */ /* 0x000fe20003f45270 */
[----:B------:R-:W-:Y:S01]  /*a490*/  IMAD R0, R50, UR4, RZ ;  /* 0x0000000432007c24 */ /* 0x000fe2000f8e02ff */
[C---:B------:R-:W-:Y:S02]  /*a4a0*/  ISETP.GE.OR P1, PT, R28.reuse, UR6, P1 ;  /* 0x000000061c007c0c */ /* 0x040fe40008f26670 */
[----:B------:R-:W-:Y:S01]  /*a4b0*/  ISETP.GE.OR P0, PT, R28, UR6, P0 ;  /* 0x000000061c007c0c */ /* 0x000fe20008706670 */
[----:B------:R-:W-:Y:S01]  /*a4c0*/  IMAD R37, R233, UR5, R0 ;  /* 0x00000005e9257c24 */ /* 0x000fe2000f8e0200 */
[----:B------:R-:W-:-:S02]  /*a4d0*/  ISETP.NE.AND P6, PT, R44, RZ, PT ;  /* 0x000000ff2c00720c */ /* 0x000fc40003fc5270 */
[----:B------:R-:W-:Y:S01]  /*a4e0*/  P2R R43, PR, RZ, 0x2 ;  /* 0x00000002ff2b7803 */ /* 0x000fe20000000000 */
[----:B------:R-:W-:Y:S01]  /*a4f0*/  IMAD.IADD R37, R41, 0x1, R37 ;  /* 0x0000000129257824 */ /* 0x000fe200078e0225 */
[----:B------:R-:W-:Y:S02]  /*a500*/  P2R R44, PR, RZ, 0x1 ;  /* 0x00000001ff2c7803 */ /* 0x000fe40000000000 */
[----:B------:R-:W-:Y:S02]  /*a510*/  ISETP.NE.AND P1, PT, R29, RZ, PT ;  /* 0x000000ff1d00720c */ /* 0x000fe40003f25270 */
[----:B------:R-:W-:Y:S02]  /*a520*/  ISETP.NE.AND P0, PT, R31, RZ, PT ;  /* 0x000000ff1f00720c */ /* 0x000fe40003f05270 */
[C---:B------:R-:W-:Y:S02]  /*a530*/  ISETP.GE.OR P5, PT, R28.reuse, UR6, P5 ;  /* 0x000000061c007c0c */ /* 0x040fe4000afa6670 */
[----:B------:R-:W-:-:S02]  /*a540*/  ISETP.GE.OR P3, PT, R28, UR6, P3 ;  /* 0x000000061c007c0c */ /* 0x000fc40009f66670 */
[C---:B------:R-:W-:Y:S02]  /*a550*/  ISETP.GE.OR P2, PT, R28.reuse, UR6, P2 ;  /* 0x000000061c007c0c */ /* 0x040fe40009746670 */
[C---:B------:R-:W-:Y:S02]  /*a560*/  ISETP.GE.OR P1, PT, R28.reuse, UR6, P1 ;  /* 0x000000061c007c0c */ /* 0x040fe40008f26670 */
[C---:B------:R-:W-:Y:S02]  /*a570*/  ISETP.GE.OR P0, PT, R28.reuse, UR6, P0 ;  /* 0x000000061c007c0c */ /* 0x040fe40008706670 */
[----:B------:R-:W-:Y:S01]  /*a580*/  ISETP.GE.OR P6, PT, R28, UR6, P6 ;  /* 0x000000061c007c0c */ /* 0x000fe2000b7c6670 */
[----:B-1--4-:R-:W-:-:S12]  /*a590*/  @P4 BRA `(.L_x_158) ;  /* 0x00000000002c4947 */ /* 0x012fd80003800000 */
        /* <DEDUP_REMOVED lines=10> */
[----:B------:R1:W-:Y:S02]  /*a640*/  STG.E.128 desc[UR8][R38.64], R32 ;  /* 0x0000002026007986 */ /* 0x0003e4000c101d08 */
.L_x_158:
[----:B------:R-:W-:Y:S05]  /*a650*/  BSYNC B1 ;  /* 0x0000000000017941 */ /* 0x000fea0003800000 */
.L_x_157:
[----:B-1----:R1:W2:Y:S01]  /*a660*/  LDS.128 R32, [R30+0x400] ;  /* 0x000400001e207984 */ /* 0x0022a20000000c00 */
[----:B------:R-:W-:Y:S01]  /*a670*/  ISETP.NE.AND P4, PT, R42, RZ, PT ;  /* 0x000000ff2a00720c */ /* 0x000fe20003f85270 */
[----:B------:R-:W-:-:S12]  /*a680*/  BSSY B1, `(.L_x_159) ;  /* 0x0000010000017945 */ /* 0x000fd80003800000 */
        /* <DEDUP_REMOVED lines=15> */
.L_x_160:
[----:B------:R-:W-:Y:S05]  /*a780*/  BSYNC B1 ;  /* 0x0000000000017941 */ /* 0x000fea0003800000 */
.L_x_159:
[----:B-12---:R1:W2:Y:S01]  /*a790*/  LDS.128 R32, [R30+0x800] ;  /* 0x000800001e207984 */ /* 0x0062a20000000c00 */
        /* <DEDUP_REMOVED lines=17> */
.L_x_162:
[----:B------:R-:W-:Y:S05]  /*a8b0*/  BSYNC B1 ;  /* 0x0000000000017941 */ /* 0x000fea0003800000 */
.L_x_161:
[----:B0-----:R-:W0:Y:S01]  /*a8c0*/  LDS.128 R28, [R30+0xc00] ;  /* 0x000c00001e1c7984 */ /* 0x001e220000000c00 */
[----:B------:R-:W-:Y:S01]  /*a8d0*/  ISETP.NE.AND P4, PT, R44, RZ, PT ;  /* 0x000000ff2c00720c */ /* 0x000fe20003f85270 */
[----:B------:R-:W-:-:S12]  /*a8e0*/  BSSY B1, `(.L_x_163) ;  /* 0x0000010000017945 */ /* 0x000fd80003800000 */
[----:B------:R-:W-:Y:S05]  /*a8f0*/  @P4 BRA `(.L_x_164) ;  /* 0x0000000000384947 */ /* 0x000fea0003800000 */
[----:B-12---:R-:W-:Y:S01]  /*a900*/  IADD3 R35, P4, R2, 0x18, RZ ;  /* 0x0000001802237810 */ /* 0x006fe20007f9e0ff */
        /* <DEDUP_REMOVED lines=12> */
[----:B0-----:R4:W-:Y:S02]  /*a9d0*/  STG.E.128 desc[UR8][R34.64], R28 ;  /* 0x0000001c22007986 */ /* 0x0019e4000c101d08 */
.L_x_164:
[----:B------:R-:W-:Y:S05]  /*a9e0*/  BSYNC B1 ;  /* 0x0000000000017941 */ /* 0x000fea0003800000 */
.L_x_163:
[----:B------:R-:W-:Y:S04]  /*a9f0*/  BSSY B1, `(.L_x_165) ;  /* 0x0000010000017945 */ /* 0x000fe80003800000 */
[----:B------:R-:W-:Y:S05]  /*aa00*/  @P5 BRA `(.L_x_166) ;  /* 0x0000000000385947 */ /* 0x000fea0003800000 */
[----:B0---4-:R-:W-:Y:S01]  /*aa10*/  IADD3 R31, P4, R2, 0x20, RZ ;  /* 0x00000020021f7810 */ /* 0x011fe20007f9e0ff */
        /* <DEDUP_REMOVED lines=12> */
[----:B------:R0:W-:Y:S02]  /*aae0*/  STG.E.128 desc[UR8][R30.64], R4 ;  /* 0x000000041e007986 */ /* 0x0001e4000c101d08 */
.L_x_166:
[----:B------:R-:W-:Y:S05]  /*aaf0*/  BSYNC B1 ;  /* 0x0000000000017941 */ /* 0x000fea0003800000 */
.L_x_165:
[----:B------:R-:W-:Y:S04]  /*ab00*/  BSSY B1, `(.L_x_167) ;  /* 0x0000010000017945 */ /* 0x000fe80003800000 */
[----:B------:R-:W-:Y:S05]  /*ab10*/  @P3 BRA `(.L_x_168) ;  /* 0x0000000000383947 */ /* 0x000fea0003800000 */
[----:B0-----:R-:W-:Y:S01]  /*ab20*/  IADD3 R7, P3, R2, 0x28, RZ ;  /* 0x0000002802077810 */ /* 0x001fe20007f7e0ff */
        /* <DEDUP_REMOVED lines=12> */
[----:B---3--:R0:W-:Y:S02]  /*abf0*/  STG.E.128 desc[UR8][R6.64], R8 ;  /* 0x0000000806007986 */ /* 0x0081e4000c101d08 */
.L_x_168:
[----:B------:R-:W-:Y:S05]  /*ac00*/  BSYNC B1 ;  /* 0x0000000000017941 */ /* 0x000fea0003800000 */
.L_x_167:
        /* <DEDUP_REMOVED lines=16> */
.L_x_170:
[----:B------:R-:W-:Y:S05]  /*ad10*/  BSYNC B1 ;  /* 0x0000000000017941 */ /* 0x000fea0003800000 */
.L_x_169:
        /* <DEDUP_REMOVED lines=16> */
.L_x_172:
[----:B------:R-:W-:Y:S05]  /*ae20*/  BSYNC B1 ;  /* 0x0000000000017941 */ /* 0x000fea0003800000 */
.L_x_171:
        /* <DEDUP_REMOVED lines=16> */
.L_x_174:
[----:B------:R-:W-:Y:S05]  /*af30*/  BSYNC B1 ;  /* 0x0000000000017941 */ /* 0x000fea0003800000 */
.L_x_173:
[----:B------:R-:W-:Y:S05]  /*af40*/  @P6 BRA `(.L_x_117) ;  /* 0x0000003c00486947 */ /* 0x000fea0003800000 */
[----:B0-----:R-:W-:Y:S01]  /*af50*/  IADD3 R5, P0, R2, 0x48, RZ ;  /* 0x0000004802057810 */ /* 0x001fe20007f1e0ff */
[----:B------:R-:W-:Y:S01]  /*af60*/  ULDC.64 UR4, c[0x0][0x818] ;  /* 0x0002060000047ab9 */ /* 0x000fe20000000a00 */
[----:B------:R-:W-:Y:S01]  /*af70*/  IMAD.MOV.U32 R2, RZ, RZ, R40 ;  /* 0x000000ffff027224 */ /* 0x000fe200078e0028 */
[----:B------:R-:W-:Y:S02]  /*af80*/  ULDC.64 UR6, c[0x0][0x208] ;  /* 0x0000820000067ab9 */ /* 0x000fe40000000a00 */
[----:B------:R-:W-:Y:S02]  /*af90*/  IMAD.X R0, RZ, RZ, R3, P0 ;  /* 0x000000ffff007224 */ /* 0x000fe400000e0603 */
[----:B------:R-:W-:Y:S02]  /*afa0*/  IMAD.MOV.U32 R3, RZ, RZ, R37 ;  /* 0x000000ffff037224 */ /* 0x000fe400078e0025 */
[----:B------:R-:W-:Y:S02]  /*afb0*/  IMAD R0, R0, UR4, RZ ;  /* 0x0000000400007c24 */ /* 0x000fe4000f8e02ff */
[----:B------:R-:W-:-:S04]  /*afc0*/  IMAD.WIDE.U32 R2, R5, UR4, R2 ;  /* 0x0000000405027c25 */ /* 0x000fc8000f8e0002 */
[----:B------:R-:W-:Y:S01]  /*afd0*/  IMAD R5, R5, UR5, R0 ;  /* 0x0000000505057c24 */ /* 0x000fe2000f8e0200 */
[----:B------:R-:W-:Y:S02]  /*afe0*/  ULDC.64 UR4, c[0x0][0x800] ;  /* 0x0002000000047ab9 */ /* 0x000fe40000000a00 */
[----:B------:R-:W-:Y:S01]  /*aff0*/  LEA R4, P0, R2, UR4, 0x1 ;  /* 0x0000000402047c11 */ /* 0x000fe2000f8008ff */
[----:B------:R-:W-:-:S05]  /*b000*/  IMAD.IADD R3, R3, 0x1, R5 ;  /* 0x0000000103037824 */ /* 0x000fca00078e0205 */
[----:B------:R-:W-:-:S05]  /*b010*/  LEA.HI.X R5, R2, UR5, R3, 0x1, P0 ;  /* 0x0000000502057c11 */ /* 0x000fca00080f0c03 */
[----:B------:R0:W-:Y:S01]  /*b020*/  STG.E.128 desc[UR6][R4.64], R24 ;  /* 0x0000001804007986 */ /* 0x0001e2000c101d06 */
[----:B------:R-:W-:Y:S05]  /*b030*/  BRA `(.L_x_117) ;  /* 0x0000003c000c7947 */ /* 0x000fea0003800000 */
.L_x_135:
[----:B------:R-:W1:Y:S01]  /*b040*/  LDC.64 R4, c[0x0][0x870] ;  /* 0x00021c00ff047b82 */ /* 0x000e620000000a00 */
[----:B------:R-:W-:-:S07]  /*b050*/  ULDC.64 UR6, c[0x0][0x208] ;  /* 0x0000820000067ab9 */ /* 0x000fce0000000a00 */
[----:B0-----:R-:W0:Y:S01]  /*b060*/  LDC.64 R2, c[0x0][0x870] ;  /* 0x00021c00ff027b82 */ /* 0x001e220000000a00 */
[----:B------:R-:W2:Y:S01]  /*b070*/  S2R R8, SR_TID.X ;  /* 0x0000000000087919 */ /* 0x000ea20000002100 */
[----:B------:R-:W3:Y:S06]  /*b080*/  S2R R13, SR_CTAID.X ;  /* 0x00000000000d7919 */ /* 0x000eec0000002500 */
[----:B------:R-:W4:Y:S01]  /*b090*/  LDC.64 R16, c[0x0][0x820] ;  /* 0x00020800ff107b82 */ /* 0x000f220000000a00 */
[----:B-1----:R-:W-:-:S04]  /*b0a0*/  ISETP.NE.U32.AND P1, PT, R4, RZ, PT ;  /* 0x000000ff0400720c */ /* 0x002fc80003f25070 */
[----:B------:R-:W-:Y:S01]  /*b0b0*/  ISETP.NE.AND.EX P1, PT, R5, RZ, PT, P1 ;  /* 0x000000ff0500720c */ /* 0x000fe20003f25310 */
[----:B0-----:R-:W-:Y:S02]  /*b0c0*/  IMAD.WIDE R4, R233, 0x4, R2 ;  /* 0x00000004e9047825 */ /* 0x001fe400078e0202 */
[----:B------:R-:W0:Y:S10]  /*b0d0*/  LDC.64 R2, c[0x0][0x878] ;  /* 0x00021e00ff027b82 */ /* 0x000e340000000a00 */
[----:B------:R-:W3:Y:S01]  /*b0e0*/  @P1 LDG.E R9, desc[UR6][R4.64] ;  /* 0x0000000604091981 */ /* 0x000ee2000c1e1900 */
[----:B------:R-:W-:Y:S01]  /*b0f0*/  ULDC UR4, c[0x0][0x808] ;  /* 0x0002020000047ab9 */ /* 0x000fe20000000800 */
[----:B--2---:R-:W-:Y:S01]  /*b100*/  VIADD R11, R8, 0xffffff80 ;  /* 0xffffff80080b7836 */ /* 0x004fe20000000000 */
[----:B------:R-:W1:Y:S01]  /*b110*/  S2UR UR5, SR_CTAID.Y ;  /* 0x00000000000579c3 */ /* 0x000e620000002600 */
[----:B------:R-:W-:Y:S01]  /*b120*/  IMAD.U32 R0, RZ, RZ, UR4 ;  /* 0x00000004ff007e24 */ /* 0x000fe2000f8e00ff */
[----:B0-----:R-:W-:-:S04]  /*b130*/  ISETP.NE.U32.AND P0, PT, R2, RZ, PT ;  /* 0x000000ff0200720c */ /* 0x001fc80003f05070 */
[----:B------:R-:W-:-:S13]  /*b140*/  ISETP.NE.AND.EX P0, PT, R3, RZ, PT, P0 ;  /* 0x000000ff0300720c */ /* 0x000fda0003f05300 */
[----:B------:R-:W0:Y:S01]  /*b150*/  @P0 LDC.64 R2, c[0x0][0x878] ;  /* 0x00021e00ff020b82 */ /* 0x000e220000000a00 */
[----:B------:R-:W-:-:S04]  /*b160*/  SHF.R.S32.HI R8, RZ, 0x1f, R11 ;  /* 0x0000001fff087819 */ /* 0x000fc8000001140b */
[----:B------:R-:W-:-:S04]  /*b170*/  LEA.HI R8, R8, R11, RZ, 0x5 ;  /* 0x0000000b08087211 */ /* 0x000fc800078f28ff */
[----:B------:R-:W-:Y:S01]  /*b180*/  SHF.R.S32.HI R15, RZ, 0x5, R8 ;  /* 0x00000005ff0f7819 */ /* 0x000fe20000011408 */
[----:B0-----:R-:W-:Y:S01]  /*b190*/  @P0 IMAD.WIDE R6, R233, 0x4, R2 ;  /* 0x00000004e9060825 */ /* 0x001fe200078e0202 */
[----:B------:R-:W-:-:S04]  /*b1a0*/  CS2R R2, SRZ ;  /* 0x0000000000027805 */ /* 0x000fc8000001ff00 */
[----:B------:R0:W5:Y:S01]  /*b1b0*/  @P0 LDG.E R0, desc[UR6][R6.64] ;  /* 0x0000000606000981 */ /* 0x000162000c1e1900 */
[--C-:B---3--:R-:W-:Y:S01]  /*b1c0*/  @P1 SHF.R.S32.HI R3, RZ, 0x1f, R9.reuse ;  /* 0x0000001fff031819 */ /* 0x108fe20000011409 */
[----:B------:R-:W-:Y:S01]  /*b1d0*/  @P1 IMAD.MOV.U32 R2, RZ, RZ, R9 ;  /* 0x000000ffff021224 */ /* 0x000fe200078e0009 */
[----:B01--4-:R-:W-:Y:S06]  /*b1e0*/  @P0 BRA `(.L_x_175) ;  /* 0x0000000000140947 */ /* 0x013fec0003800000 */
[----:B------:R-:W-:Y:S05]  /*b1f0*/  @!P1 BRA `(.L_x_175) ;  /* 0x0000000000109947 */ /* 0x000fea0003800000 */
[----:B------:R-:W-:Y:S02]  /*b200*/  ULDC.64 UR6, c[0x0][0x208] ;  /* 0x0000820000067ab9 */ /* 0x000fe40000000a00 */
[----:B------:R-:W2:Y:S04]  /*b210*/  LDG.E R7, desc[UR6][R4.64] ;  /* 0x0000000604077981 */ /* 0x000ea8000c1e1900 */
[----:B-----5:R-:W2:Y:S02]  /*b220*/  LDG.E R0, desc[UR6][R4.64+0x4] ;  /* 0x0000040604007981 */ /* 0x020ea4000c1e1900 */
[----:B--2---:R-:W-:-:S07]  /*b230*/  IMAD.IADD R0, R0, 0x1, -R7 ;  /* 0x0000000100007824 */ /* 0x004fce00078e0a07 */
.L_x_175:
[----:B------:R-:W-:Y:S01]  /*b240*/  LOP3.LUT R4, R8, 0x1fffffe0, RZ, 0xc0, !PT ;  /* 0x1fffffe008047812 */ /* 0x000fe200078ec0ff */
[----:B------:R-:W-:Y:S01]  /*b250*/  USHF.R.S32.HI UR6, URZ, 0x1f, UR5 ;  /* 0x0000001f3f067899 */ /* 0x000fe20008011405 */
[----:B------:R-:W-:Y:S01]  /*b260*/  IADD3 R2, P0, R15, R2, RZ ;  /* 0x000000020f027210 */ /* 0x000fe20007f1e0ff */
[----:B-----5:R-:W-:Y:S01]  /*b270*/  IMAD R12, R13, -0x50, R0 ;  /* 0xffffffb00d0c7824 */ /* 0x020fe200078e0200 */
[----:B------:R-:W0:Y:S01]  /*b280*/  LDC.64 R18, c[0x0][0x850] ;  /* 0x00021400ff127b82 */ /* 0x000e220000000a00 */
[----:B------:R-:W-:Y:S01]  /*b290*/  IMAD.IADD R4, R11, 0x1, -R4 ;  /* 0x000000010b047824 */ /* 0x000fe200078e0a04 */
[C---:B------:R-:W-:Y:S01]  /*b2a0*/  LEA.HI.X.SX32 R3, R15.reuse, R3, 0x1, P0 ;  /* 0x000000030f037211 */ /* 0x040fe200000f0eff */
[C---:B------:R-:W-:Y:S01]  /*b2b0*/  VIADD R5, R15.reuse, 0x8 ;  /* 0x000000080f057836 */ /* 0x040fe20000000000 */
[-C--:B------:R-:W-:Y:S01]  /*b2c0*/  ISETP.GE.AND P0, PT, R15, R12.reuse, PT ;  /* 0x0000000c0f00720c */ /* 0x080fe20003f06270 */
[----:B------:R-:W-:Y:S01]  /*b2d0*/  IMAD.SHL.U32 R4, R4, 0x8, RZ ;  /* 0x0000000804047824 */ /* 0x000fe200078e00ff */
[----:B------:R-:W-:Y:S01]  /*b2e0*/  ULDC UR7, c[0x0][0x80c] ;  /* 0x0002030000077ab9 */ /* 0x000fe20000000800 */
[----:B------:R-:W-:Y:S01]  /*b2f0*/  IMAD R0, R16, UR6, RZ ;  /* 0x0000000610007c24 */ /* 0x000fe2000f8e02ff */
[-C--:B------:R-:W-:Y:S01]  /*b300*/  ISETP.GE.AND P6, PT, R5, R12.reuse, PT ;  /* 0x0000000c0500720c */ /* 0x080fe20003fc6270 */
[----:B------:R-:W-:Y:S01]  /*b310*/  VIADD R7, R15, 0x10 ;  /* 0x000000100f077836 */ /* 0x000fe20000000000 */
[----:B------:R-:W-:Y:S01]  /*b320*/  SHF.R.S32.HI R5, RZ, 0x1f, R4 ;  /* 0x0000001fff057819 */ /* 0x000fe20000011404 */
[----:B------:R-:W-:Y:S01]  /*b330*/  IMAD R17, R17, UR5, R0 ;  /* 0x0000000511117c24 */ /* 0x000fe2000f8e0200 */
[----:B------:R-:W-:Y:S01]  /*b340*/  SHF.R.S32.HI R0, RZ, 0x1f, R233 ;  /* 0x0000001fff007819 */ /* 0x000fe200000114e9 */
[----:B------:R-:W-:Y:S01]  /*b350*/  VIADD R9, R15, 0x18 ;  /* 0x000000180f097836 */ /* 0x000fe20000000000 */
[----:B------:R-:W-:Y:S01]  /*b360*/  ISETP.GE.OR P2, PT, R4, UR7, P0 ;  /* 0x0000000704007c0c */ /* 0x000fe20008746670 */
[----:B------:R-:W-:Y:S01]  /*b370*/  ULDC.64 UR8, c[0x0][0x828] ;  /* 0x00020a0000087ab9 */ /* 0x000fe20000000a00 */
[-C--:B------:R-:W-:Y:S01]  /*b380*/  ISETP.GE.AND P5, PT, R7, R12.reuse, PT ;  /* 0x0000000c0700720c */ /* 0x080fe20003fa6270 */
[----:B------:R-:W-:Y:S01]  /*b390*/  IMAD.WIDE.U32 R6, R16, UR5, R4 ;  /* 0x0000000510067c25 */ /* 0x000fe2000f8e0004 */
[----:B------:R-:W-:Y:S01]  /*b3a0*/  SEL R14, R0, RZ, !P1 ;  /* 0x000000ff000e7207 */ /* 0x000fe20004800000 */
[----:B------:R-:W-:Y:S01]  /*b3b0*/  BSSY B1, `(.L_x_176) ;  /* 0x000001c000017945 */ /* 0x000fe20003800000 */
[-C--:B------:R-:W-:Y:S01]  /*b3c0*/  ISETP.GE.AND P4, PT, R9, R12.reuse, PT ;  /* 0x0000000c0900720c */ /* 0x080fe20003f86270 */
[----:B------:R-:W-:Y:S01]  /*b3d0*/  VIADD R9, R15, 0x20 ;  /* 0x000000200f097836 */ /* 0x000fe20000000000 */
[----:B------:R-:W-:Y:S01]  /*b3e0*/  SEL R233, R233, RZ, !P1 ;  /* 0x000000ffe9e97207 */ /* 0x000fe20004800000 */
[----:B------:R-:W-:Y:S01]  /*b3f0*/  IMAD.IADD R7, R17, 0x1, R7 ;  /* 0x0000000111077824 */ /* 0x000fe200078e0207 */
[----:B------:R-:W-:Y:S01]  /*b400*/  P2R R20, PR, RZ, 0x40 ;  /* 0x00000040ff147803 */ /* 0x000fe20000000000 */
[----:B------:R-:W-:Y:S01]  /*b410*/  IMAD R0, R14, UR8, RZ ;  /* 0x000000080e007c24 */ /* 0x000fe2000f8e02ff */
[----:B------:R-:W-:Y:S01]  /*b420*/  ISETP.GE.AND P3, PT, R9, R12, PT ;  /* 0x0000000c0900720c */ /* 0x000fe20003f66270 */
[----:B------:R-:W-:Y:S01]  /*b430*/  IMAD.WIDE.U32 R10, R233, UR8, R6 ;  /* 0x00000008e90a7c25 */ /* 0x000fe2000f8e0006 */
[----:B------:R-:W-:-:S02]  /*b440*/  P2R R22, PR, RZ, 0x20 ;  /* 0x00000020ff167803 */ /* 0x000fc40000000000 */
[----:B------:R-:W-:Y:S01]  /*b450*/  P2R R16, PR, RZ, 0x10 ;  /* 0x00000010ff107803 */ /* 0x000fe20000000000 */
[----:B------:R-:W-:Y:S01]  /*b460*/  IMAD R9, R233, UR9, R0 ;  /* 0x00000009e9097c24 */ /* 0x000fe2000f8e0200 */
[----:B------:R-:W-:Y:S01]  /*b470*/  P2R R23, PR, RZ, 0x8 ;  /* 0x00000008ff177803 */ /* 0x000fe20000000000 */
[----:B------:R-:W-:Y:S01]  /*b480*/  IMAD.WIDE R2, R13, 0x50, R2 ;  /* 0x000000500d027825 */ /* 0x000fe200078e0202 */
[----:B------:R-:W-:-:S03]  /*b490*/  ISETP.GE.OR P1, PT, R4, UR7, P6 ;  /* 0x0000000704007c0c */ /* 0x000fc6000b726670 */
[----:B------:R-:W-:Y:S01]  /*b4a0*/  IMAD.IADD R9, R11, 0x1, R9 ;  /* 0x000000010b097824 */ /* 0x000fe200078e0209 */
[----:B------:R-:W-:Y:S09]  /*b4b0*/  @P2 BRA `(.L_x_177) ;  /* 0x00000000002c2947 */ /* 0x000ff20003800000 */
        /* <DEDUP_REMOVED lines=10> */
[----:B------:R1:W-:Y:S02]  /*b560*/  STG.E.128 desc[UR10][R24.64], RZ ;  /* 0x000000ff18007986 */ /* 0x0003e4000c101d0a */
.L_x_177:
[----:B------:R-:W-:Y:S05]  /*b570*/  BSYNC B1 ;  /* 0x0000000000017941 */ /* 0x000fea0003800000 */
.L_x_176:
[----:B------:R-:W-:Y:S01]  /*b580*/  BSSY B1, `(.L_x_178) ;  /* 0x0000011000017945 */ /* 0x000fe20003800000 */
[----:B------:R-:W-:-:S03]  /*b590*/  ISETP.GE.OR P2, PT, R4, UR7, P5 ;  /* 0x0000000704007c0c */ /* 0x000fc6000af46670 */
[----:B------:R-:W-:Y:S10]  /*b5a0*/  @P1 BRA `(.L_x_179) ;  /* 0x0000000000381947 */ /* 0x000ff40003800000 */
        /* <DEDUP_REMOVED lines=10> */
[----:B-1----:R-:W-:Y:S01]  /*b650*/  LEA R24, P1, R6, UR8, 0x1 ;  /* 0x0000000806187c11 */ /* 0x002fe2000f8208ff */
[----:B------:R-:W-:-:S05]  /*b660*/  IMAD.IADD R7, R7, 0x1, R13 ;  /* 0x0000000107077824 */ /* 0x000fca00078e020d */
[----:B------:R-:W-:-:S05]  /*b670*/  LEA.HI.X R25, R6, UR9, R7, 0x1, P1 ;  /* 0x0000000906197c11 */ /* 0x000fca00088f0c07 */
[----:B------:R2:W-:Y:S02]  /*b680*/  STG.E.128 desc[UR10][R24.64], RZ ;  /* 0x000000ff18007986 */ /* 0x0005e4000c101d0a */
.L_x_179:
[----:B------:R-:W-:Y:S05]  /*b690*/  BSYNC B1 ;  /* 0x0000000000017941 */ /* 0x000fea0003800000 */
.L_x_178:
        /* <DEDUP_REMOVED lines=13> */
[----:B-12---:R-:W-:Y:S01]  /*b770*/  LEA R24, P2, R6, UR8, 0x1 ;  /* 0x0000000806187c11 */ /* 0x006fe2000f8408ff */
[----:B------:R-:W-:-:S05]  /*b780*/  IMAD.IADD R7, R7, 0x1, R13 ;  /* 0x0000000107077824 */ /* 0x000fca00078e020d */
[----:B------:R-:W-:-:S05]  /*b790*/  LEA.HI.X R25, R6, UR9, R7, 0x1, P2 ;  /* 0x0000000906197c11 */ /* 0x000fca00090f0c07 */
[----:B------:R3:W-:Y:S02]  /*b7a0*/  STG.E.128 desc[UR10][R24.64], RZ ;  /* 0x000000ff18007986 */ /* 0x0007e4000c101d0a */
.L_x_181:
[----:B------:R-:W-:Y:S05]  /*b7b0*/  BSYNC B1 ;  /* 0x0000000000017941 */ /* 0x000fea0003800000 */
.L_x_180:
[----:B------:R-:W-:Y:S01]  /*b7c0*/  BSSY B1, `(.L_x_182) ;  /* 0x0000012000017945 */ /* 0x000fe20003800000 */
[----:B------:R-:W-:Y:S01]  /*b7d0*/  ISETP.GE.OR P2, PT, R4, UR7, P3 ;  /* 0x0000000704007c0c */ /* 0x000fe20009f46670 */
[----:B------:R-:W-:Y:S02]  /*b7e0*/  VIADD R17, R15, 0x28 ;  /* 0x000000280f117836 */ /* 0x000fe40000000000 */
        /* <DEDUP_REMOVED lines=11> */
[----:B-123--:R-:W-:Y:S01]  /*b8a0*/  LEA R24, P1, R6, UR8, 0x1 ;  /* 0x0000000806187c11 */ /* 0x00efe2000f8208ff */
[----:B------:R-:W-:-:S05]  /*b8b0*/  IMAD.IADD R7, R7, 0x1, R13 ;  /* 0x0000000107077824 */ /* 0x000fca00078e020d */
[----:B------:R-:W-:-:S05]  /*b8c0*/  LEA.HI.X R25, R6, UR9, R7, 0x1, P1 ;  /* 0x0000000906197c11 */ /* 0x000fca00088f0c07 */
[----:B------:R4:W-:Y:S02]  /*b8d0*/  STG.E.128 desc[UR10][R24.64], RZ ;  /* 0x000000ff18007986 */ /* 0x0009e4000c101d0a */
.L_x_183:
[----:B------:R-:W-:Y:S05]  /*b8e0*/  BSYNC B1 ;  /* 0x0000000000017941 */ /* 0x000fea0003800000 */
.L_x_182:
[----:B------:R-:W-:Y:S01]  /*b8f0*/  BSSY B1, `(.L_x_184) ;  /* 0x0000011000017945 */ /* 0x000fe20003800000 */
[----:B------:R-:W-:-:S03]  /*b900*/  ISETP.GE.AND P1, PT, R17, R12, PT ;  /* 0x0000000c1100720c */ /* 0x000fc60003f26270 */
        /* <DEDUP_REMOVED lines=11> */
[----:B-1234-:R-:W-:Y:S01]  /*b9c0*/  LEA R24, P2, R6, UR8, 0x1 ;  /* 0x0000000806187c11 */ /* 0x01efe2000f8408ff */
[----:B------:R-:W-:-:S05]  /*b9d0*/  IMAD.IADD R7, R7, 0x1, R13 ;  /* 0x0000000107077824 */ /* 0x000fca00078e020d */
[----:B------:R-:W-:-:S05]  /*b9e0*/  LEA.HI.X R25, R6, UR9, R7, 0x1, P2 ;  /* 0x0000000906197c11 */ /* 0x000fca00090f0c07 */
[----:B------:R1:W-:Y:S02]  /*b9f0*/  STG.E.128 desc[UR10][R24.64], RZ ;  /* 0x000000ff18007986 */ /* 0x0003e4000c101d0a */
.L_x_185:
[----:B------:R-:W-:Y:S05]  /*ba00*/  BSYNC B1 ;  /* 0x0000000000017941 */ /* 0x000fea0003800000 */
.L_x_184:
[----:B------:R-:W-:Y:S01]  /*ba10*/  ISETP.GE.OR P2, PT, R4, UR7, P1 ;  /* 0x0000000704007c0c */ /* 0x000fe20008f46670 */
[----:B0-----:R-:W-:Y:S01]  /*ba20*/  IMAD R0, R18, UR6, RZ ;  /* 0x0000000612007c24 */ /* 0x001fe2000f8e02ff */
[----:B------:R-:W-:Y:S01]  /*ba30*/  BSSY B1, `(.L_x_186) ;  /* 0x0000012000017945 */ /* 0x000fe20003800000 */
[----:B------:R-:W-:Y:S02]  /*ba40*/  VIADD R17, R15, 0x30 ;  /* 0x000000300f117836 */ /* 0x000fe40000000000 */
[----:B------:R-:W-:-:S08]  /*ba50*/  IMAD R21, R19, UR5, R0 ;  /* 0x0000000513157c24 */ /* 0x000fd0000f8e0200 */
[----:B------:R-:W-:Y:S05]  /*ba60*/  @P2 BRA `(.L_x_187) ;  /* 0x0000000000382947 */ /* 0x000fea0003800000 */
        /* <DEDUP_REMOVED lines=14> */
.L_x_187:
[----:B------:R-:W-:Y:S05]  /*bb50*/  BSYNC B1 ;  /* 0x0000000000017941 */ /* 0x000fea0003800000 */
.L_x_186:
[----:B------:R-:W-:Y:S01]  /*bb60*/  ISETP.GE.AND P2, PT, R17, R12, PT ;  /* 0x0000000c1100720c */ /* 0x000fe20003f46270 */
[----:B------:R-:W-:Y:S01]  /*bb70*/  ULDC UR4, c[0x0][0x83c] ;  /* 0x00020f0000047ab9 */ /* 0x000fe20000000800 */
[----:B------:R-:W-:Y:S01]  /*bb80*/  BSSY B1, `(.L_x_188) ;  /* 0x0000014000017945 */ /* 0x000fe20003800000 */
[C---:B------:R-:W-:Y:S01]  /*bb90*/  VIADD R17, R15.reuse, 0x38 ;  /* 0x000000380f117836 */ /* 0x040fe20000000000 */
[----:B------:R-:W-:Y:S01]  /*bba0*/  ISETP.GE.OR P3, PT, R4, UR7, P2 ;  /* 0x0000000704007c0c */ /* 0x000fe20009766670 */
[C---:B------:R-:W-:Y:S02]  /*bbb0*/  VIADD R19, R15.reuse, 0x40 ;  /* 0x000000400f137836 */ /* 0x040fe40000000000 */
[----:B------:R-:W-:-:S10]  /*bbc0*/  VIADD R15, R15, 0x48 ;  /* 0x000000480f0f7836 */ /* 0x000fd40000000000 */
        /* <DEDUP_REMOVED lines=11> */
[----:B01234-:R-:W-:Y:S01]  /*bc80*/  LEA R24, P3, R6, UR8, 0x1 ;  /* 0x0000000806187c11 */ /* 0x01ffe2000f8608ff */
[----:B------:R-:W-:-:S05]  /*bc90*/  IMAD.IADD R7, R7, 0x1, R13 ;  /* 0x0000000107077824 */ /* 0x000fca00078e020d */
[----:B------:R-:W-:-:S05]  /*bca0*/  LEA.HI.X R25, R6, UR9, R7, 0x1, P3 ;  /* 0x0000000906197c11 */ /* 0x000fca00098f0c07 */
[----:B------:R0:W-:Y:S02]  /*bcb0*/  STG.E.128 desc[UR10][R24.64], RZ ;  /* 0x000000ff18007986 */ /* 0x0001e4000c101d0a */
.L_x_189:
[----:B------:R-:W-:Y:S05]  /*bcc0*/  BSYNC B1 ;  /* 0x0000000000017941 */ /* 0x000fea0003800000 */
.L_x_188:
[----:B------:R-:W-:Y:S01]  /*bcd0*/  ISETP.GE.AND P3, PT, R17, R12, PT ;  /* 0x0000000c1100720c */ /* 0x000fe20003f66270 */
[----:B------:R-:W-:Y:S03]  /*bce0*/  BSSY B1, `(.L_x_190) ;  /* 0x0000011000017945 */ /* 0x000fe60003800000 */
[----:B------:R-:W-:-:S13]  /*bcf0*/  ISETP.GE.OR P4, PT, R4, UR7, P3 ;  /* 0x0000000704007c0c */ /* 0x000fda0009f86670 */
        /* <DEDUP_REMOVED lines=15> */
.L_x_191:
[----:B------:R-:W-:Y:S05]  /*bdf0*/  BSYNC B1 ;  /* 0x0000000000017941 */ /* 0x000fea0003800000 */
.L_x_190:
        /* <DEDUP_REMOVED lines=18> */
.L_x_193:
[----:B------:R-:W-:Y:S05]  /*bf20*/  BSYNC B1 ;  /* 0x0000000000017941 */ /* 0x000fea0003800000 */
.L_x_192:
        /* <DEDUP_REMOVED lines=17> */
[----:B------:R0:W-:Y:S02]  /*c040*/  STG.E.128 desc[UR10][R8.64], RZ ;  /* 0x000000ff08007986 */ /* 0x0001e4000c101d0a */
.L_x_195:
[----:B------:R-:W-:Y:S05]  /*c050*/  BSYNC B1 ;  /* 0x0000000000017941 */ /* 0x000fea0003800000 */
.L_x_194:
[----:B------:R-:W-:Y:S01]  /*c060*/  P2R R0, PR, RZ, 0x8 ;  /* 0x00000008ff007803 */ /* 0x000fe20000000000 */
[----:B------:R-:W-:Y:S01]  /*c070*/  IMAD.WIDE.U32 R6, R18, UR5, R4 ;  /* 0x0000000512067c25 */ /* 0x000fe2000f8e0004 */
[----:B------:R-:W-:Y:S01]  /*c080*/  ISETP.NE.AND P3, PT, R20, RZ, PT ;  /* 0x000000ff1400720c */ /* 0x000fe20003f65270 */
[----:B------:R-:W-:Y:S01]  /*c090*/  ULDC.64 UR6, c[0x0][0x858] ;  /* 0x0002160000067ab9 */ /* 0x000fe20000000a00 */
[----:B0-----:R-:W-:Y:S01]  /*c0a0*/  P2R R8, PR, RZ, 0x10 ;  /* 0x00000010ff087803 */ /* 0x001fe20000000000 */
[----:B------:R-:W-:Y:S01]  /*c0b0*/  IMAD.IADD R7, R21, 0x1, R7 ;  /* 0x0000000115077824 */ /* 0x000fe200078e0207 */
[----:B------:R-:W-:Y:S01]  /*c0c0*/  P2R R9, PR, RZ, 0x20 ;  /* 0x00000020ff097803 */ /* 0x000fe20000000000 */
[----:B------:R-:W-:Y:S01]  /*c0d0*/  BSSY B1, `(.L_x_196) ;  /* 0x0000024000017945 */ /* 0x000fe20003800000 */
[----:B------:R-:W-:Y:S02]  /*c0e0*/  ISETP.GE.OR P0, PT, R4, UR4, P0 ;  /* 0x0000000404007c0c */ /* 0x000fe40008706670 */
[----:B------:R-:W-:-:S02]  /*c0f0*/  ISETP.NE.AND P4, PT, R22, RZ, PT ;  /* 0x000000ff1600720c */ /* 0x000fc40003f85270 */
[----:B------:R-:W-:Y:S02]  /*c100*/  ISETP.NE.AND P5, PT, R16, RZ, PT ;  /* 0x000000ff1000720c */ /* 0x000fe40003fa5270 */
[C---:B------:R-:W-:Y:S02]  /*c110*/  ISETP.GE.OR P3, PT, R4.reuse, UR4, P3 ;  /* 0x0000000404007c0c */ /* 0x040fe40009f66670 */
[C---:B------:R-:W-:Y:S02]  /*c120*/  ISETP.GE.OR P4, PT, R4.reuse, UR4, P4 ;  /* 0x0000000404007c0c */ /* 0x040fe4000a786670 */
[----:B------:R-:W-:Y:S02]  /*c130*/  P2R R10, PR, RZ, 0x8 ;  /* 0x00000008ff0a7803 */ /* 0x000fe40000000000 */
[----:B------:R-:W-:Y:S02]  /*c140*/  ISETP.GE.OR P5, PT, R4, UR4, P5 ;  /* 0x0000000404007c0c */ /* 0x000fe4000afa6670 */
[----:B------:R-:W-:Y:S01]  /*c150*/  ISETP.NE.AND P3, PT, R0, RZ, PT ;  /* 0x000000ff0000720c */ /* 0x000fe20003f65270 */
[----:B------:R-:W-:Y:S01]  /*c160*/  IMAD R0, R14, UR6, RZ ;  /* 0x000000060e007c24 */ /* 0x000fe2000f8e02ff */
[----:B------:R-:W-:-:S02]  /*c170*/  P2R R12, PR, RZ, 0x10 ;  /* 0x00000010ff0c7803 */ /* 0x000fc40000000000 */
[----:B------:R-:W-:Y:S01]  /*c180*/  P2R R13, PR, RZ, 0x20 ;  /* 0x00000020ff0d7803 */ /* 0x000fe20000000000 */
[----:B------:R-:W-:Y:S01]  /*c190*/  IMAD R5, R233, UR7, R0 ;  /* 0x00000007e9057c24 */ /* 0x000fe2000f8e0200 */
[----:B------:R-:W-:Y:S02]  /*c1a0*/  ISETP.NE.AND P4, PT, R8, RZ, PT ;  /* 0x000000ff0800720c */ /* 0x000fe40003f85270 */
[----:B------:R-:W-:Y:S01]  /*c1b0*/  ISETP.NE.AND P5, PT, R9, RZ, PT ;  /* 0x000000ff0900720c */ /* 0x000fe20003fa5270 */
[----:B------:R-:W-:Y:S01]  /*c1c0*/  IMAD.WIDE.U32 R8, R233, UR6, R6 ;  /* 0x00000006e9087c25 */ /* 0x000fe2000f8e0006 */
[----:B------:R-:W-:Y:S02]  /*c1d0*/  ISETP.NE.AND P6, PT, R23, RZ, PT ;  /* 0x000000ff1700720c */ /* 0x000fe40003fc5270 */
[C---:B------:R-:W-:Y:S01]  /*c1e0*/  ISETP.GE.OR P1, PT, R4.reuse, UR4, P1 ;  /* 0x0000000404007c0c */ /* 0x040fe20008f26670 */
[----:B------:R-:W-:Y:S01]  /*c1f0*/  IMAD.IADD R7, R9, 0x1, R5 ;  /* 0x0000000109077824 */ /* 0x000fe200078e0205 */
[----:B------:R-:W-:-:S02]  /*c200*/  ISETP.GE.OR P6, PT, R4, UR4, P6 ;  /* 0x0000000404007c0c */ /* 0x000fc4000b7c6670 */
[C---:B------:R-:W-:Y:S02]  /*c210*/  ISETP.GE.OR P2, PT, R4.reuse, UR4, P2 ;  /* 0x0000000404007c0c */ /* 0x040fe40009746670 */
[C---:B------:R-:W-:Y:S02]  /*c220*/  ISETP.GE.OR P3, PT, R4.reuse, UR4, P3 ;  /* 0x0000000404007c0c */ /* 0x040fe40009f66670 */
[C---:B------:R-:W-:Y:S02]  /*c230*/  ISETP.GE.OR P4, PT, R4.reuse, UR4, P4 ;  /* 0x0000000404007c0c */ /* 0x040fe4000a786670 */
[----:B------:R-:W-:Y:S01]  /*c240*/  ISETP.GE.OR P5, PT, R4, UR4, P5 ;  /* 0x0000000404007c0c */ /* 0x000fe2000afa6670 */
[----:B------:R-:W-:-:S12]  /*c250*/  @P0 BRA `(.L_x_197) ;  /* 0x00000000002c0947 */ /* 0x000fd80003800000 */
        /* <DEDUP_REMOVED lines=11> */
.L_x_197:
[----:B------:R-:W-:Y:S05]  /*c310*/  BSYNC B1 ;  /* 0x0000000000017941 */ /* 0x000fea0003800000 */
.L_x_196:
[----:B------:R-:W-:Y:S01]  /*c320*/  ISETP.NE.AND P0, PT, R10, RZ, PT ;  /* 0x000000ff0a00720c */ /* 0x000fe20003f05270 */
[----:B------:R-:W-:-:S12]  /*c330*/  BSSY B1, `(.L_x_198) ;  /* 0x0000010000017945 */ /* 0x000fd80003800000 */
        /* <DEDUP_REMOVED lines=15> */
.L_x_199:
[----:B------:R-:W-:Y:S05]  /*c430*/  BSYNC B1 ;  /* 0x0000000000017941 */ /* 0x000fea0003800000 */
.L_x_198:
[----:B------:R-:W-:Y:S01]  /*c440*/  ISETP.NE.AND P0, PT, R12, RZ, PT ;  /* 0x000000ff0c00720c */ /* 0x000fe20003f05270 */
[----:B------:R-:W-:-:S12]  /*c450*/  BSSY B1, `(.L_x_200) ;  /* 0x0000010000017945 */ /* 0x000fd80003800000 */
        /* <DEDUP_REMOVED lines=15> */
.L_x_201:
[----:B------:R-:W-:Y:S05]  /*c550*/  BSYNC B1 ;  /* 0x0000000000017941 */ /* 0x000fea0003800000 */
.L_x_200:
        /* <DEDUP_REMOVED lines=17> */
.L_x_203:
[----:B------:R-:W-:Y:S05]  /*c670*/  BSYNC B1 ;  /* 0x0000000000017941 */ /* 0x000fea0003800000 */
.L_x_202:
        /* <DEDUP_REMOVED lines=16> */
.L_x_205:
[----:B------:R-:W-:Y:S05]  /*c780*/  BSYNC B1 ;  /* 0x0000000000017941 */ /* 0x000fea0003800000 */
.L_x_204:
        /* <DEDUP_REMOVED lines=16> */
.L_x_207:
[----:B------:R-:W-:Y:S05]  /*c890*/  BSYNC B1 ;  /* 0x0000000000017941 */ /* 0x000fea0003800000 */
.L_x_206:
        /* <DEDUP_REMOVED lines=16> */
.L_x_209:
[----:B------:R-:W-:Y:S05]  /*c9a0*/  BSYNC B1 ;  /* 0x0000000000017941 */ /* 0x000fea0003800000 */
.L_x_208:
        /* <DEDUP_REMOVED lines=16> */
.L_x_211:
[----:B------:R-:W-:Y:S05]  /*cab0*/  BSYNC B1 ;  /* 0x0000000000017941 */ /* 0x000fea0003800000 */
.L_x_210:
        /* <DEDUP_REMOVED lines=16> */
.L_x_213:
[----:B------:R-:W-:Y:S05]  /*cbc0*/  BSYNC B1 ;  /* 0x0000000000017941 */ /* 0x000fea0003800000 */
.L_x_212:
[----:B------:R-:W-:Y:S05]  /*cbd0*/  @P5 BRA `(.L_x_117) ;  /* 0x0000002000245947 */ /* 0x000fea0003800000 */
[----:B------:R-:W-:Y:S01]  /*cbe0*/  IADD3 R5, P0, R2, 0x48, RZ ;  /* 0x0000004802057810 */ /* 0x000fe20007f1e0ff */
        /* <DEDUP_REMOVED lines=12> */
[----:B------:R0:W-:Y:S01]  /*ccb0*/  STG.E.128 desc[UR6][R4.64], RZ ;  /* 0x000000ff04007986 */ /* 0x0001e2000c101d06 */
[----:B------:R-:W-:Y:S05]  /*ccc0*/  BRA `(.L_x_117) ;  /* 0x0000001c00e87947 */ /* 0x000fea0003800000 */
.L_x_112:
[----:B------:R-:W-:-:S08]  /*ccd0*/  NOP ;  /* 0x0000000000007918 */ /* 0x000fd00000000000 */
[----:B------:R-:W0:-:S00]  /*cce0*/  USETMAXREG.DEALLOC.CTAPOOL 0x18 ;  /* 0x00000018000079c8 */ /* 0x000e0000080e0500 */
[----:B0-----:R-:W-:-:S06]  /*ccf0*/  LOP3.LUT R0, R0, 0x3, RZ, 0xc0, !PT ;  /* 0x0000000300007812 */ /* 0x001fcc00078ec0ff */
[----:B------:R-:W0:Y:S02]  /*cd00*/  SHFL.IDX PT, R0, R0, RZ, 0x1f ;  /* 0x00001fff00007589 */ /* 0x000e2400000e0000 */
[----:B0-----:R-:W-:-:S13]  /*cd10*/  ISETP.NE.AND P0, PT, R0, RZ, PT ;  /* 0x000000ff0000720c */ /* 0x001fda0003f05270 */
[----:B------:R-:W-:Y:S05]  /*cd20*/  @P0 BRA `(.L_x_117) ;  /* 0x0000001c00d00947 */ /* 0x000fea0003800000 */
[----:B------:R-:W-:Y:S01]  /*cd30*/  ULDC.64 UR4, c[0x0][0x8d8] ;  /* 0x0002360000047ab9 */ /* 0x000fe20000000a00 */
[----:B------:R-:W0:Y:S01]  /*cd40*/  S2R R9, SR_CTAID.Z ;  /* 0x0000000000097919 */ /* 0x000e220000002700 */
[----:B------:R-:W-:Y:S01]  /*cd50*/  ISETP.NE.U32.AND P0, PT, RZ, UR4, PT ;  /* 0x00000004ff007c0c */ /* 0x000fe2000bf05070 */
[----:B------:R-:W1:Y:S03]  /*cd60*/  S2UR UR20, SR_CTAID.Y ;  /* 0x00000000001479c3 */ /* 0x000e660000002600 */
[----:B------:R-:W-:-:S13]  /*cd70*/  ISETP.NE.AND.EX P0, PT, RZ, UR5, PT, P0 ;  /* 0x00000005ff007c0c */ /* 0x000fda000bf05300 */
[----:B------:R-:W-:Y:S05]  /*cd80*/  @!P0 BRA `(.L_x_214) ;  /* 0x0000000000148947 */ /* 0x000fea0003800000 */
[----:B------:R-:W0:Y:S01]  /*cd90*/  LDC.64 R2, c[0x0][0x8d8] ;  /* 0x00023600ff027b82 */ /* 0x000e220000000a00 */
[----:B------:R-:W-:Y:S01]  /*cda0*/  ULDC.64 UR4, c[0x0][0x208] ;  /* 0x0000820000047ab9 */ /* 0x000fe20000000a00 */
[----:B0-----:R-:W-:-:S05]  /*cdb0*/  IMAD.WIDE R2, R9, 0x4, R2 ;  /* 0x0000000409027825 */ /* 0x001fca00078e0202 */
[----:B------:R0:W5:Y:S01]  /*cdc0*/  LDG.E R5, desc[UR4][R2.64] ;  /* 0x0000000402057981 */ /* 0x000162000c1e1900 */
[----:B------:R-:W-:Y:S05]  /*cdd0*/  BRA `(.L_x_215) ;  /* 0x0000000000307947 */ /* 0x000fea0003800000 */
.L_x_214:
        /* <DEDUP_REMOVED lines=9> */
[----:B--2---:R-:W-:Y:S01]  /*ce70*/  IMAD.IADD R5, R0, 0x1, -R5 ;  /* 0x0000000100057824 */ /* 0x004fe200078e0a05 */
[----:B------:R-:W-:Y:S06]  /*ce80*/  BRA `(.L_x_215) ;  /* 0x0000000000047947 */ /* 0x000fec0003800000 */
.L_x_216:
[----:B------:R-:W2:Y:S02]  /*ce90*/  LDC R5, c[0x0][0x8bc] ;  /* 0x00022f00ff057b82 */ /* 0x000ea40000000800 */
.L_x_215:
[----:B------:R-:W3:Y:S01]  /*cea0*/  S2R R12, SR_CTAID.X ;  /* 0x00000000000c7919 */ /* 0x000ee20000002500 */
[----:B------:R-:W-:Y:S02]  /*ceb0*/  IMAD.MOV.U32 R0, RZ, RZ, 0x1 ;  /* 0x00000001ff007424 */ /* 0x000fe400078e00ff */
[----:B------:R-:W-:Y:S02]  /*cec0*/  IMAD.MOV.U32 R4, RZ, RZ, 0x1 ;  /* 0x00000001ff047424 */ /* 0x000fe400078e00ff */
[----:B---3--:R-:W-:-:S05]  /*ced0*/  IMAD R12, R12, 0x50, RZ ;  /* 0x000000500c0c7824 */ /* 0x008fca00078e02ff */
[----:B--2--5:R-:W-:Y:S01]  /*cee0*/  ISETP.GE.AND P0, PT, R12, R5, PT ;  /* 0x000000050c00720c */ /* 0x024fe20003f06270 */
[----:B------:R-:W-:-:S03]  /*cef0*/  IMAD.MOV.U32 R5, RZ, RZ, RZ ;  /* 0x000000ffff057224 */ /* 0x000fc600078e00ff */
[----:B0-----:R-:W-:-:S04]  /*cf00*/  SEL R9, R9, 0xffffffff, !P0 ;  /* 0xffffffff09097807 */ /* 0x001fc80004000000 */
[----:B------:R-:W-:-:S13]  /*cf10*/  ISETP.GE.AND P0, PT, R9, RZ, PT ;  /* 0x000000ff0900720c */ /* 0x000fda0003f06270 */
[----:B------:R-:W-:Y:S05]  /*cf20*/  @!P0 BRA `(.L_x_217) ;  /* 0x0000001800d48947 */ /* 0x000fea0003800000 */
[----:B------:R-:W0:Y:S01]  /*cf30*/  LDC.64 R10, c[0x0][0x770] ;  /* 0x0001dc00ff0a7b82 */ /* 0x000e220000000a00 */
[----:B------:R-:W-:-:S07]  /*cf40*/  ULDC.64 UR6, c[0x0][0x208] ;  /* 0x0000820000067ab9 */ /* 0x000fce0000000a00 */
[----:B------:R-:W2:Y:S08]  /*cf50*/  LDC.64 R4, c[0x0][0x770] ;  /* 0x0001dc00ff047b82 */ /* 0x000eb00000000a00 */
[----:B------:R-:W3:Y:S01]  /*cf60*/  LDC.64 R6, c[0x0][0x778] ;  /* 0x0001de00ff067b82 */ /* 0x000ee20000000a00 */
[----:B0-----:R-:W-:-:S07]  /*cf70*/  ISETP.NE.U32.AND P1, PT, R10, RZ, PT ;  /* 0x000000ff0a00720c */ /* 0x001fce0003f25070 */
[----:B------:R-:W0:Y:S01]  /*cf80*/  LDC.64 R2, c[0x0][0x780] ;  /* 0x0001e000ff027b82 */ /* 0x000e220000000a00 */
[----:B------:R-:W-:Y:S01]  /*cf90*/  ISETP.NE.AND.EX P1, PT, R11, RZ, PT, P1 ;  /* 0x000000ff0b00720c */ /* 0x000fe20003f25310 */
[----:B--2---:R-:W-:Y:S01]  /*cfa0*/  IMAD.WIDE R4, R9, 0x4, R4 ;  /* 0x0000000409047825 */ /* 0x004fe200078e0204 */
[----:B---3--:R-:W-:-:S11]  /*cfb0*/  ISETP.NE.U32.AND P0, PT, R6, RZ, PT ;  /* 0x000000ff0600720c */ /* 0x008fd60003f05070 */
[----:B------:R-:W2:Y:S01]  /*cfc0*/  @P1 LDG.E R14, desc[UR6][R4.64] ;  /* 0x00000006040e1981 */ /* 0x000ea2000c1e1900 */
[----:B------:R-:W-:-:S03]  /*cfd0*/  ISETP.NE.AND.EX P0, PT, R7, RZ, PT, P0 ;  /* 0x000000ff0700720c */ /* 0x000fc60003f05300 */
[----:B------:R-:W3:Y:S01]  /*cfe0*/  @P1 LDG.E R15, desc[UR6][R4.64] ;  /* 0x00000006040f1981 */ /* 0x000ee2000c1e1900 */
[----:B0-----:R-:W-:-:S04]  /*cff0*/  ISETP.NE.U32.AND P2, PT, R2, RZ, PT ;  /* 0x000000ff0200720c */ /* 0x001fc80003f45070 */
[----:B------:R-:W-:-:S05]  /*d000*/  ISETP.NE.AND.EX P2, PT, R3, RZ, PT, P2 ;  /* 0x000000ff0300720c */ /* 0x000fca0003f45320 */
[----:B------:R-:W0:Y:S08]  /*d010*/  @P0 LDC.64 R2, c[0x0][0x778] ;  /* 0x0001de00ff020b82 */ /* 0x000e300000000a00 */
[----:B------:R-:W4:Y:S01]  /*d020*/  @P2 LDC.64 R6, c[0x0][0x780] ;  /* 0x0001e000ff062b82 */ /* 0x000f220000000a00 */
[----:B------:R-:W-:Y:S01]  /*d030*/  IMAD.MOV.U32 R13, RZ, RZ, RZ ;  /* 0x000000ffff0d7224 */ /* 0x000fe200078e00ff */
[----:B------:R-:W-:Y:S01]  /*d040*/  ULDC UR4, c[0x0][0x280] ;  /* 0x0000a00000047ab9 */ /* 0x000fe20000000800 */
[----:B0-----:R-:W-:-:S05]  /*d050*/  @P0 IMAD.WIDE R2, R9, 0x4, R2 ;  /* 0x0000000409020825 */ /* 0x001fca00078e0202 */
[----:B------:R4:W5:Y:S01]  /*d060*/  @P0 LDG.E R13, desc[UR6][R2.64] ;  /* 0x00000006020d0981 */ /* 0x000962000c1e1900 */
[----:B------:R-:W-:Y:S02]  /*d070*/  IMAD.U32 R8, RZ, RZ, UR4 ;  /* 0x00000004ff087e24 */ /* 0x000fe4000f8e00ff */
[----:B----4-:R-:W-:Y:S01]  /*d080*/  @P2 IMAD.WIDE R2, R9, 0x4, R6 ;  /* 0x0000000409022825 */ /* 0x010fe200078e0206 */
[----:B------:R-:W-:-:S04]  /*d090*/  VOTEU.ANY UP0, P1 ;  /* 0x00000000003f7886 */ /* 0x000fc80000800100 */
[----:B------:R0:W5:Y:S02]  /*d0a0*/  @P2 LDG.E R8, desc[UR6][R2.64] ;  /* 0x0000000602082981 */ /* 0x000164000c1e1900 */
[----:B0-----:R-:W-:Y:S01]  /*d0b0*/  CS2R R2, SRZ ;  /* 0x0000000000027805 */ /* 0x001fe2000001ff00 */
[----:B--2---:R-:W-:-:S05]  /*d0c0*/  @P1 IMAD R14, R9, 0x40, R14 ;  /* 0x00000040090e1824 */ /* 0x004fca00078e020e */
[----:B------:R-:W-:-:S04]  /*d0d0*/  @P1 SHF.R.S32.HI R7, RZ, 0x1f, R14 ;  /* 0x0000001fff071819 */ /* 0x000fc8000001140e */
[----:B------:R-:W-:-:S04]  /*d0e0*/  @P1 LEA.HI R7, R7, R14, RZ, 0x6 ;  /* 0x0000000e07071211 */ /* 0x000fc800078f30ff */
[----:B------:R-:W-:Y:S02]  /*d0f0*/  @P1 LOP3.LUT R7, R7, 0xffffffc0, RZ, 0xc0, !PT ;  /* 0xffffffc007071812 */ /* 0x000fe400078ec0ff */
[----:B---3--:R-:W-:Y:S02]  /*d100*/  @P1 R2UR UR4, R15 ;  /* 0x000000000f0412ca */ /* 0x008fe400000e0000 */
[--C-:B------:R-:W-:Y:S01]  /*d110*/  @P1 SHF.R.S32.HI R6, RZ, 0x1f, R7.reuse ;  /* 0x0000001fff061819 */ /* 0x100fe20000011407 */
[----:B------:R-:W-:-:S04]  /*d120*/  @P1 IMAD.MOV.U32 R2, RZ, RZ, R7 ;  /* 0x000000ffff021224 */ /* 0x000fc800078e0007 */
[----:B------:R-:W-:Y:S01]  /*d130*/  @P1 IMAD.MOV.U32 R3, RZ, RZ, R6 ;  /* 0x000000ffff031224 */ /* 0x000fe200078e0006 */
[----:B------:R-:W-:Y:S07]  /*d140*/  @P2 BRA `(.L_x_218) ;  /* 0x0000000000142947 */ /* 0x000fee0003800000 */
[----:B------:R-:W-:Y:S05]  /*d150*/  @!P1 BRA `(.L_x_218) ;  /* 0x0000000000109947 */ /* 0x000fea0003800000 */
[----:B------:R-:W-:Y:S02]  /*d160*/  ULDC.64 UR6, c[0x0][0x208] ;  /* 0x0000820000067ab9 */ /* 0x000fe40000000a00 */
[----:B------:R-:W2:Y:S04]  /*d170*/  LDG.E R7, desc[UR6][R4.64] ;  /* 0x0000000604077981 */ /* 0x000ea8000c1e1900 */
[----:B-----5:R-:W2:Y:S02]  /*d180*/  LDG.E R8, desc[UR6][R4.64+0x4] ;  /* 0x0000040604087981 */ /* 0x020ea4000c1e1900 */
[----:B--2---:R-:W-:-:S07]  /*d190*/  IMAD.IADD R8, R8, 0x1, -R7 ;  /* 0x0000000108087824 */ /* 0x004fce00078e0a07 */
.L_x_218:
[----:B-----5:R-:W-:Y:S01]  /*d1a0*/  ISETP.GE.AND P1, PT, R8, 0x1, PT ;  /* 0x000000010800780c */ /* 0x020fe20003f26270 */
[----:B------:R-:W-:Y:S01]  /*d1b0*/  UMOV UR51, URZ ;  /* 0x0000003f00337c82 */ /* 0x000fe20008000000 */
[----:B------:R-:W-:Y:S01]  /*d1c0*/  @UP0 UMOV UR51, UR4 ;  /* 0x0000000400330c82 */ /* 0x000fe20008000000 */
[----:B------:R-:W-:Y:S02]  /*d1d0*/  IMAD.MOV.U32 R5, RZ, RZ, RZ ;  /* 0x000000ffff057224 */ /* 0x000fe400078e00ff */
[----:B------:R-:W-:-:S08]  /*d1e0*/  IMAD.MOV.U32 R4, RZ, RZ, 0x1 ;  /* 0x00000001ff047424 */ /* 0x000fd000078e00ff */
[----:B------:R-:W-:Y:S05]  /*d1f0*/  @!P1 BRA `(.L_x_217) ;  /* 0x0000001800209947 */ /* 0x000fea0003800000 */
[----:B------:R-:W-:Y:S01]  /*d200*/  R2UR UR11, R12 ;  /* 0x000000000c0b72ca */ /* 0x000fe200000e0000 */
[----:B------:R-:W-:Y:S01]  /*d210*/  ULDC UR5, c[0x0][0x2e8] ;  /* 0x0000ba0000057ab9 */ /* 0x000fe20000000800 */
[----:B------:R-:W-:Y:S01]  /*d220*/  R2UR UR4, R13 ;  /* 0x000000000d0472ca */ /* 0x000fe200000e0000 */
[----:B------:R-:W-:Y:S01]  /*d230*/  UISETP.NE.AND UP0, UPT, UR5, 0x1, UPT ;  /* 0x000000010500788c */ /* 0x000fe2000bf05270 */
[----:B------:R-:W0:Y:S01]  /*d240*/  LDC.64 R12, c[0x0][0x720] ;  /* 0x0001c800ff0c7b82 */ /* 0x000e220000000a00 */
[----:B------:R-:W-:Y:S01]  /*d250*/  ISETP.NE.U32.AND P1, PT, R10, RZ, PT ;  /* 0x000000ff0a00720c */ /* 0x000fe20003f25070 */
[----:B------:R-:W-:Y:S01]  /*d260*/  VOTEU.ANY UP1, P0 ;  /* 0x00000000003f7886 */ /* 0x000fe20000020100 */
[----:B------:R-:W-:Y:S02]  /*d270*/  R2UR UR21, R9 ;  /* 0x00000000091572ca */ /* 0x000fe400000e0000 */
[----:B------:R-:W-:Y:S02]  /*d280*/  ELECT P0, URZ, PT ;  /* 0x00000000003f782f */ /* 0x000fe40003800000 */
[----:B------:R-:W-:Y:S01]  /*d290*/  ISETP.NE.AND.EX P1, PT, R11, RZ, PT, P1 ;  /* 0x000000ff0b00720c */ /* 0x000fe20003f25310 */
[----:B-1----:R-:W-:Y:S01]  /*d2a0*/  UMOV UR12, UR20 ;  /* 0x00000014000c7c82 */ /* 0x002fe20008000000 */
[----:B------:R-:W-:Y:S01]  /*d2b0*/  SHF.R.S32.HI R15, RZ, 0x1f, R9 ;  /* 0x0000001fff0f7819 */ /* 0x000fe20000011409 */
[----:B------:R-:W-:Y:S01]  /*d2c0*/  IMAD.MOV.U32 R5, RZ, RZ, RZ ;  /* 0x000000ffff057224 */ /* 0x000fe200078e00ff */
[----:B------:R-:W-:Y:S01]  /*d2d0*/  @UP0 ULDC UR6, c[0x0][0x2f0] ;  /* 0x0000bc0000060ab9 */ /* 0x000fe20000000800 */
[----:B------:R-:W-:Y:S01]  /*d2e0*/  UIADD3 UR11, UR11, UR4, URZ ;  /* 0x000000040b0b7290 */ /* 0x000fe2000fffe03f */
[----:B------:R-:W-:Y:S01]  /*d2f0*/  SEL R15, R15, RZ, !P1 ;  /* 0x000000ff0f0f7207 */ /* 0x000fe20004800000 */
[----:B------:R-:W-:Y:S01]  /*d300*/  IMAD.MOV.U32 R4, RZ, RZ, 0x1 ;  /* 0x00000001ff047424 */ /* 0x000fe200078e00ff */
[----:B------:R-:W-:Y:S01]  /*d310*/  @UP0 ULDC UR4, c[0x0][0x2ec] ;  /* 0x0000bb0000040ab9 */ /* 0x000fe20000000800 */
[----:B------:R-:W-:-:S02]  /*d320*/  USEL UR13, UR21, URZ, !UP1 ;  /* 0x0000003f150d7287 */ /* 0x000fc4000c800000 */
[----:B------:R-:W-:Y:S02]  /*d330*/  UIMAD.WIDE.U32 UR4, UR20, UR4, URZ ;  /* 0x00000004140472a5 */ /* 0x000fe4000f8e003f */
[----:B------:R-:W-:Y:S01]  /*d340*/  VOTEU.ANY UP1, P1 ;  /* 0x00000000003f7886 */ /* 0x000fe20000820100 */
[----:B------:R-:W-:Y:S02]  /*d350*/  USEL UR21, UR21, URZ, !UP1 ;  /* 0x0000003f15157287 */ /* 0x000fe4000c800000 */
[----:B------:R-:W-:Y:S01]  /*d360*/  @UP0 USHF.R.U32.HI UR12, URZ, UR6, UR5 ;  /* 0x000000063f0c0299 */ /* 0x000fe20008011605 */
[----:B0-----:R-:W-:-:S04]  /*d370*/  IMAD R14, R15, R12, RZ ;  /* 0x0000000c0f0e7224 */ /* 0x001fc800078e02ff */
[----:B------:R-:W-:Y:S01]  /*d380*/  IMAD R14, R13, UR21, R14 ;  /* 0x000000150d0e7c24 */ /* 0x000fe2000f8e020e */
[----:B------:R-:W-:Y:S06]  /*d390*/  @!P0 BRA `(.L_x_217) ;  /* 0x0000001400b88947 */ /* 0x000fec0003800000 */
[----:B------:R-:W0:Y:S01]  /*d3a0*/  S2R R5, SR_CgaCtaId ;  /* 0x0000000000057919 */ /* 0x000e220000008800 */
[----:B------:R-:W-:Y:S01]  /*d3b0*/  MOV R0, 0x400 ;  /* 0x0000040000007802 */ /* 0x000fe20000000f00 */
[----:B------:R-:W1:Y:S03]  /*d3c0*/  S2R R4, SR_CTAID.Y ;  /* 0x0000000000047919 */ /* 0x000e660000002600 */
[----:B0-----:R-:W-:Y:S01]  /*d3d0*/  LEA R0, R5, R0, 0x18 ;  /* 0x0000000005007211 */ /* 0x001fe200078ec0ff */
[----:B------:R-:W-:-:S05]  /*d3e0*/  IMAD.MOV.U32 R5, RZ, RZ, 0x1 ;  /* 0x00000001ff057424 */ /* 0x000fca00078e00ff */
[----:B------:R-:W-:-:S04]  /*d3f0*/  SHF.L.U32 R5, R5, 0x1f, RZ ;  /* 0x0000001f05057819 */ /* 0x000fc800000006ff */
[----:B------:R-:W0:Y:S02]  /*d400*/  SYNCS.PHASECHK.TRANS64.TRYWAIT P0, [R0+URZ+0x31620], R5 ;  /* 0x03162005000075a7 */ /* 0x000e24000800017f */
[----:B01----:R-:W-:Y:S05]  /*d410*/  @!P0 BRA `(.L_x_219) ;  /* 0x0000001800588947 */ /* 0x003fea0003800000 */
.L_x_234:
[----:B------:R-:W1:Y:S01]  /*d420*/  S2R R6, SR_TID.X ;  /* 0x0000000000067919 */ /* 0x000e620000002100 */
[----:B------:R-:W-:Y:S01]  /*d430*/  IMAD.WIDE.U32 R18, R12, UR21, RZ ;  /* 0x000000150c127c25 */ /* 0x000fe2000f8e00ff */
[----:B------:R-:W-:-:S03]  /*d440*/  SHF.R.S32.HI R4, RZ, 0x1f, R4 ;  /* 0x0000001fff047819 */ /* 0x000fc60000011404 */
[----:B------:R-:W-:Y:S01]  /*d450*/  IMAD.IADD R7, R19, 0x1, R14 ;  /* 0x0000000113077824 */ /* 0x000fe200078e020e */
[----:B-1----:R-:W-:-:S04]  /*d460*/  LOP3.LUT R6, R6, 0x7f, RZ, 0xc0, !PT ;  /* 0x0000007f06067812 */ /* 0x002fc800078ec0ff */
[----:B------:R-:W-:Y:S01]  /*d470*/  ISETP.NE.AND P0, PT, R6, RZ, PT ;  /* 0x000000ff0600720c */ /* 0x000fe20003f05270 */
[----:B------:R-:W-:-:S12]  /*d480*/  IMAD.MOV.U32 R6, RZ, RZ, 0x1 ;  /* 0x00000001ff067424 */ /* 0x000fd800078e00ff */
[----:B------:R-:W-:Y:S05]  /*d490*/  @P0 BRA `(.L_x_220) ;  /* 0x0000000000180947 */ /* 0x000fea0003800000 */
[----:B------:R-:W1:Y:S01]  /*d4a0*/  S2R R9, SR_TID.X ;  /* 0x0000000000097919 */ /* 0x000e620000002100 */
[----:B0-----:R-:W-:-:S04]  /*d4b0*/  IMAD.MOV.U32 R5, RZ, RZ, 0x8100 ;  /* 0x00008100ff057424 */ /* 0x001fc800078e00ff */
[----:B------:R2:W-:Y:S01]  /*d4c0*/  SYNCS.ARRIVE.TRANS64 RZ, [R0+URZ+0x31610], R5 ;  /* 0x0316100500ff79a7 */ /* 0x0005e2000800003f */
[----:B-1----:R-:W-:-:S13]  /*d4d0*/  LOP3.LUT P1, RZ, R9, 0x1f, RZ, 0xc0, !PT ;  /* 0x0000001f09ff7812 */ /* 0x002fda000782c0ff */
[----:B--2---:R-:W-:Y:S05]  /*d4e0*/  @!P1 BRA `(.L_x_220) ;  /* 0x0000000000049947 */ /* 0x004fea0003800000 */
[----:B------:R-:W-:Y:S01]  /*d4f0*/  BPT.TRAP 0x1 ;  /* 0x000000040000795c */ /* 0x000fe20000300000 */
.L_x_220:
[----:B------:R-:W1:Y:S01]  /*d500*/  LDC.64 R16, c[0x0][0x198] ;  /* 0x00006600ff107b82 */ /* 0x000e620000000a00 */
[----:B------:R-:W-:Y:S01]  /*d510*/  R2UR UR8, R0 ;  /* 0x00000000000872ca */ /* 0x000fe200000e0000 */
[----:B------:R-:W-:Y:S01]  /*d520*/  UMOV UR6, 0x0 ;  /* 0x0000000000067882 */ /* 0x000fe20000000000 */
[----:B------:R-:W-:Y:S01]  /*d530*/  UMOV UR7, 0x14f00000 ;  /* 0x14f0000000077882 */ /* 0x000fe20000000000 */
[----:B------:R-:W-:Y:S01]  /*d540*/  UMOV UR50, URZ ;  /* 0x0000003f00327c82 */ /* 0x000fe20008000000 */
[----:B------:R-:W-:Y:S01]  /*d550*/  UMOV UR52, UR20 ;  /* 0x0000001400347c82 */ /* 0x000fe20008000000 */
[----:B------:R-:W-:Y:S01]  /*d560*/  UMOV UR53, UR21 ;  /* 0x0000001500357c82 */ /* 0x000fe20008000000 */
[----:B------:R-:W-:Y:S01]  /*d570*/  UMOV UR34, 0x40 ;  /* 0x0000004000227882 */ /* 0x000fe20000000000 */
[----:B------:R-:W2:Y:S01]  /*d580*/  LDC.64 R10, c[0x0][0x718] ;  /* 0x0001c600ff0a7b82 */ /* 0x000ea20000000a00 */
[----:B------:R-:W-:Y:S01]  /*d590*/  UMOV UR35, UR51 ;  /* 0x0000003300237c82 */ /* 0x000fe20008000000 */
[----:B------:R-:W-:Y:S01]  /*d5a0*/  UMOV UR36, UR20 ;  /* 0x0000001400247c82 */ /* 0x000fe20008000000 */
[----:B------:R-:W-:Y:S01]  /*d5b0*/  UMOV UR37, UR21 ;  /* 0x0000001500257c82 */ /* 0x000fe20008000000 */
[----:B------:R-:W-:Y:S01]  /*d5c0*/  UMOV UR26, 0x80 ;  /* 0x00000080001a7882 */ /* 0x000fe20000000000 */
[----:B------:R-:W-:Y:S01]  /*d5d0*/  UMOV UR27, UR51 ;  /* 0x00000033001b7c82 */ /* 0x000fe20008000000 */
[----:B------:R-:W-:-:S02]  /*d5e0*/  UIADD3 UR48, UR8, 0x14100, URZ ;  /* 0x0001410008307890 */ /* 0x000fc4000fffe03f */
[----:B------:R-:W-:Y:S02]  /*d5f0*/  UIADD3 UR49, UR8, 0x31610, URZ ;  /* 0x0003161008317890 */ /* 0x000fe4000fffe03f */
[----:B------:R-:W-:Y:S02]  /*d600*/  UIADD3 UR32, UR8, 0x16100, URZ ;  /* 0x0001610008207890 */ /* 0x000fe4000fffe03f */
[----:B------:R-:W-:Y:S02]  /*d610*/  UIADD3 UR24, UR8, 0x18100, URZ ;  /* 0x0001810008187890 */ /* 0x000fe4000fffe03f */
[----:B------:R-:W-:Y:S01]  /*d620*/  UIADD3 UR16, UR8, 0x1a100, URZ ;  /* 0x0001a10008107890 */ /* 0x000fe2000fffe03f */
[----:B-1----:R-:W-:Y:S01]  /*d630*/  IMAD.MOV.U32 R9, RZ, RZ, R16 ;  /* 0x000000ffff097224 */ /* 0x002fe200078e0010 */
[----:B------:R-:W-:Y:S01]  /*d640*/  UIADD3 UR30, UR8, 0x2c100, URZ ;  /* 0x0002c100081e7890 */ /* 0x000fe2000fffe03f */
[----:B------:R-:W-:Y:S01]  /*d650*/  UMOV UR33, UR49 ;  /* 0x0000003100217c82 */ /* 0x000fe20008000000 */
[----:B------:R-:W-:Y:S01]  /*d660*/  UMOV UR28, UR20 ;  /* 0x00000014001c7c82 */ /* 0x000fe20008000000 */
[----:B------:R-:W-:Y:S01]  /*d670*/  UMOV UR29, UR21 ;  /* 0x00000015001d7c82 */ /* 0x000fe20008000000 */
[----:B------:R-:W-:Y:S01]  /*d680*/  UMOV UR25, UR49 ;  /* 0x0000003100197c82 */ /* 0x000fe20008000000 */
[----:B------:R-:W-:Y:S01]  /*d690*/  UMOV UR18, 0xc0 ;  /* 0x000000c000127882 */ /* 0x000fe20000000000 */
[----:B--2---:R-:W-:Y:S01]  /*d6a0*/  IMAD R20, R4, R10, RZ ;  /* 0x0000000a04147224 */ /* 0x004fe200078e02ff */
[----:B------:R-:W-:Y:S01]  /*d6b0*/  IADD3 R4, P1, R9, 0xf0, RZ ;  /* 0x000000f009047810 */ /* 0x000fe20007f3e0ff */
[----:B------:R-:W-:Y:S01]  /*d6c0*/  UMOV UR19, UR51 ;  /* 0x0000003300137c82 */ /* 0x000fe20008000000 */
[----:B------:R-:W-:Y:S01]  /*d6d0*/  UMOV UR17, UR49 ;  /* 0x0000003100117c82 */ /* 0x000fe20008000000 */
[----:B------:R-:W-:Y:S01]  /*d6e0*/  IMAD R20, R11, UR20, R20 ;  /* 0x000000140b147c24 */ /* 0x000fe2000f8e0214 */
[----:B------:R-:W-:Y:S01]  /*d6f0*/  R2UR UR4, R4 ;  /* 0x00000000040472ca */ /* 0x000fe200000e0000 */
[----:B------:R-:W-:Y:S01]  /*d700*/  IMAD.MOV.U32 R11, RZ, RZ, R17 ;  /* 0x000000ffff0b7224 */ /* 0x000fe200078e0011 */
[----:B------:R-:W-:Y:S01]  /*d710*/  UMOV UR9, 0x10 ;  /* 0x0000001000097882 */ /* 0x000fe20000000000 */
[----:B------:R-:W-:Y:S01]  /*d720*/  UMOV UR31, UR49 ;  /* 0x00000031001f7c82 */ /* 0x000fe20008000000 */
[----:B------:R-:W-:Y:S01]  /*d730*/  UIADD3 UR40, UR8, 0x5000, URZ ;  /* 0x0000500008287890 */ /* 0x000fe2000fffe03f */
[----:B------:R-:W-:Y:S01]  /*d740*/  IMAD.X R4, RZ, RZ, R11, P1 ;  /* 0x000000ffff047224 */ /* 0x000fe200008e060b */
[----:B------:R-:W-:Y:S01]  /*d750*/  UMOV UR43, UR11 ;  /* 0x0000000b002b7c82 */ /* 0x000fe20008000000 */
[----:B------:R-:W-:Y:S01]  /*d760*/  UMOV UR44, UR12 ;  /* 0x0000000c002c7c82 */ /* 0x000fe20008000000 */
[----:B------:R-:W-:Y:S01]  /*d770*/  UMOV UR45, UR13 ;  /* 0x0000000d002d7c82 */ /* 0x000fe20008000000 */
[----:B------:R-:W-:Y:S01]  /*d780*/  UMOV UR10, UR50 ;  /* 0x00000032000a7c82 */ /* 0x000fe20008000000 */
[----:B------:R-:W-:Y:S01]  /*d790*/  R2UR UR5, R4 ;  /* 0x00000000040572ca */ /* 0x000fe200000e0000 */
[----:B0-----:R-:W-:Y:S01]  /*d7a0*/  IMAD.WIDE.U32 R4, R10, UR20, R2 ;  /* 0x000000140a047c25 */ /* 0x001fe2000f8e0002 */
[----:B------:R-:W-:Y:S01]  /*d7b0*/  UMOV UR42, 0x80 ;  /* 0x00000080002a7882 */ /* 0x000fe20000000000 */
[----:B------:R-:W-:-:S02]  /*d7c0*/  UIADD3 UR56, UR8, 0x7800, URZ ;  /* 0x0000780008387890 */ /* 0x000fc4000fffe03f */
[----:B------:R-:W-:Y:S01]  /*d7d0*/  IMAD.IADD R5, R5, 0x1, R20 ;  /* 0x0000000105057824 */ /* 0x000fe200078e0214 */
[----:B------:R-:W-:Y:S01]  /*d7e0*/  UMOV UR58, 0xc0 ;  /* 0x000000c0003a7882 */ /* 0x000fe20000000000 */
[----:B------:R-:W-:Y:S01]  /*d7f0*/  UMOV UR59, UR11 ;  /* 0x0000000b003b7c82 */ /* 0x000fe20008000000 */
[----:B------:R-:W-:Y:S01]  /*d800*/  UMOV UR60, UR12 ;  /* 0x0000000c003c7c82 */ /* 0x000fe20008000000 */
[----:B------:R-:W-:Y:S01]  /*d810*/  IMAD.WIDE.U32 R4, R12, UR21, R4 ;  /* 0x000000150c047c25 */ /* 0x000fe2000f8e0004 */
[----:B------:R-:W-:Y:S01]  /*d820*/  UMOV UR61, UR13 ;  /* 0x0000000d003d7c82 */ /* 0x000fe20008000000 */
[----:B------:R-:W0:Y:S02]  /*d830*/  LDC.64 R12, c[0x0][0x700] ;  /* 0x0001c000ff0c7b82 */ /* 0x000e240000000a00 */
[----:B------:R-:W-:Y:S01]  /*d840*/  IMAD.IADD R14, R14, 0x1, R5 ;  /* 0x000000010e0e7824 */ /* 0x000fe200078e0205 */
[----:B------:R-:W-:Y:S01]  /*d850*/  UTMALDG.4D [UR48], [UR4], desc[UR6] ;  /* 0x00000630040075b4 */ /* 0x000fe20008019000 */
[----:B------:R1:W-:Y:S01]  /*d860*/  UTMALDG.4D [UR32], [UR4], desc[UR6] ;  /* 0x00000620040075b4 */ /* 0x0003e20008019000 */
[----:B------:R2:W-:Y:S01]  /*d870*/  UTMALDG.4D [UR24], [UR4], desc[UR6] ;  /* 0x00000618040075b4 */ /* 0x0005e20008019000 */
[C---:B0-----:R-:W-:Y:S01]  /*d880*/  LEA R5, P1, R4.reuse, R12, 0x2 ;  /* 0x0000000c04057211 */ /* 0x041fe200078210ff */
[----:B------:R0:W-:Y:S03]  /*d890*/  UTMALDG.4D [UR16], [UR4], desc[UR6] ;  /* 0x00000610040075b4 */ /* 0x0001e60008019000 */
[----:B------:R-:W-:-:S02]  /*d8a0*/  LEA.HI.X R14, R4, R13, R14, 0x2, P1 ;  /* 0x0000000d040e7211 */ /* 0x000fc400008f140e */
[----:B------:R-:W-:Y:S01]  /*d8b0*/  R2UR UR14, R5 ;  /* 0x00000000050e72ca */ /* 0x000fe200000e0000 */
[----:B------:R-:W-:Y:S01]  /*d8c0*/  IMAD.MOV.U32 R5, RZ, RZ, 0x14000 ;  /* 0x00014000ff057424 */ /* 0x000fe200078e00ff */
[----:B------:R-:W-:Y:S02]  /*d8d0*/  R2UR UR15, R14 ;  /* 0x000000000e0f72ca */ /* 0x000fe400000e0000 */
[----:B------:R-:W-:Y:S02]  /*d8e0*/  IADD3 R4, P1, R9, 0x2f0, RZ ;  /* 0x000002f009047810 */ /* 0x000fe40007f3e0ff */
[----:B------:R-:W-:Y:S01]  /*d8f0*/  MOV R14, UR45 ;  /* 0x0000002d000e7c02 */ /* 0x000fe20008000f00 */
[----:B-1----:R-:W-:Y:S01]  /*d900*/  UIADD3 UR32, UR8, 0xc800, URZ ;  /* 0x0000c80008207890 */ /* 0x002fe2000fffe03f */
[----:B------:R-:W-:Y:S01]  /*d910*/  R2UR UR22, R4 ;  /* 0x00000000041672ca */ /* 0x000fe200000e0000 */
[----:B------:R-:W-:Y:S01]  /*d920*/  IMAD.X R4, RZ, RZ, R11, P1 ;  /* 0x000000ffff047224 */ /* 0x000fe200008e060b */
[----:B------:R-:W-:Y:S01]  /*d930*/  UMOV UR35, UR11 ;  /* 0x0000000b00237c82 */ /* 0x000fe20008000000 */
[----:B------:R-:W-:Y:S01]  /*d940*/  UMOV UR36, UR12 ;  /* 0x0000000c00247c82 */ /* 0x000fe20008000000 */
[----:B------:R-:W-:-:S02]  /*d950*/  UMOV UR37, UR13 ;  /* 0x0000000d00257c82 */ /* 0x000fc40008000000 */
[----:B------:R-:W-:Y:S01]  /*d960*/  R2UR UR23, R4 ;  /* 0x00000000041772ca */ /* 0x000fe200000e0000 */
[----:B------:R1:W-:Y:S01]  /*d970*/  UBLKCP.S.G [UR30], [UR14], UR9 ;  /* 0x0000001e0e0073ba */ /* 0x0003e20008000209 */
[----:B------:R-:W-:Y:S01]  /*d980*/  IADD3 R4, P1, R9, 0x3f0, RZ ;  /* 0x000003f009047810 */ /* 0x000fe20007f3e0ff */
[----:B--2---:R-:W-:Y:S01]  /*d990*/  UIADD3 UR24, UR8, 0x2800, URZ ;  /* 0x0000280008187890 */ /* 0x004fe2000fffe03f */
[----:B------:R2:W-:Y:S01]  /*d9a0*/  SYNCS.ARRIVE.TRANS64 RZ, [R0+URZ+0x31600], R5 ;  /* 0x0316000500ff79a7 */ /* 0x0005e2000800003f */
[----:B------:R-:W-:Y:S01]  /*d9b0*/  UMOV UR26, 0x40 ;  /* 0x00000040001a7882 */ /* 0x000fe20000000000 */
[----:B------:R-:W-:Y:S01]  /*d9c0*/  UMOV UR27, UR11 ;  /* 0x0000000b001b7c82 */ /* 0x000fe20008000000 */
[----:B------:R-:W-:Y:S01]  /*d9d0*/  UMOV UR28, UR12 ;  /* 0x0000000c001c7c82 */ /* 0x000fe20008000000 */
[----:B------:R-:W-:Y:S01]  /*d9e0*/  UMOV UR29, UR13 ;  /* 0x0000000d001d7c82 */ /* 0x000fe20008000000 */
[----:B0-----:R-:W-:Y:S01]  /*d9f0*/  R2UR UR4, R4 ;  /* 0x00000000040472ca */ /* 0x001fe200000e0000 */
[----:B------:R-:W-:Y:S01]  /*da00*/  IMAD.X R4, RZ, RZ, R11, P1 ;  /* 0x000000ffff047224 */ /* 0x000fe200008e060b */
[----:B------:R-:W-:Y:S01]  /*da10*/  UMOV UR7, 0x10000000 ;  /* 0x1000000000077882 */ /* 0x000fe20000000000 */
[----:B------:R-:W-:-:S02]  /*da20*/  ISETP.GE.AND P1, PT, R8, 0x41, PT ;  /* 0x000000410800780c */ /* 0x000fc40003f26270 */
[----:B--2---:R-:W-:Y:S02]  /*da30*/  MOV R5, UR43 ;  /* 0x0000002b00057c02 */ /* 0x004fe40008000f00 */
[----:B------:R-:W-:Y:S01]  /*da40*/  R2UR UR5, R4 ;  /* 0x00000000040572ca */ /* 0x000fe200000e0000 */
[----:B-1----:R-:W-:Y:S01]  /*da50*/  UIADD3 UR9, UR8, 0x31600, URZ ;  /* 0x0003160008097890 */ /* 0x002fe2000fffe03f */
[----:B------:R-:W-:-:S06]  /*da60*/  MOV R4, UR44 ;  /* 0x0000002c00047c02 */ /* 0x000fcc0008000f00 */
[----:B------:R-:W-:Y:S01]  /*da70*/  UMOV UR25, UR9 ;  /* 0x0000000900197c82 */ /* 0x000fe20008000000 */
[----:B------:R-:W-:Y:S01]  /*da80*/  UMOV UR41, UR9 ;  /* 0x0000000900297c82 */ /* 0x000fe20008000000 */
[----:B------:R0:W-:Y:S01]  /*da90*/  UTMALDG.4D [UR8], [UR22], desc[UR6] ;  /* 0x00000608160075b4 */ /* 0x0001e20008019000 */
[----:B------:R-:W-:Y:S01]  /*daa0*/  UMOV UR57, UR9 ;  /* 0x0000000900397c82 */ /* 0x000fe20008000000 */
[----:B------:R-:W-:Y:S01]  /*dab0*/  UMOV UR33, UR9 ;  /* 0x0000000900217c82 */ /* 0x000fe20008000000 */
[----:B------:R1:W-:Y:S01]  /*dac0*/  UTMALDG.4D [UR24], [UR22], desc[UR6] ;  /* 0x00000618160075b4 */ /* 0x0003e20008019000 */
[----:B------:R2:W-:Y:S01]  /*dad0*/  UTMALDG.4D [UR40], [UR22], desc[UR6] ;  /* 0x00000628160075b4 */ /* 0x0005e20008019000 */
[----:B------:R3:W-:Y:S01]  /*dae0*/  UTMALDG.4D [UR56], [UR22], desc[UR6] ;  /* 0x00000638160075b4 */ /* 0x0007e20008019000 */
[----:B0-----:R-:W-:Y:S01]  /*daf0*/  UMOV UR10, 0xc0 ;  /* 0x000000c0000a7882 */ /* 0x001fe20000000000 */
[----:B-1----:R-:W-:Y:S01]  /*db00*/  UIADD3 UR24, UR8, 0xf000, URZ ;  /* 0x0000f00008187890 */ /* 0x002fe2000fffe03f */
[----:B------:R-:W-:Y:S01]  /*db10*/  UMOV UR26, 0x80 ;  /* 0x00000080001a7882 */ /* 0x000fe20000000000 */
[----:B--2---:R-:W-:Y:S01]  /*db20*/  R2UR UR45, R14 ;  /* 0x000000000e2d72ca */ /* 0x004fe200000e0000 */
[----:B------:R-:W-:Y:S01]  /*db30*/  UIADD3 UR40, UR8, 0xa000, URZ ;  /* 0x0000a00008287890 */ /* 0x000fe2000fffe03f */
[----:B------:R-:W-:Y:S01]  /*db40*/  R2UR UR44, R4 ;  /* 0x00000000042c72ca */ /* 0x000fe200000e0000 */
[----:B------:R-:W-:Y:S01]  /*db50*/  UIADD3 UR8, UR8, 0x11800, URZ ;  /* 0x0001180008087890 */ /* 0x000fe2000fffe03f */
[----:B------:R-:W-:Y:S01]  /*db60*/  R2UR UR43, R5 ;  /* 0x00000000052b72ca */ /* 0x000fe200000e0000 */
[----:B------:R-:W-:Y:S01]  /*db70*/  UMOV UR42, UR50 ;  /* 0x00000032002a7c82 */ /* 0x000fe20008000000 */
[----:B------:R-:W-:-:S02]  /*db80*/  IMAD.MOV.U32 R4, RZ, RZ, RZ ;  /* 0x000000ffff047224 */ /* 0x000fc400078e00ff */
[----:B------:R-:W-:Y:S02]  /*db90*/  IMAD.MOV.U32 R5, RZ, RZ, 0x1 ;  /* 0x00000001ff057424 */ /* 0x000fe400078e00ff */
[----:B------:R-:W-:-:S07]  /*dba0*/  IMAD.MOV.U32 R14, RZ, RZ, 0x1 ;  /* 0x00000001ff0e7424 */ /* 0x000fce00078e00ff */
[----:B------:R3:W-:Y:S01]  /*dbb0*/  UTMALDG.4D [UR40], [UR4], desc[UR6] ;  /* 0x00000628040075b4 */ /* 0x0007e20008019000 */
[----:B------:R3:W-:Y:S01]  /*dbc0*/  UTMALDG.4D [UR32], [UR4], desc[UR6] ;  /* 0x00000620040075b4 */ /* 0x0007e20008019000 */
[----:B------:R3:W-:Y:S01]  /*dbd0*/  UTMALDG.4D [UR24], [UR4], desc[UR6] ;  /* 0x00000618040075b4 */ /* 0x0007e20008019000 */
[----:B------:R3:W-:Y:S02]  /*dbe0*/  UTMALDG.4D [UR8], [UR4], desc[UR6] ;  /* 0x00000608040075b4 */ /* 0x0007e40008019000 */
[----:B---3--:R-:W-:Y:S05]  /*dbf0*/  @!P1 BRA `(.L_x_221) ;  /* 0x00000008007c9947 */ /* 0x008fea0003800000 */
[----:B------:R-:W0:Y:S01]  /*dc00*/  LDC.64 R16, c[0x0][0x738] ;  /* 0x0001ce00ff107b82 */ /* 0x000e220000000a00 */
[----:B------:R-:W1:Y:S01]  /*dc10*/  S2R R14, SR_CTAID.Y ;  /* 0x00000000000e7919 */ /* 0x000e620000002600 */
[----:B------:R-:W-:Y:S02]  /*dc20*/  VIADD R8, R8, 0x3f ;  /* 0x0000003f08087836 */ /* 0x000fe40000000000 */
[----:B0-----:R-:W-:-:S04]  /*dc30*/  IMAD.WIDE.U32 R4, R16, UR21, R2 ;  /* 0x0000001510047c25 */ /* 0x001fc8000f8e0002 */
[----:B------:R-:W-:-:S04]  /*dc40*/  IMAD R16, R15, R16, RZ ;  /* 0x000000100f107224 */ /* 0x000fc800078e02ff */
[----:B------:R-:W-:Y:S01]  /*dc50*/  IMAD R16, R17, UR21, R16 ;  /* 0x0000001511107c24 */ /* 0x000fe2000f8e0210 */
[----:B-1----:R-:W-:-:S03]  /*dc60*/  SHF.R.S32.HI R14, RZ, 0x1f, R14 ;  /* 0x0000001fff0e7819 */ /* 0x002fc6000001140e */
[----:B------:R-:W-:Y:S02]  /*dc70*/  IMAD.IADD R5, R5, 0x1, R16 ;  /* 0x0000000105057824 */ /* 0x000fe400078e0210 */
[----:B------:R-:W0:Y:S02]  /*dc80*/  LDC.64 R16, c[0x0][0x730] ;  /* 0x0001cc00ff107b82 */ /* 0x000e240000000a00 */
[----:B0-----:R-:W-:Y:S02]  /*dc90*/  IMAD R6, R14, R16, RZ ;  /* 0x000000100e067224 */ /* 0x001fe400078e02ff */
[----:B------:R-:W-:Y:S01]  /*dca0*/  IMAD.WIDE.U32 R4, R16, UR20, R4 ;  /* 0x0000001410047c25 */ /* 0x000fe2000f8e0004 */
[----:B------:R-:W0:Y:S03]  /*dcb0*/  S2R R14, SR_TID.X ;  /* 0x00000000000e7919 */ /* 0x000e260000002100 */
[----:B------:R-:W-:-:S02]  /*dcc0*/  IMAD R6, R17, UR20, R6 ;  /* 0x0000001411067c24 */ /* 0x000fc4000f8e0206 */
[----:B------:R-:W1:Y:S02]  /*dcd0*/  LDC.64 R16, c[0x0][0x728] ;  /* 0x0001ca00ff107b82 */ /* 0x000e640000000a00 */
[----:B------:R-:W-:Y:S01]  /*dce0*/  IMAD.IADD R6, R5, 0x1, R6 ;  /* 0x0000000105067824 */ /* 0x000fe200078e0206 */
[----:B-1----:R-:W-:Y:S01]  /*dcf0*/  LEA R5, P1, R4, R16, 0x2 ;  /* 0x0000001004057211 */ /* 0x002fe200078210ff */
[----:B------:R-:W-:-:S03]  /*dd00*/  IMAD.MOV.U32 R16, RZ, RZ, RZ ;  /* 0x000000ffff107224 */ /* 0x000fc600078e00ff */
[----:B------:R-:W-:Y:S01]  /*dd10*/  LEA.HI.X R17, R4, R17, R6, 0x2, P1 ;  /* 0x0000001104117211 */ /* 0x000fe200008f1406 */
[----:B------:R-:W-:Y:S02]  /*dd20*/  IMAD.MOV.U32 R6, RZ, RZ, R18 ;  /* 0x000000ffff067224 */ /* 0x000fe400078e0012 */
[----:B------:R-:W-:Y:S02]  /*dd30*/  IMAD.MOV.U32 R4, RZ, RZ, RZ ;  /* 0x000000ffff047224 */ /* 0x000fe400078e00ff */
[----:B------:R-:W-:-:S04]  /*dd40*/  IMAD.WIDE.U32 R6, R10, UR20, R6 ;  /* 0x000000140a067c25 */ /* 0x000fc8000f8e0006 */
[----:B------:R-:W-:Y:S01]  /*dd50*/  IMAD.MOV.U32 R18, RZ, RZ, RZ ;  /* 0x000000ffff127224 */ /* 0x000fe200078e00ff */
[----:B------:R-:W-:-:S04]  /*dd60*/  IADD3 R10, P1, R2, R6, RZ ;  /* 0x00000006020a7210 */ /* 0x000fc80007f3e0ff */
[----:B------:R-:W-:Y:S02]  /*dd70*/  IADD3.X R6, R3, R20, R7, P1, !PT ;  /* 0x0000001403067210 */ /* 0x000fe40000ffe407 */
[C---:B------:R-:W-:Y:S02]  /*dd80*/  LEA R12, P1, R10.reuse, R12, 0x2 ;  /* 0x0000000c0a0c7211 */ /* 0x040fe400078210ff */
[----:B------:R-:W-:Y:S02]  /*dd90*/  SHF.R.S32.HI R7, RZ, 0x1f, R8 ;  /* 0x0000001fff077819 */ /* 0x000fe40000011408 */
[----:B------:R-:W-:Y:S01]  /*dda0*/  LEA.HI.X R10, R10, R13, R6, 0x2, P1 ;  /* 0x0000000d0a0a7211 */ /* 0x000fe200008f1406 */
[----:B------:R-:W-:Y:S01]  /*ddb0*/  IMAD.U32 R13, RZ, RZ, UR51 ;  /* 0x00000033ff0d7e24 */ /* 0x000fe2000f8e00ff */
[----:B------:R-:W-:Y:S01]  /*ddc0*/  LEA.HI R8, R7, R8, RZ, 0x6 ;  /* 0x0000000807087211 */ /* 0x000fe200078f30ff */
[----:B------:R-:W-:Y:S01]  /*ddd0*/  IMAD.MOV.U32 R6, RZ, RZ, 0x1 ;  /* 0x00000001ff067424 */ /* 0x000fe200078e00ff */
[----:B------:R-:W-:-:S02]  /*dde0*/  IADD3 R7, P1, R12, 0x100, RZ ;  /* 0x000001000c077810 */ /* 0x000fc40007f3e0ff */
[----:B0-----:R-:W-:Y:S01]  /*ddf0*/  LOP3.LUT R12, R14, 0x1f, RZ, 0xc0, !PT ;  /* 0x0000001f0e0c7812 */ /* 0x001fe200078ec0ff */
[----:B------:R-:W-:Y:S01]  /*de00*/  IMAD.MOV.U32 R14, RZ, RZ, 0x1 ;  /* 0x00000001ff0e7424 */ /* 0x000fe200078e00ff */
[----:B------:R-:W-:Y:S01]  /*de10*/  LEA.HI.SX32 R8, R8, 0xffffffff, 0x1a ;  /* 0xffffffff08087811 */ /* 0x000fe200078fd2ff */
[----:B------:R-:W-:-:S08]  /*de20*/  IMAD.X R10, RZ, RZ, R10, P1 ;  /* 0x000000ffff0a7224 */ /* 0x000fd000008e060a */
.L_x_226:
[----:B------:R-:W-:-:S04]  /*de30*/  SHF.L.U32 R9, R14, 0x1f, RZ ;  /* 0x0000001f0e097819 */ /* 0x000fc800000006ff */
[----:B0-----:R-:W0:Y:S02]  /*de40*/  SYNCS.PHASECHK.TRANS64.TRYWAIT P1, [R0+URZ+0x31638], R9 ;  /* 0x03163809000075a7 */ /* 0x001e24000802017f */
[----:B01---5:R-:W-:Y:S05]  /*de50*/  @!P1 BRA `(.L_x_222) ;  /* 0x0000000c00dc9947 */ /* 0x023fea0003800000 */
.L_x_235:
[----:B------:R-:W-:Y:S05]  /*de60*/  @P0 BRA `(.L_x_223) ;  /* 0x0000000000140947 */ /* 0x000fea0003800000 */
[----:B------:R-:W-:Y:S01]  /*de70*/  ISETP.NE.AND P1, PT, R12, RZ, PT ;  /* 0x000000ff0c00720c */ /* 0x000fe20003f25270 */
[----:B0-----:R-:W-:-:S04]  /*de80*/  IMAD.MOV.U32 R9, RZ, RZ, 0x8100 ;  /* 0x00008100ff097424 */ /* 0x001fc800078e00ff */
[----:B------:R1:W-:Y:S08]  /*de90*/  SYNCS.ARRIVE.TRANS64 RZ, [R0+URZ+0x31630], R9 ;  /* 0x0316300900ff79a7 */ /* 0x0003f0000800003f */
[----:B------:R-:W-:Y:S05]  /*dea0*/  @!P1 BRA `(.L_x_223) ;  /* 0x0000000000049947 */ /* 0x000fea0003800000 */
[----:B------:R-:W-:Y:S01]  /*deb0*/  BPT.TRAP 0x1 ;  /* 0x000000040000795c */ /* 0x000fe20000300000 */
.L_x_223:
[----:B------:R2:W-:Y:S02]  /*dec0*/  STL.64 [R1], R2 ;  /* 0x0000000201007387 */ /* 0x0005e40000100a00 */
[----:B--2---:R-:W0:Y:S02]  /*ded0*/  LDC.64 R2, c[0x0][0x198] ;  /* 0x00006600ff027b82 */ /* 0x004e240000000a00 */
[----:B01----:R-:W-:-:S05]  /*dee0*/  IMAD.MOV.U32 R9, RZ, RZ, R2 ;  /* 0x000000ffff097224 */ /* 0x003fca00078e0002 */
[----:B------:R-:W-:-:S04]  /*def0*/  IADD3 R11, P1, R9, 0x1f0, RZ ;  /* 0x000001f0090b7810 */ /* 0x000fc80007f3e0ff */
[----:B------:R-:W-:Y:S01]  /*df00*/  R2UR UR6, R11 ;  /* 0x000000000b0672ca */ /* 0x000fe200000e0000 */
[----:B------:R-:W-:Y:S02]  /*df10*/  IMAD.MOV.U32 R11, RZ, RZ, R3 ;  /* 0x000000ffff0b7224 */ /* 0x000fe400078e0003 */
[----:B------:R0:W5:Y:S01]  /*df20*/  LDL.LU.64 R2, [R1] ;  /* 0x0000000001027983 */ /* 0x0001620000300a00 */
[----:B------:R-:W-:Y:S01]  /*df30*/  R2UR UR14, R0 ;  /* 0x00000000000e72ca */ /* 0x000fe200000e0000 */
[----:B------:R-:W-:Y:S01]  /*df40*/  IMAD.X R19, RZ, RZ, R11, P1 ;  /* 0x000000ffff137224 */ /* 0x000fe200008e060b */
[----:B------:R-:W-:Y:S01]  /*df50*/  R2UR UR19, R13 ;  /* 0x000000000d1372ca */ /* 0x000fe200000e0000 */
[----:B------:R-:W1:Y:S01]  /*df60*/  S2R R12, SR_TID.X ;  /* 0x00000000000c7919 */ /* 0x000e620000002100 */
[----:B------:R-:W-:Y:S01]  /*df70*/  VIADD R16, R16, 0x1 ;  /* 0x0000000110107836 */ /* 0x000fe20000000000 */
[----:B------:R-:W-:Y:S01]  /*df80*/  UMOV UR8, 0x0 ;  /* 0x0000000000087882 */ /* 0x000fe20000000000 */
[----:B------:R-:W-:Y:S01]  /*df90*/  R2UR UR7, R19 ;  /* 0x00000000130772ca */ /* 0x000fe200000e0000 */
[----:B------:R-:W-:Y:S01]  /*dfa0*/  UMOV UR9, 0x14f00000 ;  /* 0x14f0000000097882 */ /* 0x000fe20000000000 */
[----:B------:R-:W-:Y:S01]  /*dfb0*/  UMOV UR18, URZ ;  /* 0x0000003f00127c82 */ /* 0x000fe20008000000 */
[C---:B------:R-:W-:Y:S01]  /*dfc0*/  ISETP.NE.AND P1, PT, R16.reuse, 0x2, PT ;  /* 0x000000021000780c */ /* 0x040fe20003f25270 */
[----:B------:R-:W-:Y:S01]  /*dfd0*/  UMOV UR34, 0x40 ;  /* 0x0000004000227882 */ /* 0x000fe20000000000 */
[----:B------:R-:W-:Y:S01]  /*dfe0*/  R2UR UR4, R5 ;  /* 0x00000000050472ca */ /* 0x000fe200000e0000 */
[----:B------:R-:W-:Y:S01]  /*dff0*/  UMOV UR36, UR20 ;  /* 0x0000001400247c82 */ /* 0x000fe20008000000 */
[----:B------:R-:W-:Y:S01]  /*e000*/  UIADD3 UR16, UR14, 0x24100, URZ ;  /* 0x000241000e107890 */ /* 0x000fe2000fffe03f */
[----:B------:R-:W-:Y:S01]  /*e010*/  R2UR UR5, R17 ;  /* 0x00000000110572ca */ /* 0x000fe200000e0000 */
[----:B------:R-:W-:Y:S01]  /*e020*/  UIADD3 UR17, UR14, 0x31630, URZ ;  /* 0x000316300e117890 */ /* 0x000fe2000fffe03f */
[----:B------:R-:W-:Y:S01]  /*e030*/  SEL R19, RZ, 0x1, P1 ;  /* 0x00000001ff137807 */ /* 0x000fe20000800000 */
[----:B------:R-:W-:Y:S01]  /*e040*/  UIADD3 UR32, UR14, 0x26100, URZ ;  /* 0x000261000e207890 */ /* 0x000fe2000fffe03f */
[----:B------:R-:W-:Y:S01]  /*e050*/  SEL R16, R16, RZ, P1 ;  /* 0x000000ff10107207 */ /* 0x000fe20000800000 */
[----:B------:R-:W-:Y:S01]  /*e060*/  UIADD3 UR24, UR14, 0x28100, URZ ;  /* 0x000281000e187890 */ /* 0x000fe2000fffe03f */
[----:B------:R-:W-:Y:S01]  /*e070*/  LOP3.LUT R6, R6, R19, RZ, 0x3c, !PT ;  /* 0x0000001306067212 */ /* 0x000fe200078e3cff */
        /* <DEDUP_REMOVED lines=14> */
[----:B-1----:R-:W-:-:S04]  /*e160*/  LOP3.LUT R12, R12, 0x7f, RZ, 0xc0, !PT ;  /* 0x0000007f0c0c7812 */ /* 0x002fc800078ec0ff */
[----:B------:R-:W-:Y:S01]  /*e170*/  ISETP.NE.AND P2, PT, R12, RZ, PT ;  /* 0x000000ff0c00720c */ /* 0x000fe20003f45270 */
[----:B------:R0:W-:Y:S01]  /*e180*/  UTMALDG.4D [UR24], [UR6], desc[UR8] ;  /* 0x00000818060075b4 */ /* 0x0001e20008019000 */
[----:B------:R-:W1:Y:S01]  /*e190*/  S2R R12, SR_TID.X ;  /* 0x00000000000c7919 */ /* 0x000e620000002100 */
[----:B--2---:R-:W-:Y:S02]  /*e1a0*/  UIADD3 UR16, UR14, 0x2a100, URZ ;  /* 0x0002a1000e107890 */ /* 0x004fe4000fffe03f */
[----:B------:R-:W-:Y:S01]  /*e1b0*/  UIADD3 UR14, UR14, 0x2c300, URZ ;  /* 0x0002c3000e0e7890 */ /* 0x000fe2000fffe03f */
[----:B------:R-:W-:-:S06]  /*e1c0*/  UMOV UR18, 0xc0 ;  /* 0x000000c000127882 */ /* 0x000fcc0000000000 */
[----:B------:R0:W-:Y:S02]  /*e1d0*/  UTMALDG.4D [UR16], [UR6], desc[UR8] ;  /* 0x00000810060075b4 */ /* 0x0001e40008019000 */
[----:B------:R0:W-:Y:S01]  /*e1e0*/  UBLKCP.S.G [UR14], [UR4], UR10 ;  /* 0x0000000e040073ba */ /* 0x0001e2000800020a */
[----:B------:R-:W2:Y:S01]  /*e1f0*/  SYNCS.PHASECHK.TRANS64.TRYWAIT P1, [R19+URZ+0x31620], R20 ;  /* 0x03162014130075a7 */ /* 0x000ea2000802017f */
[----:B-1----:R-:W-:Y:S01]  /*e200*/  LOP3.LUT R12, R12, 0x1f, RZ, 0xc0, !PT ;  /* 0x0000001f0c0c7812 */ /* 0x002fe200078ec0ff */
[----:B0-2---:R-:W-:Y:S06]  /*e210*/  @!P1 BRA `(.L_x_224) ;  /* 0x0000000c00009947 */ /* 0x005fec0003800000 */
.L_x_237:
[----:B------:R-:W-:Y:S01]  /*e220*/  LOP3.LUT R14, R14, 0x1, RZ, 0x3c, !PT ;  /* 0x000000010e0e7812 */ /* 0x000fe200078e3cff */
[----:B------:R-:W-:Y:S06]  /*e230*/  @P2 BRA `(.L_x_225) ;  /* 0x0000000000142947 */ /* 0x000fec0003800000 */
[----:B------:R-:W-:Y:S01]  /*e240*/  ISETP.NE.AND P1, PT, R12, RZ, PT ;  /* 0x000000ff0c00720c */ /* 0x000fe20003f25270 */
[----:B0-----:R-:W-:-:S04]  /*e250*/  IMAD.MOV.U32 R20, RZ, RZ, 0x8100 ;  /* 0x00008100ff147424 */ /* 0x001fc800078e00ff */
[----:B------:R1:W-:Y:S08]  /*e260*/  SYNCS.ARRIVE.TRANS64 RZ, [R19+URZ+0x31610], R20 ;  /* 0x0316101413ff79a7 */ /* 0x0003f0000800003f */
[----:B------:R-:W-:Y:S05]  /*e270*/  @!P1 BRA `(.L_x_225) ;  /* 0x0000000000049947 */ /* 0x000fea0003800000 */
[----:B------:R-:W-:Y:S01]  /*e280*/  BPT.TRAP 0x1 ;  /* 0x000000040000795c */ /* 0x000fe20000300000 */
.L_x_225:
        /* <DEDUP_REMOVED lines=24> */
[----:B------:R-:W-:Y:S01]  /*e410*/  VIADD R4, R4, 0x40 ;  /* 0x0000004004047836 */ /* 0x000fe20000000000 */
        /* <DEDUP_REMOVED lines=23> */
[----:B------:R-:W-:Y:S01]  /*e590*/  IMAD.X R10, RZ, RZ, R10, P3 ;  /* 0x000000ffff0a7224 */ /* 0x000fe200018e060a */
[----:B------:R2:W-:Y:S01]  /*e5a0*/  UTMALDG.4D [UR24], [UR4], desc[UR6] ;  /* 0x00000618040075b4 */ /* 0x0005e20008019000 */
[----:B------:R2:W-:Y:S01]  /*e5b0*/  UTMALDG.4D [UR16], [UR4], desc[UR6] ;  /* 0x00000610040075b4 */ /* 0x0005e20008019000 */
[----:B------:R2:W-:Y:S02]  /*e5c0*/  UBLKCP.S.G [UR8], [UR14], UR10 ;  /* 0x000000080e0073ba */ /* 0x0005e4000800020a */
[----:B--2---:R-:W-:Y:S05]  /*e5d0*/  @!P1 BRA `(.L_x_226) ;  /* 0xfffffff800149947 */ /* 0x004fea000383ffff */
[----:B------:R-:W-:-:S07]  /*e5e0*/  VIADD R5, R16, 0x1 ;  /* 0x0000000110057836 */ /* 0x000fce0000000000 */
.L_x_221:
[----:B------:R-:W2:Y:S01]  /*e5f0*/  S2R R8, SR_CTAID.Y ;  /* 0x0000000000087919 */ /* 0x000ea20000002600 */
[----:B------:R-:W-:Y:S01]  /*e600*/  SHF.L.U32 R7, R14, 0x1f, RZ ;  /* 0x0000001f0e077819 */ /* 0x000fe200000006ff */
[----:B------:R-:W3:Y:S03]  /*e610*/  LDC.64 R16, c[0x0][0x730] ;  /* 0x0001cc00ff107b82 */ /* 0x000ee60000000a00 */
[----:B------:R-:W4:Y:S05]  /*e620*/  SYNCS.PHASECHK.TRANS64.TRYWAIT P1, [R0+URZ+0x31638], R7 ;  /* 0x03163807000075a7 */ /* 0x000f2a000802017f */
[----:B------:R-:W0:Y:S01]  /*e630*/  LDC.64 R12, c[0x0][0x738] ;  /* 0x0001ce00ff0c7b82 */ /* 0x000e220000000a00 */
[----:B---3-5:R-:W-:Y:S01]  /*e640*/  IMAD.WIDE.U32 R2, R16, UR20, R2 ;  /* 0x0000001410027c25 */ /* 0x028fe2000f8e0002 */
[----:B--2---:R-:W-:-:S05]  /*e650*/  SHF.R.S32.HI R8, RZ, 0x1f, R8 ;  /* 0x0000001fff087819 */ /* 0x004fca0000011408 */
[----:B------:R-:W-:-:S04]  /*e660*/  IMAD R8, R8, R16, RZ ;  /* 0x0000001008087224 */ /* 0x000fc800078e02ff */
[----:B------:R-:W-:-:S04]  /*e670*/  IMAD R17, R17, UR20, R8 ;  /* 0x0000001411117c24 */ /* 0x000fc8000f8e0208 */
[----:B------:R-:W-:Y:S02]  /*e680*/  IMAD.IADD R3, R17, 0x1, R3 ;  /* 0x0000000111037824 */ /* 0x000fe400078e0203 */
[----:B0-----:R-:W-:Y:S02]  /*e690*/  IMAD R8, R15, R12, RZ ;  /* 0x0000000c0f087224 */ /* 0x001fe400078e02ff */
[----:B------:R-:W-:-:S04]  /*e6a0*/  IMAD.WIDE.U32 R2, R12, UR21, R2 ;  /* 0x000000150c027c25 */ /* 0x000fc8000f8e0002 */
[----:B------:R-:W-:Y:S01]  /*e6b0*/  IMAD R13, R13, UR21, R8 ;  /* 0x000000150d0d7c24 */ /* 0x000fe2000f8e0208 */
[----:B----4-:R-:W-:Y:S06]  /*e6c0*/  @!P1 BRA `(.L_x_227) ;  /* 0x0000000400ec9947 */ /* 0x010fec0003800000 */
.L_x_238:
[----:B0-----:R-:W-:Y:S01]  /*e6d0*/  IMAD.IADD R7, R13, 0x1, R3 ;  /* 0x000000010d077824 */ /* 0x001fe200078e0203 */
[----:B------:R-:W-:Y:S06]  /*e6e0*/  @P0 BRA `(.L_x_228) ;  /* 0x0000000000180947 */ /* 0x000fec0003800000 */
[----:B------:R-:W0:Y:S01]  /*e6f0*/  S2R R8, SR_TID.X ;  /* 0x0000000000087919 */ /* 0x000e220000002100 */
[----:B------:R-:W-:-:S04]  /*e700*/  IMAD.MOV.U32 R13, RZ, RZ, 0x8100 ;  /* 0x00008100ff0d7424 */ /* 0x000fc800078e00ff */
[----:B------:R2:W-:Y:S01]  /*e710*/  SYNCS.ARRIVE.TRANS64 RZ, [R0+URZ+0x31630], R13 ;  /* 0x0316300d00ff79a7 */ /* 0x0005e2000800003f */
[----:B0-----:R-:W-:-:S13]  /*e720*/  LOP3.LUT P0, RZ, R8, 0x1f, RZ, 0xc0, !PT ;  /* 0x0000001f08ff7812 */ /* 0x001fda000780c0ff */
[----:B--2---:R-:W-:Y:S05]  /*e730*/  @!P0 BRA `(.L_x_228) ;  /* 0x0000000000048947 */ /* 0x004fea0003800000 */
[----:B------:R-:W-:Y:S01]  /*e740*/  BPT.TRAP 0x1 ;  /* 0x000000040000795c */ /* 0x000fe20000300000 */
.L_x_228:
[----:B------:R-:W0:Y:S01]  /*e750*/  LDC.64 R12, c[0x0][0x728] ;  /* 0x0001ca00ff0c7b82 */ /* 0x000e220000000a00 */
[C---:B------:R-:W-:Y:S01]  /*e760*/  IADD3 R2, P0, R4.reuse, R2, RZ ;  /* 0x0000000204027210 */ /* 0x040fe20007f1e0ff */
[----:B------:R-:W-:Y:S01]  /*e770*/  UMOV UR6, 0x0 ;  /* 0x0000000000067882 */ /* 0x000fe20000000000 */
[C---:B------:R-:W-:Y:S01]  /*e780*/  R2UR UR43, R4.reuse ;  /* 0x00000000042b72ca */ /* 0x040fe200000e0000 */
[----:B------:R-:W-:Y:S01]  /*e790*/  UMOV UR7, 0x14f00000 ;  /* 0x14f0000000077882 */ /* 0x000fe20000000000 */
[----:B------:R-:W-:Y:S01]  /*e7a0*/  LEA.HI.X.SX32 R3, R4, R7, 0x1, P0 ;  /* 0x0000000704037211 */ /* 0x000fe200000f0eff */
        /* <DEDUP_REMOVED lines=10> */
[----:B------:R-:W-:Y:S01]  /*e850*/  UIADD3 UR43, UR43, UR51, URZ ;  /* 0x000000332b2b7290 */ /* 0x000fe2000fffe03f */
[----:B------:R-:W-:Y:S01]  /*e860*/  LOP3.LUT R4, R14, 0x1, RZ, 0x3c, !PT ;  /* 0x000000010e047812 */ /* 0x000fe200078e3cff */
[----:B------:R-:W-:Y:S01]  /*e870*/  UMOV UR18, 0xc0 ;  /* 0x000000c000127882 */ /* 0x000fe20000000000 */
[----:B------:R-:W-:Y:S01]  /*e880*/  UMOV UR10, 0x10 ;  /* 0x00000010000a7882 */ /* 0x000fe20000000000 */
[----:B------:R-:W-:-:S02]  /*e890*/  UIADD3 UR40, UR8, 0x24100, URZ ;  /* 0x0002410008287890 */ /* 0x000fc4000fffe03f */
[----:B------:R-:W-:Y:S01]  /*e8a0*/  UIADD3 UR41, UR8, 0x31630, URZ ;  /* 0x0003163008297890 */ /* 0x000fe2000fffe03f */
[C---:B0-----:R-:W-:Y:S01]  /*e8b0*/  LEA R12, P0, R2.reuse, R12, 0x2 ;  /* 0x0000000c020c7211 */ /* 0x041fe200078010ff */
[----:B------:R-:W-:Y:S02]  /*e8c0*/  UIADD3 UR32, UR8, 0x26100, URZ ;  /* 0x0002610008207890 */ /* 0x000fe4000fffe03f */
[----:B------:R-:W-:Y:S01]  /*e8d0*/  UIADD3 UR24, UR8, 0x28100, URZ ;  /* 0x0002810008187890 */ /* 0x000fe2000fffe03f */
[----:B------:R-:W-:Y:S01]  /*e8e0*/  LEA.HI.X R13, R2, R13, R3, 0x2, P0 ;  /* 0x0000000d020d7211 */ /* 0x000fe200000f1403 */
[----:B------:R-:W-:Y:S01]  /*e8f0*/  UIADD3 UR16, UR8, 0x2a100, URZ ;  /* 0x0002a10008107890 */ /* 0x000fe2000fffe03f */
[----:B------:R-:W-:Y:S01]  /*e900*/  IADD3 R9, P0, R9, 0x1f0, RZ ;  /* 0x000001f009097810 */ /* 0x000fe20007f1e0ff */
[----:B------:R-:W-:Y:S01]  /*e910*/  UIADD3 UR8, UR8, 0x2c300, URZ ;  /* 0x0002c30008087890 */ /* 0x000fe2000fffe03f */
[----:B------:R-:W-:Y:S01]  /*e920*/  R2UR UR14, R12 ;  /* 0x000000000c0e72ca */ /* 0x000fe200000e0000 */
[----:B------:R-:W-:Y:S01]  /*e930*/  UMOV UR33, UR41 ;  /* 0x0000002900217c82 */ /* 0x000fe20008000000 */
[----:B------:R-:W-:Y:S01]  /*e940*/  R2UR UR4, R9 ;  /* 0x00000000090472ca */ /* 0x000fe200000e0000 */
[----:B------:R-:W-:Y:S01]  /*e950*/  IMAD.X R11, RZ, RZ, R11, P0 ;  /* 0x000000ffff0b7224 */ /* 0x000fe200000e060b */
[----:B------:R-:W-:Y:S01]  /*e960*/  R2UR UR15, R13 ;  /* 0x000000000d0f72ca */ /* 0x000fe200000e0000 */
[----:B------:R-:W-:Y:S01]  /*e970*/  UMOV UR35, UR43 ;  /* 0x0000002b00237c82 */ /* 0x000fe20008000000 */
[----:B------:R-:W-:Y:S01]  /*e980*/  UMOV UR25, UR41 ;  /* 0x0000002900197c82 */ /* 0x000fe20008000000 */
[----:B------:R-:W-:Y:S01]  /*e990*/  UMOV UR27, UR43 ;  /* 0x0000002b001b7c82 */ /* 0x000fe20008000000 */
[----:B------:R-:W-:Y:S01]  /*e9a0*/  R2UR UR5, R11 ;  /* 0x000000000b0572ca */ /* 0x000fe200000e0000 */
[----:B------:R-:W-:Y:S01]  /*e9b0*/  UMOV UR17, UR41 ;  /* 0x0000002900117c82 */ /* 0x000fe20008000000 */
[----:B------:R-:W-:Y:S01]  /*e9c0*/  UMOV UR19, UR43 ;  /* 0x0000002b00137c82 */ /* 0x000fe20008000000 */
[----:B------:R-:W-:Y:S01]  /*e9d0*/  UMOV UR9, UR41 ;  /* 0x0000002900097c82 */ /* 0x000fe20008000000 */
        /* <DEDUP_REMOVED lines=9> */
[----:B0-----:R-:W-:Y:S01]  /*ea70*/  NOP ;  /* 0x0000000000007918 */ /* 0x001fe20000000000 */
.L_x_217:
[----:B------:R-:W-:Y:S05]  /*ea80*/  WARPSYNC.ALL ;  /* 0x0000000000007948 */ /* 0x000fea0003800000 */
[----:B------:R-:W-:-:S13]  /*ea90*/  ELECT P0, URZ, PT ;  /* 0x00000000003f782f */ /* 0x000fda0003800000 */
[----:B------:R-:W-:Y:S05]  /*eaa0*/  @!P0 BRA `(.L_x_117) ;  /* 0x0000000000708947 */ /* 0x000fea0003800000 */
[----:B------:R-:W-:-:S04]  /*eab0*/  LOP3.LUT R21, R21, 0x2, RZ, 0xfc, !PT ;  /* 0x0000000215157812 */ /* 0x000fc800078efcff */
[----:B------:R-:W-:-:S13]  /*eac0*/  ISETP.NE.AND P1, PT, R21, 0x3, PT ;  /* 0x000000031500780c */ /* 0x000fda0003f25270 */
[----:B------:R-:W-:Y:S05]  /*ead0*/  @!P1 BRA `(.L_x_229) ;  /* 0x0000000000049947 */ /* 0x000fea0003800000 */
[----:B-1----:R-:W-:Y:S01]  /*eae0*/  BPT.TRAP 0x1 ;  /* 0x000000040000795c */ /* 0x002fe20000300000 */
.L_x_229:
[----:B------:R-:W0:Y:S01]  /*eaf0*/  S2R R3, SR_CgaCtaId ;  /* 0x0000000000037919 */ /* 0x000e220000008800 */
[----:B------:R-:W-:-:S04]  /*eb00*/  MOV R2, 0x400 ;  /* 0x0000040000027802 */ /* 0x000fc80000000f00 */
[----:B0-----:R-:W-:Y:S02]  /*eb10*/  LEA R7, R3, R2, 0x18 ;  /* 0x0000000203077211 */ /* 0x001fe400078ec0ff */
[----:B------:R-:W-:-:S03]  /*eb20*/  SHF.L.U32 R3, R0, 0x1f, RZ ;  /* 0x0000001f00037819 */ /* 0x000fc600000006ff */
[----:B------:R-:W-:-:S04]  /*eb30*/  VIADD R2, R7, 0x31620 ;  /* 0x0003162007027836 */ /* 0x000fc80000000000 */
[----:B------:R-:W-:-:S04]  /*eb40*/  IMAD R6, R5, 0x8, R2 ;  /* 0x0000000805067824 */ /* 0x000fc800078e0202 */
[----:B------:R-:W0:Y:S02]  /*eb50*/  SYNCS.PHASECHK.TRANS64.TRYWAIT P0, [R6+URZ], R3 ;  /* 0x00000003060075a7 */ /* 0x000e24000800017f */
[----:B0-----:R-:W-:Y:S05]  /*eb60*/  @!P0 BRA `(.L_x_230) ;  /* 0x0000000000d88947 */ /* 0x001fea0003800000 */
.L_x_239:
[----:B------:R-:W-:-:S05]  /*eb70*/  VIADD R5, R5, 0x1 ;  /* 0x0000000105057836 */ /* 0x000fca0000000000 */
[----:B------:R-:W-:-:S04]  /*eb80*/  ISETP.NE.AND P0, PT, R5, 0x2, PT ;  /* 0x000000020500780c */ /* 0x000fc80003f05270 */
[----:B0-----:R-:W-:Y:S02]  /*eb90*/  SEL R3, RZ, 0x1, P0 ;  /* 0x00000001ff037807 */ /* 0x001fe40000000000 */
[----:B------:R-:W-:Y:S02]  /*eba0*/  SEL R5, R5, RZ, P0 ;  /* 0x000000ff05057207 */ /* 0x000fe40000000000 */
[----:B------:R-:W-:-:S03]  /*ebb0*/  LOP3.LUT R0, R0, R3, RZ, 0x3c, !PT ;  /* 0x0000000300007212 */ /* 0x000fc600078e3cff */
[----:B------:R-:W-:Y:S01]  /*ebc0*/  IMAD R5, R5, 0x8, R2 ;  /* 0x0000000805057824 */ /* 0x000fe200078e0202 */
[----:B------:R-:W-:-:S04]  /*ebd0*/  SHF.L.U32 R0, R0, 0x1f, RZ ;  /* 0x0000001f00007819 */ /* 0x000fc800000006ff */
[----:B------:R-:W0:Y:S02]  /*ebe0*/  SYNCS.PHASECHK.TRANS64.TRYWAIT P0, [R5+URZ], R0 ;  /* 0x00000000050075a7 */ /* 0x000e24000800017f */
[----:B0-----:R-:W-:Y:S05]  /*ebf0*/  @!P0 BRA `(.L_x_231) ;  /* 0x0000000000c88947 */ /* 0x001fea0003800000 */
.L_x_240:
[----:B------:R-:W-:Y:S05]  /*ec00*/  @!P1 BRA `(.L_x_232) ;  /* 0x0000000000049947 */ /* 0x000fea0003800000 */
[----:B-1----:R-:W-:Y:S01]  /*ec10*/  BPT.TRAP 0x1 ;  /* 0x000000040000795c */ /* 0x002fe20000300000 */
.L_x_232:
[----:B------:R-:W-:-:S07]  /*ec20*/  SHF.L.U32 R4, R4, 0x1f, RZ ;  /* 0x0000001f04047819 */ /* 0x000fce00000006ff */
.L_x_233:
[----:B--2---:R2:W3:Y:S02]  /*ec30*/  SYNCS.PHASECHK.TRANS64.TRYWAIT P0, [R7+URZ+0x31638], R4 ;  /* 0x03163804070075a7 */ /* 0x0044e4000800017f */
[----:B---3--:R-:W-:Y:S05]  /*ec40*/  @!P0 NANOSLEEP.SYNCS 0x989680 ;  /* 0x009896800000895d */ /* 0x008fea0003900000 */
[----:B------:R-:W3:Y:S02]  /*ec50*/  @!P0 SYNCS.PHASECHK.TRANS64 P0, [R7+URZ+0x31638], R4 ;  /* 0x03163804070085a7 */ /* 0x000ee4000800007f */
[----:B---3--:R-:W-:Y:S05]  /*ec60*/  @!P0 BRA `(.L_x_233) ;  /* 0xfffffffc00f08947 */ /* 0x008fea000383ffff */
.L_x_117:
[----:B-1----:R-:W-:Y:S05]  /*ec70*/  BSYNC B0 ;  /* 0x0000000000007941 */ /* 0x002fea0003800000 */
.L_x_111:
[----:B------:R-:W-:Y:S05]  /*ec80*/  EXIT ;  /* 0x000000000000794d */ /* 0x000fea0003800000 */
.L_x_123:
[----:B0-----:R0:W1:Y:S02]  /*ec90*/  SYNCS.PHASECHK.TRANS64.TRYWAIT P0, [R18+URZ+0x31600], R13 ;  /* 0x0316000d120075a7 */ /* 0x001064000800017f */
[----:B-1----:R-:W-:Y:S05]  /*eca0*/  @!P0 NANOSLEEP.SYNCS 0x989680 ;  /* 0x009896800000895d */ /* 0x002fea0003900000 */
[----:B------:R-:W1:Y:S02]  /*ecb0*/  @!P0 SYNCS.PHASECHK.TRANS64 P0, [R18+URZ+0x31600], R13 ;  /* 0x0316000d120085a7 */ /* 0x000e64000800007f */
[----:B-1----:R-:W-:Y:S05]  /*ecc0*/  @!P0 BRA `(.L_x_123) ;  /* 0xfffffffc00f08947 */ /* 0x002fea000383ffff */
[----:B------:R-:W-:Y:S05]  /*ecd0*/  BRA `(.L_x_122) ;  /* 0xffffff2000f47947 */ /* 0x000fea000383ffff */
.L_x_127:
[----:B-1----:R1:W2:Y:S02]  /*ece0*/  SYNCS.PHASECHK.TRANS64.TRYWAIT P1, [R17+URZ+0x31610], R8 ;  /* 0x03161008110075a7 */ /* 0x0022a4000802017f */
[----:B--2---:R-:W-:Y:S05]  /*ecf0*/  @!P1 NANOSLEEP.SYNCS 0x989680 ;  /* 0x009896800000995d */ /* 0x004fea0003900000 */
[----:B------:R-:W2:Y:S02]  /*ed00*/  @!P1 SYNCS.PHASECHK.TRANS64 P1, [R17+URZ+0x31610], R8 ;  /* 0x03161008110095a7 */ /* 0x000ea4000802007f */
[----:B--2---:R-:W-:Y:S05]  /*ed10*/  @!P1 BRA `(.L_x_127) ;  /* 0xfffffffc00f09947 */ /* 0x004fea000383ffff */
[----:B------:R-:W-:Y:S05]  /*ed20*/  BRA `(.L_x_126) ;  /* 0xffffff2c00607947 */ /* 0x000fea000383ffff */
.L_x_131:
[----:B---3--:R3:W4:Y:S02]  /*ed30*/  SYNCS.PHASECHK.TRANS64.TRYWAIT P1, [R18+URZ+0x31630], R11 ;  /* 0x0316300b120075a7 */ /* 0x008724000802017f */
[----:B----4-:R-:W-:Y:S05]  /*ed40*/  @!P1 NANOSLEEP.SYNCS 0x989680 ;  /* 0x009896800000995d */ /* 0x010fea0003900000 */
[----:B------:R-:W4:Y:S02]  /*ed50*/  @!P1 SYNCS.PHASECHK.TRANS64 P1, [R18+URZ+0x31630], R11 ;  /* 0x0316300b120095a7 */ /* 0x000f24000802007f */
[----:B----4-:R-:W-:Y:S05]  /*ed60*/  @!P1 BRA `(.L_x_131) ;  /* 0xfffffffc00f09947 */ /* 0x010fea000383ffff */
[----:B------:R-:W-:Y:S05]  /*ed70*/  BRA `(.L_x_130) ;  /* 0xffffff4800607947 */ /* 0x000fea000383ffff */
.L_x_219:
[----:B0-----:R0:W1:Y:S02]  /*ed80*/  SYNCS.PHASECHK.TRANS64.TRYWAIT P0, [R0+URZ+0x31620], R5 ;  /* 0x03162005000075a7 */ /* 0x001064000800017f */
[----:B-1----:R-:W-:Y:S05]  /*ed90*/  @!P0 NANOSLEEP.SYNCS 0x989680 ;  /* 0x009896800000895d */ /* 0x002fea0003900000 */
[----:B------:R-:W1:Y:S02]  /*eda0*/  @!P0 SYNCS.PHASECHK.TRANS64 P0, [R0+URZ+0x31620], R5 ;  /* 0x03162005000085a7 */ /* 0x000e64000800007f */
[----:B-1----:R-:W-:Y:S05]  /*edb0*/  @!P0 BRA `(.L_x_219) ;  /* 0xfffffffc00f08947 */ /* 0x002fea000383ffff */
[----:B------:R-:W-:Y:S05]  /*edc0*/  BRA `(.L_x_234) ;  /* 0xffffffe400947947 */ /* 0x000fea000383ffff */
.L_x_222:
[----:B0-----:R0:W1:Y:S02]  /*edd0*/  SYNCS.PHASECHK.TRANS64.TRYWAIT P1, [R0+URZ+0x31638], R9 ;  /* 0x03163809000075a7 */ /* 0x001064000802017f */
[----:B-1----:R-:W-:Y:S05]  /*ede0*/  @!P1 NANOSLEEP.SYNCS 0x989680 ;  /* 0x009896800000995d */ /* 0x002fea0003900000 */
[----:B------:R-:W1:Y:S02]  /*edf0*/  @!P1 SYNCS.PHASECHK.TRANS64 P1, [R0+URZ+0x31638], R9 ;  /* 0x03163809000095a7 */ /* 0x000e64000802007f */
[----:B-1----:R-:W-:Y:S05]  /*ee00*/  @!P1 BRA `(.L_x_222) ;  /* 0xfffffffc00f09947 */ /* 0x002fea000383ffff */
[----:B------:R-:W-:Y:S05]  /*ee10*/  BRA `(.L_x_235) ;  /* 0xfffffff000107947 */ /* 0x000fea000383ffff */
.L_x_224:
[----:B------:R-:W-:-:S07]  /*ee20*/  SHF.L.U32 R20, R6, 0x1f, RZ ;  /* 0x0000001f06147819 */ /* 0x000fce00000006ff */
.L_x_236:
[----:B0-----:R0:W1:Y:S02]  /*ee30*/  SYNCS.PHASECHK.TRANS64.TRYWAIT P1, [R19+URZ+0x31620], R20 ;  /* 0x03162014130075a7 */ /* 0x001064000802017f */
[----:B-1----:R-:W-:Y:S05]  /*ee40*/  @!P1 NANOSLEEP.SYNCS 0x989680 ;  /* 0x009896800000995d */ /* 0x002fea0003900000 */
[----:B------:R-:W1:Y:S02]  /*ee50*/  @!P1 SYNCS.PHASECHK.TRANS64 P1, [R19+URZ+0x31620], R20 ;  /* 0x03162014130095a7 */ /* 0x000e64000802007f */
[----:B-1----:R-:W-:Y:S05]  /*ee60*/  @!P1 BRA `(.L_x_236) ;  /* 0xfffffffc00f09947 */ /* 0x002fea000383ffff */
[----:B------:R-:W-:Y:S05]  /*ee70*/  BRA `(.L_x_237) ;  /* 0xfffffff000e87947 */ /* 0x000fea000383ffff */
.L_x_227:
[----:B0-----:R0:W2:Y:S02]  /*ee80*/  SYNCS.PHASECHK.TRANS64.TRYWAIT P1, [R0+URZ+0x31638], R7 ;  /* 0x03163807000075a7 */ /* 0x0010a4000802017f */
[----:B--2---:R-:W-:Y:S05]  /*ee90*/  @!P1 NANOSLEEP.SYNCS 0x989680 ;  /* 0x009896800000995d */ /* 0x004fea0003900000 */
[----:B------:R-:W2:Y:S02]  /*eea0*/  @!P1 SYNCS.PHASECHK.TRANS64 P1, [R0+URZ+0x31638], R7 ;  /* 0x03163807000095a7 */ /* 0x000ea4000802007f */
[----:B--2---:R-:W-:Y:S05]  /*eeb0*/  @!P1 BRA `(.L_x_227) ;  /* 0xfffffffc00f09947 */ /* 0x004fea000383ffff */
[----:B------:R-:W-:Y:S05]  /*eec0*/  BRA `(.L_x_238) ;  /* 0xfffffff800007947 */ /* 0x000fea000383ffff */
.L_x_230:
[----:B0-----:R0:W2:Y:S02]  /*eed0*/  SYNCS.PHASECHK.TRANS64.TRYWAIT P0, [R6+URZ], R3 ;  /* 0x00000003060075a7 */ /* 0x0010a4000800017f */
[----:B--2---:R-:W-:Y:S05]  /*eee0*/  @!P0 NANOSLEEP.SYNCS 0x989680 ;  /* 0x009896800000895d */ /* 0x004fea0003900000 */
[----:B------:R-:W2:Y:S02]  /*eef0*/  @!P0 SYNCS.PHASECHK.TRANS64 P0, [R6+URZ], R3 ;  /* 0x00000003060085a7 */ /* 0x000ea4000800007f */
[----:B--2---:R-:W-:Y:S05]  /*ef00*/  @!P0 BRA `(.L_x_230) ;  /* 0xfffffffc00f08947 */ /* 0x004fea000383ffff */
[----:B------:R-:W-:Y:S05]  /*ef10*/  BRA `(.L_x_239) ;  /* 0xfffffffc00147947 */ /* 0x000fea000383ffff */
.L_x_231:
[----:B0-----:R0:W2:Y:S02]  /*ef20*/  SYNCS.PHASECHK.TRANS64.TRYWAIT P0, [R5+URZ], R0 ;  /* 0x00000000050075a7 */ /* 0x0010a4000800017f */
[----:B--2---:R-:W-:Y:S05]  /*ef30*/  @!P0 NANOSLEEP.SYNCS 0x989680 ;  /* 0x009896800000895d */ /* 0x004fea0003900000 */
[----:B------:R-:W2:Y:S02]  /*ef40*/  @!P0 SYNCS.PHASECHK.TRANS64 P0, [R5+URZ], R0 ;  /* 0x00000000050085a7 */ /* 0x000ea4000800007f */
[----:B--2---:R-:W-:Y:S05]  /*ef50*/  @!P0 BRA `(.L_x_231) ;  /* 0xfffffffc00f08947 */ /* 0x004fea000383ffff */
[----:B------:R-:W-:Y:S05]  /*ef60*/  BRA `(.L_x_240) ;  /* 0xfffffffc00247947 */ /* 0x000fea000383ffff */
.L_x_241:
        /* <DEDUP_REMOVED lines=9> */
.L_x_1147:


//--------------------- .text._ZN7cutlass13device_kernelIN5flash11enable_sm90INS1_16FlashAttnBwdSm90INS1_25CollectiveMainloopBwdSm90ILi2ELi1ELi1EN4cute5tupleIJNS5_1CILi1EEES8_S8_EEENS6_IJNS7_ILi64EEENS7_ILi80EEENS7_ILi256EEEEEENS_10bfloat16_tEfNS_4arch4Sm90ELb0ELb0ELb1ELb1ELb0ELb0ELb1ELb1ELi2ELi1ELi1ELi1ELb0EEENS1_24CollectiveEpilogueBwdGQAISD_fSG_Li256ELb1ELb0EEENS1_19SingleTileSchedulerILb1ELb0ELb0ELi80EEEEEEEEEvNT_6ParamsE --------------------------
	.section	.text._ZN7cutlass13device_kernelIN5flash11enable_sm90INS1_16FlashAttnBwdSm90INS1_25CollectiveMainloopBwdSm90ILi2ELi1ELi1EN4cute5tupleIJNS5_1CILi1EEES8_S8_EEENS6_IJNS7_ILi64EEENS7_ILi80EEENS7_ILi256EEEEEENS_10bfloat16_tEfNS_4arch4Sm90ELb0ELb0ELb1ELb1ELb0ELb0ELb1ELb1ELi2ELi1ELi1ELi1ELb0EEENS1_24CollectiveEpilogueBwdGQAISD_fSG_Li256ELb1ELb0EEENS1_19SingleTileSchedulerILb1ELb0ELb0ELi80EEEEEEEEEvNT_6ParamsE,"ax",@progbits
	.align	128
.text._ZN7cutlass13device_kernelIN5flash11enable_sm90INS1_16FlashAttnBwdSm90INS1_25CollectiveMainloopBwdSm90ILi2ELi1ELi1EN4cute5tupleIJNS5_1CILi1EEES8_S8_EEENS6_IJNS7_ILi64EEENS7_ILi80EEENS7_ILi256EEEEEENS_10bfloat16_tEfNS_4arch4Sm90ELb0ELb0ELb1ELb1ELb0ELb0ELb1ELb1ELi2ELi1ELi1ELi1ELb0EEENS1_24CollectiveEpilogueBwdGQAISD_fSG_Li256ELb1ELb0EEENS1_19SingleTileSchedulerILb1ELb0ELb0ELi80EEEEEEEEEvNT_6ParamsE:
        .type           _ZN7cutlass13device_kernelIN5flash11enable_sm90INS1_16FlashAttnBwdSm90INS1_25CollectiveMainloopBwdSm90ILi2ELi1ELi1EN4cute5tupleIJNS5_1CILi1EEES8_S8_EEENS6_IJNS7_ILi64EEENS7_ILi80EEENS7_ILi256EEEEEENS_10bfloat16_tEfNS_4arch4Sm90ELb0ELb0ELb1ELb1ELb0ELb0ELb1ELb1ELi2ELi1ELi1ELi1ELb0EEENS1_24CollectiveEpilogueBwdGQAISD_fSG_Li256ELb1ELb0EEENS1_19SingleTileSchedulerILb1ELb0ELb0ELi80EEEEEEEEEvNT_6ParamsE,@function
        .size           _ZN7cutlass13device_kernelIN5flash11enable_sm90INS1_16FlashAttnBwdSm90INS1_25CollectiveMainloopBwdSm90ILi2ELi1ELi1EN4cute5tupleIJNS5_1CILi1EEES8_S8_EEENS6_IJNS7_ILi64EEENS7_ILi80EEENS7_ILi256EEEEEENS_10bfloat16_tEfNS_4arch4Sm90ELb0ELb0ELb1ELb1ELb0ELb0ELb1ELb1ELi2ELi1ELi1ELi1ELb0EEENS1_24CollectiveEpilogueBwdGQAISD_fSG_Li256ELb1ELb0EEENS1_19SingleTileSchedulerILb1ELb0ELb0ELi80EEEEEEEEEvNT_6ParamsE,(.L_x_1148 - _ZN7cutlass13device_kernelIN5flash11enable_sm90INS1_16FlashAttnBwdSm90INS1_25CollectiveMainloopBwdSm90ILi2ELi1ELi1EN4cute5tupleIJNS5_1CILi1EEES8_S8_EEENS6_IJNS7_ILi64EEENS7_ILi80EEENS7_ILi256EEEEEENS_10bfloat16_tEfNS_4arch4Sm90ELb0ELb0ELb1ELb1ELb0ELb0ELb1ELb1ELi2ELi1ELi1ELi1ELb0EEENS1_24CollectiveEpilogueBwdGQAISD_fSG_Li256ELb1ELb0EEENS1_19SingleTileSchedulerILb1ELb0ELb0ELi80EEEEEEEEEvNT_6ParamsE)
        .other          _ZN7cutlass13device_kernelIN5flash11enable_sm90INS1_16FlashAttnBwdSm90INS1_25CollectiveMainloopBwdSm90ILi2ELi1ELi1EN4cute5tupleIJNS5_1CILi1EEES8_S8_EEENS6_IJNS7_ILi64EEENS7_ILi80EEENS7_ILi256EEEEEENS_10bfloat16_tEfNS_4arch4Sm90ELb0ELb0ELb1ELb1ELb0ELb0ELb1ELb1ELi2ELi1ELi1ELi1ELb0EEENS1_24CollectiveEpilogueBwdGQAISD_fSG_Li256ELb1ELb0EEENS1_19SingleTileSchedulerILb1ELb0ELb0ELi80EEEEEEEEEvNT_6ParamsE,@"STO_CUDA_ENTRY STV_DEFAULT"
_ZN7cutlass13device_kernelIN5flash11enable_sm90INS1_16FlashAttnBwdSm90INS1_25CollectiveMainloopBwdSm90ILi2ELi1ELi1EN4cute5tupleIJNS5_1CILi1EEES8_S8_EEENS6_IJNS7_ILi64EEENS7_ILi80EEENS7_ILi256EEEEEENS_10bfloat16_tEfNS_4arch4Sm90ELb0ELb0ELb1ELb1ELb0ELb0ELb1ELb1ELi2ELi1ELi1ELi1ELb0EEENS1_24CollectiveEpilogueBwdGQAISD_fSG_Li256ELb1ELb0EEENS1_19SingleTileSchedulerILb1ELb0ELb0ELi80EEEEEEEEEvNT_6ParamsE:
        /* <DEDUP_REMOVED lines=23> */
.L_x_243:
[----:B------:R-:W-:Y:S05]  /*0170*/  BSYNC B0 ;  /* 0x0000000000007941 */ /* 0x000fea0003800000 */
.L_x_242:
        /* <DEDUP_REMOVED lines=34> */
.L_x_244:
        /* <DEDUP_REMOVED lines=20> */
.L_x_245:
[----:B-1----:R-:W-:Y:S01]  /*04e0*/  ISETP.NE.AND P0, PT, R2, RZ, PT ;  /* 0x000000ff0200720c */ /* 0x002fe20003f05270 */
[----:B------:R-:W-:Y:S01]  /*04f0*/  IMAD.MOV.U32 R21, RZ, RZ, 0x1 ;  /* 0x00000001ff157424 */ /* 0x000fe200078e00ff */
[----:B------:R-:W-:Y:S01]  /*0500*/  NOP ;  /* 0x0000000000007918 */ /* 0x000fe20000000000 */
[----:B------:R-:W-:Y:S03]  /*0510*/  BSSY B0, `(.L_x_246) ;  /* 0x0000ae0000007945 */ /* 0x000fe60003800000 */
[----:B------:R-:W-:Y:S01]  /*0520*/  SEL R21, R21, 0x2, !P0 ;  /* 0x0000000215157807 */ /* 0x000fe20004000000 */
[----:B--23--:R-:W-:Y:S06]  /*0530*/  BAR.SYNC.DEFER_BLOCKING 0x0 ;  /* 0x0000000000007b1d */ /* 0x00cfec0000010000 */
[----:B------:R-:W-:Y:S05]  /*0540*/  @!P0 BRA `(.L_x_247) ;  /* 0x0000008c00888947 */ /* 0x000fea0003800000 */
.L_x_248:
[----:B------:R-:W-:-:S08]  /*0550*/  NOP ;  /* 0x0000000000007918 */ /* 0x000fd00000000000 */
[----:B------:R-:W1:Y:S02]  /*0560*/  USETMAXREG.TRY_ALLOC.CTAPOOL UP0, 0xf0 ;  /* 0x000000f0000079c8 */ /* 0x000e640008000600 */
[----:B-1----:R-:W-:-:S13]  /*0570*/  PLOP3.LUT P0, PT, PT, PT, UP0, 0x80, 0x0 ;  /* 0x000000000000781c */ /* 0x002fda0003f0f008 */
[----:B------:R-:W-:Y:S05]  /*0580*/  @!P0 BRA `(.L_x_248) ;  /* 0xfffffffc00f08947 */ /* 0x000fea000383ffff */
[----:B------:R-:W-:Y:S01]  /*0590*/  ULDC.64 UR4, c[0x0][0x8e0] ;  /* 0x0002380000047ab9 */ /* 0x000fe20000000a00 */
[----:B------:R-:W1:Y:S01]  /*05a0*/  S2R R11, SR_CTAID.X ;  /* 0x00000000000b7919 */ /* 0x000e620000002500 */
[----:B------:R-:W-:Y:S01]  /*05b0*/  ISETP.NE.U32.AND P0, PT, RZ, UR4, PT ;  /* 0x00000004ff007c0c */ /* 0x000fe2000bf05070 */
[----:B------:R-:W2:Y:S03]  /*05c0*/  S2R R235, SR_CTAID.Z ;  /* 0x0000000000eb7919 */ /* 0x000ea60000002700 */
[----:B------:R-:W-:-:S13]  /*05d0*/  ISETP.NE.AND.EX P0, PT, RZ, UR5, PT, P0 ;  /* 0x00000005ff007c0c */ /* 0x000fda000bf05300 */
[----:B------:R-:W-:Y:S05]  /*05e0*/  @!P0 BRA `(.L_x_249) ;  /* 0x0000000000148947 */ /* 0x000fea0003800000 */
[----:B------:R-:W2:Y:S01]  /*05f0*/  LDC.64 R2, c[0x0][0x8e0] ;  /* 0x00023800ff027b82 */ /* 0x000ea20000000a00 */
[----:B------:R-:W-:Y:S01]  /*0600*/  ULDC.64 UR4, c[0x0][0x208] ;  /* 0x0000820000047ab9 */ /* 0x000fe20000000a00 */
[----:B--2---:R-:W-:-:S05]  /*0610*/  IMAD.WIDE R2, R235, 0x4, R2 ;  /* 0x00000004eb027825 */ /* 0x004fca00078e0202 */
[----:B------:R2:W5:Y:S01]  /*0620*/  LDG.E R0, desc[UR4][R2.64] ;  /* 0x0000000402007981 */ /* 0x000562000c1e1900 */
[----:B------:R-:W-:Y:S05]  /*0630*/  BRA `(.L_x_250) ;  /* 0x0000000000307947 */ /* 0x000fea0003800000 */
.L_x_249:
[----:B------:R-:W-:Y:S02]  /*0640*/  ULDC.64 UR4, c[0x0][0x8d8] ;  /* 0x0002360000047ab9 */ /* 0x000fe40000000a00 */
[----:B------:R-:W-:-:S04]  /*0650*/  ISETP.NE.U32.AND P0, PT, RZ, UR4, PT ;  /* 0x00000004ff007c0c */ /* 0x000fc8000bf05070 */
[----:B------:R-:W-:-:S13]  /*0660*/  ISETP.NE.AND.EX P0, PT, RZ, UR5, PT, P0 ;  /* 0x00000005ff007c0c */ /* 0x000fda000bf05300 */
[----:B------:R-:W-:Y:S05]  /*0670*/  @!P0 BRA `(.L_x_251) ;  /* 0x00000000001c8947 */ /* 0x000fea0003800000 */
[----:B------:R-:W2:Y:S01]  /*0680*/  LDC.64 R2, c[0x0][0x8d8] ;  /* 0x00023600ff027b82 */ /* 0x000ea20000000a00 */
[----:B------:R-:W-:Y:S01]  /*0690*/  ULDC.64 UR4, c[0x0][0x208] ;  /* 0x0000820000047ab9 */ /* 0x000fe20000000a00 */
[----:B--2---:R-:W-:-:S05]  /*06a0*/  IMAD.WIDE R2, R235, 0x4, R2 ;  /* 0x00000004eb027825 */ /* 0x004fca00078e0202 */
[----:B------:R-:W2:Y:S04]  /*06b0*/  LDG.E R0, desc[UR4][R2.64] ;  /* 0x0000000402007981 */ /* 0x000ea8000c1e1900 */
[----:B------:R-:W2:Y:S02]  /*06c0*/  LDG.E R5, desc[UR4][R2.64+0x4] ;  /* 0x0000040402057981 */ /* 0x000ea4000c1e1900 */
[----:B--2---:R-:W-:Y:S01]  /*06d0*/  IMAD.IADD R0, R5, 0x1, -R0 ;  /* 0x0000000105007824 */ /* 0x004fe200078e0a00 */
[----:B------:R-:W-:Y:S06]  /*06e0*/  BRA `(.L_x_250) ;  /* 0x0000000000047947 */ /* 0x000fec0003800000 */
.L_x_251:
[----:B------:R-:W3:Y:S02]  /*06f0*/  LDC R0, c[0x0][0x8c4] ;  /* 0x00023100ff007b82 */ /* 0x000ee40000000800 */
.L_x_250:
[----:B-12---:R-:W-:-:S05]  /*0700*/  IMAD R3, R11, 0x50, RZ ;  /* 0x000000500b037824 */ /* 0x006fca00078e02ff */
[----:B---3-5:R-:W-:-:S04]  /*0710*/  ISETP.GE.AND P0, PT, R3, R0, PT ;  /* 0x000000000300720c */ /* 0x028fc80003f06270 */
[----:B------:R-:W-:-:S04]  /*0720*/  SEL R235, R235, 0xffffffff, !P0 ;  /* 0xffffffffebeb7807 */ /* 0x000fc80004000000 */
[----:B------:R-:W-:-:S13]  /*0730*/  ISETP.GE.AND P0, PT, R235, RZ, PT ;  /* 0x000000ffeb00720c */ /* 0x000fda0003f06270 */
[----:B------:R-:W-:Y:S05]  /*0740*/  @!P0 BRA `(.L_x_252) ;  /* 0x000000a800f08947 */ /* 0x000fea0003800000 */
[----:B------:R-:W1:Y:S01]  /*0750*/  LDC.64 R4, c[0x0][0x770] ;  /* 0x0001dc00ff047b82 */ /* 0x000e620000000a00 */
[----:B------:R-:W-:-:S07]  /*0760*/  ULDC.64 UR6, c[0x0][0x208] ;  /* 0x0000820000067ab9 */ /* 0x000fce0000000a00 */
[----:B------:R-:W2:Y:S08]  /*0770*/  LDC.64 R2, c[0x0][0x770] ;  /* 0x0001dc00ff027b82 */ /* 0x000eb00000000a00 */
[----:B------:R-:W3:Y:S01]  /*0780*/  LDC.64 R8, c[0x0][0x780] ;  /* 0x0001e000ff087b82 */ /* 0x000ee20000000a00 */
[----:B-1----:R-:W-:-:S04]  /*0790*/  ISETP.NE.U32.AND P1, PT, R4, RZ, PT ;  /* 0x000000ff0400720c */ /* 0x002fc80003f25070 */
[----:B------:R-:W-:Y:S01]  /*07a0*/  ISETP.NE.AND.EX P1, PT, R5, RZ, PT, P1 ;  /* 0x000000ff0500720c */ /* 0x000fe20003f25310 */
[----:B--2---:R-:W-:Y:S01]  /*07b0*/  IMAD.WIDE R6, R235, 0x4, R2 ;  /* 0x00000004eb067825 */ /* 0x004fe200078e0202 */
[----:B---3--:R-:W-:-:S11]  /*07c0*/  ISETP.NE.U32.AND P0, PT, R8, RZ, PT ;  /* 0x000000ff0800720c */ /* 0x008fd60003f05070 */
[----:B------:R-:W2:Y:S01]  /*07d0*/  @P1 LDG.E R2, desc[UR6][R6.64] ;  /* 0x0000000606021981 */ /* 0x000ea2000c1e1900 */
[----:B------:R-:W-:Y:S01]  /*07e0*/  ISETP.NE.AND.EX P0, PT, R9, RZ, PT, P0 ;  /* 0x000000ff0900720c */ /* 0x000fe20003f05300 */
[----:B------:R-:W1:-:S12]  /*07f0*/  LDC R8, c[0x0][0x290] ;  /* 0x0000a400ff087b82 */ /* 0x000e580000000800 */
[----:B------:R-:W3:Y:S01]  /*0800*/  @P0 LDC.64 R4, c[0x0][0x780] ;  /* 0x0001e000ff040b82 */ /* 0x000ee20000000a00 */
[----:B------:R-:W-:Y:S02]  /*0810*/  ULDC UR4, c[0x0][0x280] ;  /* 0x0000a00000047ab9 */ /* 0x000fe40000000800 */
[----:B------:R-:W-:Y:S01]  /*0820*/  IMAD.U32 R0, RZ, RZ, UR4 ;  /* 0x00000004ff007e24 */ /* 0x000fe2000f8e00ff */
[----:B------:R-:W-:Y:S02]  /*0830*/  ULDC.64 UR4, c[0x0][0x788] ;  /* 0x0001e20000047ab9 */ /* 0x000fe40000000a00 */
[----:B------:R-:W-:-:S04]  /*0840*/  ISETP.NE.U32.AND P2, PT, RZ, UR4, PT ;  /* 0x00000004ff007c0c */ /* 0x000fc8000bf45070 */
[----:B------:R-:W-:Y:S01]  /*0850*/  ISETP.NE.AND.EX P2, PT, RZ, UR5, PT, P2 ;  /* 0x00000005ff007c0c */ /* 0x000fe2000bf45320 */
[----:B---3--:R-:W-:-:S05]  /*0860*/  @P0 IMAD.WIDE R4, R235, 0x4, R4 ;  /* 0x00000004eb040825 */ /* 0x008fca00078e0204 */
[----:B------:R3:W5:Y:S01]  /*0870*/  @P0 LDG.E R0, desc[UR6][R4.64] ;  /* 0x0000000604000981 */ /* 0x000762000c1e1900 */
[----:B--2---:R-:W-:-:S05]  /*0880*/  @P1 IMAD R2, R235, 0x40, R2 ;  /* 0x00000040eb021824 */ /* 0x004fca00078e0202 */
[----:B------:R-:W-:-:S04]  /*0890*/  @P1 SHF.R.S32.HI R3, RZ, 0x1f, R2 ;  /* 0x0000001fff031819 */ /* 0x000fc80000011402 */
[----:B------:R-:W-:-:S05]  /*08a0*/  @P1 LEA.HI R3, R3, R2, RZ, 0x6 ;  /* 0x0000000203031211 */ /* 0x000fca00078f30ff */
[----:B------:R-:W-:-:S05]  /*08b0*/  @P1 IMAD.SHL.U32 R3, R3, 0x100, RZ ;  /* 0x0000010003031824 */ /* 0x000fca00078e00ff */
[----:B------:R-:W-:Y:S02]  /*08c0*/  @P1 LOP3.LUT R9, R3, 0xffffc000, RZ, 0xc0, !PT ;  /* 0xffffc00003091812 */ /* 0x000fe400078ec0ff */
[----:B------:R-:W-:Y:S02]  /*08d0*/  CS2R R2, SRZ ;  /* 0x0000000000027805 */ /* 0x000fe4000001ff00 */
[----:B---3--:R-:W-:Y:S01]  /*08e0*/  @P1 SHF.R.S32.HI R4, RZ, 0x1f, R9 ;  /* 0x0000001fff041819 */ /* 0x008fe20000011409 */
[----:B-1----:R-:W-:Y:S06]  /*08f0*/  @P0 BRA `(.L_x_253) ;  /* 0x0000000000140947 */ /* 0x002fec0003800000 */
[----:B------:R-:W-:Y:S05]  /*0900*/  @!P1 BRA `(.L_x_253) ;  /* 0x0000000000109947 */ /* 0x000fea0003800000 */
[----:B------:R-:W-:Y:S02]  /*0910*/  ULDC.64 UR4, c[0x0][0x208] ;  /* 0x0000820000047ab9 */ /* 0x000fe40000000a00 */
[----:B------:R-:W2:Y:S04]  /*0920*/  LDG.E R5, desc[UR4][R6.64] ;  /* 0x0000000406057981 */ /* 0x000ea8000c1e1900 */
[----:B-----5:R-:W2:Y:S02]  /*0930*/  LDG.E R0, desc[UR4][R6.64+0x4] ;  /* 0x0000040406007981 */ /* 0x020ea4000c1e1900 */
[----:B--2---:R-:W-:-:S07]  /*0940*/  IMAD.IADD R0, R0, 0x1, -R5 ;  /* 0x0000000100007824 */ /* 0x004fce00078e0a05 */
.L_x_253:
[----:B------:R-:W-:Y:S02]  /*0950*/  @P1 IMAD.MOV.U32 R2, RZ, RZ, R9 ;  /* 0x000000ffff021224 */ /* 0x000fe400078e0009 */
[----:B------:R-:W-:Y:S01]  /*0960*/  @P1 IMAD.MOV.U32 R3, RZ, RZ, R4 ;  /* 0x000000ffff031224 */ /* 0x000fe200078e0004 */
[----:B------:R-:W-:Y:S06]  /*0970*/  @!P2 BRA `(.L_x_254) ;  /* 0x000000000014a947 */ /* 0x000fec0003800000 */
[----:B------:R-:W1:Y:S01]  /*0980*/  LDC.64 R4, c[0x0][0x788] ;  /* 0x0001e200ff047b82 */ /* 0x000e620000000a00 */
[----:B------:R-:W-:Y:S01]  /*0990*/  ULDC.64 UR4, c[0x0][0x208] ;  /* 0x0000820000047ab9 */ /* 0x000fe20000000a00 */
[----:B-1----:R-:W-:-:S05]  /*09a0*/  IMAD.WIDE R4, R235, 0x4, R4 ;  /* 0x00000004eb047825 */ /* 0x002fca00078e0204 */
[----:B------:R1:W5:Y:S01]  /*09b0*/  LDG.E R8, desc[UR4][R4.64] ;  /* 0x0000000404087981 */ /* 0x000362000c1e1900 */
[----:B------:R-:W-:Y:S05]  /*09c0*/  BRA `(.L_x_255) ;  /* 0x0000000000287947 */ /* 0x000fea0003800000 */
.L_x_254:
        /* <DEDUP_REMOVED lines=9> */
[----:B--2---:R-:W-:-:S07]  /*0a60*/  IMAD.IADD R8, R7, 0x1, -R8 ;  /* 0x0000000107087824 */ /* 0x004fce00078e0a08 */
.L_x_255:
        /* <DEDUP_REMOVED lines=83> */
[----:B-1----:R-:W1:Y:S01]  /*0fa0*/  S2R R5, SR_CgaCtaId ;  /* 0x0000000000057919 */ /* 0x002e620000008800 */
[----:B------:R-:W-:Y:S01]  /*0fb0*/  MOV R18, 0x400 ;  /* 0x0000040000127802 */ /* 0x000fe20000000f00 */
[----:B------:R-:W-:Y:S01]  /*0fc0*/  VIADD R9, R0, 0x3f ;  /* 0x0000003f00097836 */ /* 0x000fe20000000000 */
[----:B------:R-:W-:Y:S01]  /*0fd0*/  SHF.L.U32 R13, RZ, 0x1f, RZ ;  /* 0x0000001fff0d7819 */ /* 0x000fe200000006ff */
[----:B------:R-:W2:Y:S01]  /*0fe0*/  S2R R4, SR_TID.X ;  /* 0x0000000000047919 */ /* 0x000ea20000002100 */
[----:B------:R-:W-:Y:S02]  /*0ff0*/  IMAD R10, R11, -0x50, R8 ;  /* 0xffffffb00b0a7824 */ /* 0x000fe400078e0208 */
[----:B------:R-:W-:-:S04]  /*1000*/  SHF.R.S32.HI R12, RZ, 0x1f, R9 ;  /* 0x0000001fff0c7819 */ /* 0x000fc80000011409 */
[----:B------:R-:W-:Y:S02]  /*1010*/  LEA.HI R12, R12, R9, RZ, 0x6 ;  /* 0x000000090c0c7211 */ /* 0x000fe400078f30ff */
[----:B-1----:R-:W-:-:S04]  /*1020*/  LEA R18, R5, R18, 0x18 ;  /* 0x0000001205127211 */ /* 0x002fc800078ec0ff */
[----:B------:R-:W1:Y:S01]  /*1030*/  SYNCS.PHASECHK.TRANS64.TRYWAIT P0, [R18+URZ+0x31800], R13 ;  /* 0x0318000d120075a7 */ /* 0x000e62000800017f */
[----:B--2---:R-:W-:-:S05]  /*1040*/  VIADD R4, R4, 0xffffff80 ;  /* 0xffffff8004047836 */ /* 0x004fca0000000000 */
[----:B------:R-:W-:-:S04]  /*1050*/  SHF.R.S32.HI R5, RZ, 0x1f, R4 ;  /* 0x0000001fff057819 */ /* 0x000fc80000011404 */
[CC--:B------:R-:W-:Y:S02]  /*1060*/  LEA.HI R6, R5.reuse, R4.reuse, RZ, 0x7 ;  /* 0x0000000405067211 */ /* 0x0c0fe400078f38ff */
[CC--:B------:R-:W-:Y:S02]  /*1070*/  LEA.HI R8, R5.reuse, R4.reuse, RZ, 0x5 ;  /* 0x0000000405087211 */ /* 0x0c0fe400078f28ff */
[----:B------:R-:W-:Y:S02]  /*1080*/  SHF.R.S32.HI R0, RZ, 0x7, R6 ;  /* 0x00000007ff007819 */ /* 0x000fe40000011406 */
[----:B------:R-:W-:-:S03]  /*1090*/  LEA.HI R9, R5, R4, RZ, 0x4 ;  /* 0x0000000405097211 */ /* 0x000fc600078f20ff */
[----:B------:R2:W3:Y:S02]  /*10a0*/  SHFL.IDX PT, R7, R0, RZ, 0x1f ;  /* 0x00001fff00077589 */ /* 0x0004e400000e0000 */
[----:B-12---:R-:W-:Y:S05]  /*10b0*/  @P0 BRA `(.L_x_257) ;  /* 0x0000000000080947 */ /* 0x006fea0003800000 */
[----:B------:R-:W1:Y:S02]  /*10c0*/  SYNCS.PHASECHK.TRANS64.TRYWAIT P0, [R18+URZ+0x31800], R13 ;  /* 0x0318000d120075a7 */ /* 0x000e64000800017f */
[----:B-1----:R-:W-:Y:S05]  /*10d0*/  @!P0 BRA `(.L_x_258) ;  /* 0x000000a000948947 */ /* 0x002fea0003800000 */
.L_x_257:
[----:B------:R-:W2:Y:S01]  /*10e0*/  S2UR UR4, SR_CTAID.Y ;  /* 0x00000000000479c3 */ /* 0x000ea20000002600 */
[----:B------:R-:W-:Y:S01]  /*10f0*/  LOP3.LUT R11, R9, 0xffffff0, RZ, 0xc0, !PT ;  /* 0x0ffffff0090b7812 */ /* 0x000fe200078ec0ff */
[----:B------:R-:W-:Y:S01]  /*1100*/  IMAD.MOV.U32 R228, RZ, RZ, RZ ;  /* 0x000000ffffe47224 */ /* 0x000fe200078e00ff */
[--C-:B------:R-:W-:Y:S01]  /*1110*/  SHF.R.S32.HI R9, RZ, 0x5, R8.reuse ;  /* 0x00000005ff097819 */ /* 0x100fe20000011408 */
[----:B------:R-:W-:Y:S01]  /*1120*/  IMAD.MOV.U32 R19, RZ, RZ, RZ ;  /* 0x000000ffff137224 */ /* 0x000fe200078e00ff */
[----:B------:R-:W-:Y:S01]  /*1130*/  LOP3.LUT R5, R6, 0xffffff80, RZ, 0xc0, !PT ;  /* 0xffffff8006057812 */ /* 0x000fe200078ec0ff */
[----:B------:R-:W-:Y:S01]  /*1140*/  IMAD.IADD R11, R4, 0x1, -R11 ;  /* 0x00000001040b7824 */ /* 0x000fe200078e0a0b */
[----:B------:R-:W-:Y:S01]  /*1150*/  SHF.R.S32.HI R8, RZ, 0x1f, R8 ;  /* 0x0000001fff087819 */ /* 0x000fe20000011408 */
[----:B------:R-:W4:Y:S01]  /*1160*/  LDC.64 R16, c[0x0][0x2d8] ;  /* 0x0000b600ff107b82 */ /* 0x000f220000000a00 */
[----:B------:R-:W-:Y:S01]  /*1170*/  LEA.HI R6, R0, R0, RZ, 0x1 ;  /* 0x0000000000067211 */ /* 0x000fe200078f08ff */
[----:B------:R-:W-:Y:S01]  /*1180*/  IMAD.IADD R5, R4, 0x1, -R5 ;  /* 0x0000000104057824 */ /* 0x000fe200078e0a05 */
[----:B------:R-:W-:Y:S01]  /*1190*/  LEA.HI R8, R8, R9, RZ, 0x2 ;  /* 0x0000000908087211 */ /* 0x000fe200078f10ff */
[----:B------:R-:W-:Y:S01]  /*11a0*/  IMAD R11, R0, 0x40, R11 ;  /* 0x00000040000b7824 */ /* 0x000fe200078e020b */
[----:B-1----:R-:W-:Y:S01]  /*11b0*/  LOP3.LUT R13, R6, 0xfffffffe, RZ, 0xc0, !PT ;  /* 0xfffffffe060d7812 */ /* 0x002fe200078ec0ff */
[----:B------:R-:W-:Y:S01]  /*11c0*/  IMAD R14, R0, 0x800, R5 ;  /* 0x00000800000e7824 */ /* 0x000fe200078e0205 */
[----:B---3--:R-:W-:-:S02]  /*11d0*/  LEA.HI R4, R7, R7, RZ, 0x1 ;  /* 0x0000000707047211 */ /* 0x008fc400078f08ff */
[----:B------:R-:W-:Y:S02]  /*11e0*/  CS2R R214, SRZ ;  /* 0x0000000000d67805 */ /* 0x000fe4000001ff00 */
[----:B------:R-:W-:Y:S01]  /*11f0*/  LOP3.LUT R8, R8, 0xfffffc, RZ, 0xc0, !PT ;  /* 0x00fffffc08087812 */ /* 0x000fe200078ec0ff */
[----:B------:R-:W-:Y:S01]  /*1200*/  IMAD.IADD R13, R0, 0x1, -R13 ;  /* 0x00000001000d7824 */ /* 0x000fe200078e0a0d */
[----:B------:R-:W-:Y:S02]  /*1210*/  SHF.R.S32.HI R6, RZ, 0x1f, R5 ;  /* 0x0000001fff067819 */ /* 0x000fe40000011405 */
[----:B------:R-:W-:Y:S02]  /*1220*/  CS2R R212, SRZ ;  /* 0x0000000000d47805 */ /* 0x000fe4000001ff00 */
[----:B------:R-:W-:Y:S01]  /*1230*/  LOP3.LUT R4, R4, 0xfffffffe, RZ, 0xc0, !PT ;  /* 0xfffffffe04047812 */ /* 0x000fe200078ec0ff */
[----:B------:R-:W-:Y:S01]  /*1240*/  IMAD.IADD R8, R9, 0x1, -R8 ;  /* 0x0000000109087824 */ /* 0x000fe200078e0a08 */
[----:B------:R-:W-:Y:S01]  /*1250*/  LEA.HI R0, R6, R5, RZ, 0x2 ;  /* 0x0000000506007211 */ /* 0x000fe200078f10ff */
[----:B------:R-:W-:Y:S01]  /*1260*/  IMAD.SHL.U32 R9, R14, 0x4, RZ ;  /* 0x000000040e097824 */ /* 0x000fe200078e00ff */
[----:B--2---:R-:W-:Y:S01]  /*1270*/  USHF.R.S32.HI UR5, URZ, 0x1f, UR4 ;  /* 0x0000001f3f057899 */ /* 0x004fe20008011404 */
[----:B------:R-:W-:Y:S01]  /*1280*/  IMAD.IADD R4, R7, 0x1, -R4 ;  /* 0x0000000107047824 */ /* 0x000fe200078e0a04 */
[--C-:B------:R-:W-:Y:S01]  /*1290*/  SHF.R.S32.HI R7, RZ, 0x2, R0.reuse ;  /* 0x00000002ff077819 */ /* 0x100fe20000011400 */
[----:B------:R-:W-:Y:S01]  /*12a0*/  IMAD R11, R8, 0x10, R11 ;  /* 0x00000010080b7824 */ /* 0x000fe200078e020b */
[----:B------:R-:W-:Y:S01]  /*12b0*/  SHF.R.S32.HI R8, RZ, 0x1f, R0 ;  /* 0x0000001fff087819 */ /* 0x000fe20000011400 */
[----:B------:R-:W-:Y:S01]  /*12c0*/  IMAD R13, R13, -0x8, R10 ;  /* 0xfffffff80d0d7824 */ /* 0x000fe200078e020a */
[----:B------:R-:W-:Y:S01]  /*12d0*/  LOP3.LUT R0, R0, 0xfffffffc, RZ, 0xc0, !PT ;  /* 0xfffffffc00007812 */ /* 0x000fe200078ec0ff */
[----:B----4-:R-:W-:Y:S01]  /*12e0*/  IMAD R10, R16, UR5, RZ ;  /* 0x00000005100a7c24 */ /* 0x010fe2000f8e02ff */
[----:B------:R-:W-:-:S02]  /*12f0*/  IADD3 R2, P0, R9, R2, RZ ;  /* 0x0000000209027210 */ /* 0x000fc40007f1e0ff */
[----:B------:R-:W-:Y:S02]  /*1300*/  CS2R R210, SRZ ;  /* 0x0000000000d27805 */ /* 0x000fe4000001ff00 */
[----:B------:R-:W-:Y:S01]  /*1310*/  LEA.HI R6, R6, R5, RZ, 0x5 ;  /* 0x0000000506067211 */ /* 0x000fe200078f28ff */
[----:B------:R-:W-:Y:S01]  /*1320*/  IMAD.IADD R0, R5, 0x1, -R0 ;  /* 0x0000000105007824 */ /* 0x000fe200078e0a00 */
[----:B------:R-:W-:Y:S02]  /*1330*/  LEA.HI R8, R8, R7, RZ, 0x3 ;  /* 0x0000000708087211 */ /* 0x000fe400078f18ff */
[----:B------:R-:W-:Y:S02]  /*1340*/  CS2R R208, SRZ ;  /* 0x0000000000d07805 */ /* 0x000fe4000001ff00 */
[----:B------:R-:W-:Y:S01]  /*1350*/  SHF.R.S32.HI R5, RZ, 0x1f, R235 ;  /* 0x0000001fff057819 */ /* 0x000fe200000114eb */
[----:B------:R-:W-:Y:S01]  /*1360*/  IMAD R0, R0, -0x2, R13 ;  /* 0xfffffffe00007824 */ /* 0x000fe200078e020d */
[----:B------:R-:W-:Y:S01]  /*1370*/  LEA.HI.X.SX32 R3, R9, R3, 0x1, P0 ;  /* 0x0000000309037211 */ /* 0x000fe200000f0eff */
[----:B------:R-:W-:Y:S01]  /*1380*/  IMAD R9, R17, UR4, R10 ;  /* 0x0000000411097c24 */ /* 0x000fe2000f8e020a */
[----:B------:R-:W-:-:S02]  /*1390*/  LOP3.LUT R8, R8, 0xfffffff8, RZ, 0xc0, !PT ;  /* 0xfffffff808087812 */ /* 0x000fc400078ec0ff */
[----:B------:R-:W-:Y:S02]  /*13a0*/  CS2R R206, SRZ ;  /* 0x0000000000ce7805 */ /* 0x000fe4000001ff00 */
[----:B------:R-:W-:Y:S01]  /*13b0*/  SEL R5, R5, RZ, !P1 ;  /* 0x000000ff05057207 */ /* 0x000fe20004800000 */
[----:B------:R-:W-:Y:S01]  /*13c0*/  IMAD.WIDE.U32 R2, R16, UR4, R2 ;  /* 0x0000000410027c25 */ /* 0x000fe2000f8e0002 */
[----:B------:R-:W-:Y:S01]  /*13d0*/  ULDC.64 UR4, c[0x0][0x2e0] ;  /* 0x0000b80000047ab9 */ /* 0x000fe20000000a00 */
[----:B------:R-:W-:Y:S02]  /*13e0*/  SEL R231, R235, RZ, !P1 ;  /* 0x000000ffebe77207 */ /* 0x000fe40004800000 */
[----:B------:R-:W-:Y:S01]  /*13f0*/  CS2R R204, SRZ ;  /* 0x0000000000cc7805 */ /* 0x000fe2000001ff00 */
[----:B------:R-:W-:Y:S01]  /*1400*/  IMAD.IADD R7, R7, 0x1, -R8 ;  /* 0x0000000107077824 */ /* 0x000fe200078e0a08 */
[----:B------:R-:W-:Y:S01]  /*1410*/  SHF.R.S32.HI R6, RZ, 0x5, R6 ;  /* 0x00000005ff067819 */ /* 0x000fe20000011406 */
[----:B------:R-:W-:Y:S01]  /*1420*/  IMAD R8, R5, UR4, RZ ;  /* 0x0000000405087c24 */ /* 0x000fe2000f8e02ff */
[----:B------:R-:W-:Y:S01]  /*1430*/  LOP3.LUT R229, R21, 0x1, RZ, 0xfc, !PT ;  /* 0x0000000115e57812 */ /* 0x000fe200078efcff */
[----:B------:R-:W-:Y:S01]  /*1440*/  IMAD.IADD R3, R3, 0x1, R9 ;  /* 0x0000000103037824 */ /* 0x000fe200078e0209 */
        /* <DEDUP_REMOVED lines=9> */
[----:B------:R-:W-:Y:S01]  /*14e0*/  IMAD R232, R6, 0x10, R7 ;  /* 0x0000001006e87824 */ /* 0x000fe200078e0207 */
[----:B------:R-:W-:Y:S01]  /*14f0*/  CS2R R190, SRZ ;  /* 0x0000000000be7805 */ /* 0x000fe2000001ff00 */
[----:B------:R-:W-:Y:S01]  /*1500*/  IMAD.MOV.U32 R16, RZ, RZ, RZ ;  /* 0x000000ffff107224 */ /* 0x000fe200078e00ff */
[----:B------:R-:W-:Y:S01]  /*1510*/  CS2R R188, SRZ ;  /* 0x0000000000bc7805 */ /* 0x000fe2000001ff00 */
[----:B------:R-:W-:Y:S01]  /*1520*/  IMAD.MOV.U32 R3, RZ, RZ, RZ ;  /* 0x000000ffff037224 */ /* 0x000fe200078e00ff */
        /* <DEDUP_REMOVED lines=71> */
.L_x_269:
[----:B------:R-:W-:-:S13]  /*19a0*/  ISETP.NE.AND P0, PT, R229, 0x3, PT ;  /* 0x00000003e500780c */ /* 0x000fda0003f05270 */
[----:B-1----:R-:W-:Y:S05]  /*19b0*/  @!P0 BRA `(.L_x_259) ;  /* 0x0000000000048947 */ /* 0x002fea0003800000 */
[----:B------:R-:W-:Y:S01]  /*19c0*/  BPT.TRAP 0x1 ;  /* 0x000000040000795c */ /* 0x000fe20000300000 */
.L_x_259:
[----:B------:R-:W-:Y:S01]  /*19d0*/  IMAD R17, R3, 0x8, R18 ;  /* 0x0000000803117824 */ /* 0x000fe200078e0212 */
[----:B------:R-:W-:-:S04]  /*19e0*/  SHF.L.U32 R8, R228, 0x1f, RZ ;  /* 0x0000001fe4087819 */ /* 0x000fc800000006ff */
[----:B------:R1:W2:Y:S01]  /*19f0*/  SYNCS.PHASECHK.TRANS64.TRYWAIT P1, [R17+URZ+0x31810], R8 ;  /* 0x03181008110075a7 */ /* 0x0002a2000802017f */
[----:B------:R-:W-:Y:S05]  /*1a00*/  @!P0 BRA `(.L_x_260) ;  /* 0x0000000000048947 */ /* 0x000fea0003800000 */
[----:B------:R-:W-:Y:S01]  /*1a10*/  BPT.TRAP 0x1 ;  /* 0x000000040000795c */ /* 0x000fe20000300000 */
.L_x_260:
        /* <DEDUP_REMOVED lines=11> */
.L_x_261:
[----:B------:R-:W-:Y:S01]  /*1ad0*/  IMAD R7, R3, 0x800, R10 ;  /* 0x0000080003077824 */ /* 0x000fe200078e020a */
[C---:B------:R-:W-:Y:S01]  /*1ae0*/  R2UR UR6, R6.reuse ;  /* 0x00000000060672ca */ /* 0x040fe200000e0000 */
[C---:B-12---:R-:W-:Y:S01]  /*1af0*/  VIADD R8, R6.reuse, 0x80 ;  /* 0x0000008006087836 */ /* 0x046fe20000000000 */
        /* <DEDUP_REMOVED lines=417> */
[----:B------:R1:W2:Y:S02]  /*3510*/  LDS R8, [R7+0x2c100] ;  /* 0x02c1000007087984 */ /* 0x0002a40000000800 */
[----:B------:R-:W-:Y:S02]  /*3520*/  R2UR UR11, R6 ;  /* 0x00000000060b72ca */ /* 0x000fe400000e0000 */
[----:B------:R1:W3:Y:S01]  /*3530*/  LDS R9, [R7+0x2c120] ;  /* 0x02c1200007097984 */ /* 0x0002e20000000800 */
        /* <DEDUP_REMOVED lines=13> */
[----:B-1----:R-:W-:Y:S05]  /*3610*/  @!P0 BRA `(.L_x_263) ;  /* 0x0000000000048947 */ /* 0x002fea0003800000 */
[----:B------:R-:W-:Y:S01]  /*3620*/  BPT.TRAP 0x1 ;  /* 0x000000040000795c */ /* 0x000fe20000300000 */
.L_x_263:
[----:B------:R-:W-:-:S04]  /*3630*/  SHF.L.U32 R11, R19, 0x1f, RZ ;  /* 0x0000001f130b7819 */ /* 0x000fc800000006ff */
[----:B------:R1:W4:Y:S01]  /*3640*/  SYNCS.PHASECHK.TRANS64.TRYWAIT P1, [R18+URZ+0x31830], R11 ;  /* 0x0318300b120075a7 */ /* 0x000322000802017f */
[----:B------:R-:W-:Y:S05]  /*3650*/  @!P0 BRA `(.L_x_264) ;  /* 0x0000000000048947 */ /* 0x000fea0003800000 */
[----:B------:R-:W-:Y:S01]  /*3660*/  BPT.TRAP 0x1 ;  /* 0x000000040000795c */ /* 0x000fe20000300000 */
.L_x_264:
        /* <DEDUP_REMOVED lines=8> */
[----:B----4-:R-:W-:Y:S06]  /*36f0*/  @P1 BRA `(.L_x_265) ;  /* 0x0000000000081947 */ /* 0x010fec0003800000 */
[----:B------:R-:W4:Y:S02]  /*3700*/  SYNCS.PHASECHK.TRANS64.TRYWAIT P1, [R18+URZ+0x31830], R11 ;  /* 0x0318300b120075a7 */ /* 0x000f24000802017f */
[----:B----4-:R-:W-:Y:S05]  /*3710*/  @!P1 BRA `(.L_x_266) ;  /* 0x0000007c002c9947 */ /* 0x010fea0003800000 */
.L_x_265:
[C---:B------:R-:W-:Y:S01]  /*3720*/  VIADD R10, R6.reuse, 0x80 ;  /* 0x00000080060a7836 */ /* 0x040fe20000000000 */
[----:B------:R-:W-:Y:S01]  /*3730*/  R2UR UR4, R7 ;  /* 0x00000000070472ca */ /* 0x000fe200000e0000 */
[C---:B-1--4-:R-:W-:Y:S01]  /*3740*/  VIADD R11, R6.reuse, 0x100 ;  /* 0x00000100060b7836 */ /* 0x052fe20000000000 */
        /* <DEDUP_REMOVED lines=466> */
[----:B------:R-:W1:Y:S01]  /*5470*/  MUFU.TANH R10, R10 ;  /* 0x0000000a000a7308 */ /* 0x000e620000002400 */
[----:B------:R-:W-:Y:S01]  /*5480*/  FMUL.FTZ R25, R29, UR61 ;  /* 0x0000003d1d197c20 */ /* 0x000fe20008410000 */
[----:B------:R-:W-:Y:S01]  /*5490*/  FMUL.FTZ R28, R32, UR61 ;  /* 0x0000003d201c7c20 */ /* 0x000fe20008410000 */
[----:B------:R-:W4:Y:S01]  /*54a0*/  LDS R15, [R27+0x2c300] ;  /* 0x02c300001b0f7984 */ /* 0x000f220000000800 */
[----:B------:R-:W-:Y:S01]  /*54b0*/  FMUL.FTZ R29, R35, UR61 ;  /* 0x0000003d231d7c20 */ /* 0x000fe20008410000 */
[----:B------:R-:W-:Y:S01]  /*54c0*/  FMUL.FTZ R26, R30, UR61 ;  /* 0x0000003d1e1a7c20 */ /* 0x000fe20008410000 */
[----:B------:R-:W-:Y:S01]  /*54d0*/  FMUL.FTZ R30, R36, UR61 ;  /* 0x0000003d241e7c20 */ /* 0x000fe20008410000 */
[----:B------:R5:W4:Y:S01]  /*54e0*/  LDS R14, [R27+0x2c320] ;  /* 0x02c320001b0e7984 */ /* 0x000b220000000800 */
[----:B------:R-:W3:Y:S01]  /*54f0*/  MUFU.TANH R11, R11 ;  /* 0x0000000b000b7308 */ /* 0x000ee20000002400 */
[----:B------:R-:W-:Y:S01]  /*5500*/  FMUL.FTZ R36, R40, UR61 ;  /* 0x0000003d28247c20 */ /* 0x000fe20008410000 */
[----:B------:R-:W-:Y:S01]  /*5510*/  FMUL.FTZ R32, R38, UR61 ;  /* 0x0000003d26207c20 */ /* 0x000fe20008410000 */
[----:B------:R-:W-:Y:S01]  /*5520*/  FMUL.FTZ R39, R39, UR61 ;  /* 0x0000003d27277c20 */ /* 0x000fe20008410000 */
[----:B------:R-:W-:Y:S01]  /*5530*/  FMUL.FTZ R40, R42, UR61 ;  /* 0x0000003d2a287c20 */ /* 0x000fe20008410000 */
[----:B-----5:R-:W-:-:S03]  /*5540*/  FMUL.FTZ R27, R31, UR61 ;  /* 0x0000003d1f1b7c20 */ /* 0x020fc60008410000 */
[----:B------:R-:W5:Y:S01]  /*5550*/  MUFU.TANH R12, R12 ;  /* 0x0000000c000c7308 */ /* 0x000f620000002400 */
[C---:B-1----:R-:W-:Y:S01]  /*5560*/  FSEL R7, R10.reuse, -INF , P1 ;  /* 0xff8000000a077808 */ /* 0x042fe20000800000 */
[----:B------:R-:W-:Y:S01]  /*5570*/  FFMA.FTZ R10, -R10, R10, 1 ;  /* 0x3f8000000a0a7423 */ /* 0x000fe2000001010a */
[----:B------:R-:W-:-:S03]  /*5580*/  FMUL.FTZ R31, R37, UR61 ;  /* 0x0000003d251f7c20 */ /* 0x000fc60008410000 */
[----:B--2---:R-:W-:Y:S02]  /*5590*/  FFMA.FTZ R23, R7, UR60, -R8 ;  /* 0x0000003c07177c23 */ /* 0x004fe40008010808 */
[----:B------:R-:W1:Y:S01]  /*55a0*/  MUFU.TANH R13, R13 ;  /* 0x0000000d000d7308 */ /* 0x000e620000002400 */
[----:B---3--:R-:W-:Y:S02]  /*55b0*/  FSEL R6, R11, -INF , P1 ;  /* 0xff8000000b067808 */ /* 0x008fe40000800000 */
[----:B------:R-:W-:-:S03]  /*55c0*/  ISETP.GT.AND P1, PT, R0, 0x1, PT ;  /* 0x000000010000780c */ /* 0x000fc60003f24270 */
[----:B------:R-:W-:Y:S02]  /*55d0*/  FFMA.FTZ R21, R6, UR60, -R9 ;  /* 0x0000003c06157c23 */ /* 0x000fe40008010809 */
[----:B------:R-:W-:Y:S01]  /*55e0*/  MUFU.EX2 R23, R23 ;  /* 0x0000001700177308 */ /* 0x000fe20000000800 */
[----:B-----5:R-:W-:Y:S01]  /*55f0*/  FSEL R7, R12, -INF , P1 ;  /* 0xff8000000c077808 */ /* 0x020fe20000800000 */
[----:B------:R-:W-:-:S04]  /*5600*/  WARPGROUP.DEPBAR.LE gsb0, 0x0 ;  /* 0x00008000000079c5 */ /* 0x000fc80000010000 */
[----:B------:R-:W-:Y:S02]  /*5610*/  FFMA.FTZ R22, R7, UR60, -R8 ;  /* 0x0000003c07167c23 */ /* 0x000fe40008010808 */
[----:B------:R-:W-:Y:S01]  /*5620*/  MUFU.EX2 R21, R21 ;  /* 0x0000001500157308 */ /* 0x000fe20000000800 */
[C---:B-1----:R-:W-:Y:S01]  /*5630*/  FSEL R6, R13.reuse, -INF , P1 ;  /* 0xff8000000d067808 */ /* 0x042fe20000800000 */
[----:B------:R-:W-:Y:S01]  /*5640*/  FFMA.FTZ R13, -R13, R13, 1 ;  /* 0x3f8000000d0d7423 */ /* 0x000fe2000001010d */
[--C-:B----4-:R-:W-:Y:S01]  /*5650*/  FADD.FTZ R44, R44, -R15.reuse ;  /* 0x8000000f2c2c7221 */ /* 0x110fe20000010000 */
[----:B------:R-:W-:Y:S01]  /*5660*/  ISETP.GT.AND P1, PT, R0, 0x11, PT ;  /* 0x000000110000780c */ /* 0x000fe20003f24270 */
[----:B------:R-:W-:Y:S01]  /*5670*/  FADD.FTZ R48, R48, -R15 ;  /* 0x8000000f30307221 */ /* 0x000fe20000010000 */
[----:B------:R-:W-:Y:S01]  /*5680*/  FFMA.FTZ R20, R6, UR60, -R9 ;  /* 0x0000003c06147c23 */ /* 0x000fe20008010809 */
[--C-:B------:R-:W-:Y:S01]  /*5690*/  FADD.FTZ R46, R46, -R14.reuse ;  /* 0x8000000e2e2e7221 */ /* 0x100fe20000010000 */
[----:B------:R-:W1:Y:S01]  /*56a0*/  MUFU.EX2 R22, R22 ;  /* 0x0000001600167308 */ /* 0x000e620000000800 */
[--C-:B------:R-:W-:Y:S01]  /*56b0*/  FADD.FTZ R47, R47, -R14.reuse ;  /* 0x8000000e2f2f7221 */ /* 0x100fe20000010000 */
[--C-:B------:R-:W-:Y:S01]  /*56c0*/  FADD.FTZ R45, R45, -R15.reuse ;  /* 0x8000000f2d2d7221 */ /* 0x100fe20000010000 */
[--C-:B------:R-:W-:Y:S01]  /*56d0*/  FADD.FTZ R49, R49, -R15.reuse ;  /* 0x8000000f31317221 */ /* 0x100fe20000010000 */
[--C-:B------:R-:W-:Y:S01]  /*56e0*/  FADD.FTZ R52, R52, -R15.reuse ;  /* 0x8000000f34347221 */ /* 0x100fe20000010000 */
[--C-:B------:R-:W-:Y:S01]  /*56f0*/  FADD.FTZ R53, R53, -R15.reuse ;  /* 0x8000000f35357221 */ /* 0x100fe20000010000 */
[--C-:B------:R-:W-:Y:S01]  /*5700*/  FADD.FTZ R220, R220, -R15.reuse ;  /* 0x8000000fdcdc7221 */ /* 0x100fe20000010000 */
[--C-:B------:R-:W-:Y:S01]  /*5710*/  FADD.FTZ R216, R216, -R15.reuse ;  /* 0x8000000fd8d87221 */ /* 0x100fe20000010000 */
[----:B------:R-:W2:Y:S01]  /*5720*/  MUFU.EX2 R20, R20 ;  /* 0x0000001400147308 */ /* 0x000ea20000000800 */
[--C-:B------:R-:W-:Y:S01]  /*5730*/  FADD.FTZ R217, R217, -R15.reuse ;  /* 0x8000000fd9d97221 */ /* 0x100fe20000010000 */
[----:B------:R-:W-:Y:S01]  /*5740*/  FADD.FTZ R15, R221, -R15 ;  /* 0x8000000fdd0f7221 */ /* 0x000fe20000010000 */
[--C-:B------:R-:W-:Y:S01]  /*5750*/  FADD.FTZ R50, R50, -R14.reuse ;  /* 0x8000000e32327221 */ /* 0x100fe20000010000 */
[--C-:B------:R-:W-:Y:S01]  /*5760*/  FADD.FTZ R54, R54, -R14.reuse ;  /* 0x8000000e36367221 */ /* 0x100fe20000010000 */
[--C-:B------:R-:W-:Y:S01]  /*5770*/  FADD.FTZ R51, R51, -R14.reuse ;  /* 0x8000000e33337221 */ /* 0x100fe20000010000 */
[--C-:B------:R-:W-:Y:S01]  /*5780*/  FADD.FTZ R55, R55, -R14.reuse ;  /* 0x8000000e37377221 */ /* 0x100fe20000010000 */
[--C-:B------:R-:W-:Y:S01]  /*5790*/  FADD.FTZ R218, R218, -R14.reuse ;  /* 0x8000000edada7221 */ /* 0x100fe20000010000 */
[----:B------:R-:W3:Y:S01]  /*57a0*/  MUFU.TANH R24, R24 ;  /* 0x0000001800187308 */ /* 0x000ee20000002400 */
[C---:B-1----:R-:W-:Y:S01]  /*57b0*/  F2FP.BF16.F32.PACK_AB R6, R22.reuse, R23 ;  /* 0x000000171606723e */ /* 0x042fe200000010ff */
[----:B------:R-:W-:Y:S01]  /*57c0*/  FMUL.FTZ R38, R22, R45 ;  /* 0x0000002d16267220 */ /* 0x000fe20000410000 */
[--C-:B------:R-:W-:Y:S01]  /*57d0*/  FADD.FTZ R219, R219, -R14.reuse ;  /* 0x8000000edbdb7221 */ /* 0x100fe20000010000 */
[--C-:B------:R-:W-:Y:S01]  /*57e0*/  FADD.FTZ R222, R222, -R14.reuse ;  /* 0x8000000edede7221 */ /* 0x100fe20000010000 */
[----:B------:R-:W-:-:S03]  /*57f0*/  FADD.FTZ R14, R223, -R14 ;  /* 0x8000000edf0e7221 */ /* 0x000fc60000010000 */
[----:B------:R-:W1:Y:S01]  /*5800*/  MUFU.TANH R25, R25 ;  /* 0x0000001900197308 */ /* 0x000e620000002400 */
[----:B--2---:R-:W-:Y:S01]  /*5810*/  F2FP.BF16.F32.PACK_AB R7, R20, R21 ;  /* 0x000000151407723e */ /* 0x004fe200000010ff */
[----:B------:R-:W-:Y:S06]  /*5820*/  BAR.SYNC.DEFER_BLOCKING 0x9, 0x100 ;  /* 0x0244000000007b1d */ /* 0x000fec0000010000 */
[----:B------:R-:W2:Y:S08]  /*5830*/  MUFU.TANH R28, R28 ;  /* 0x0000001c001c7308 */ /* 0x000eb00000002400 */
[----:B------:R-:W-:Y:S08]  /*5840*/  MUFU.TANH R30, R30 ;  /* 0x0000001e001e7308 */ /* 0x000ff00000002400 */
[----:B------:R-:W-:Y:S01]  /*5850*/  MUFU.TANH R31, R31 ;  /* 0x0000001f001f7308 */ /* 0x000fe20000002400 */
[----:B------:R4:W-:Y:S07]  /*5860*/  STSM.16.M88.2 [R2+0x2c500], R6 ;  /* 0x02c5000602007844 */ /* 0x0009ee0000000100 */
[----:B------:R-:W5:Y:S01]  /*5870*/  MUFU.TANH R26, R26 ;  /* 0x0000001a001a7308 */ /* 0x000f620000002400 */
[----:B----4-:R-:W-:Y:S01]  /*5880*/  FMUL.FTZ R6, R33, UR61 ;  /* 0x0000003d21067c20 */ /* 0x010fe20008410000 */
[----:B------:R-:W-:Y:S01]  /*5890*/  FMUL.FTZ R33, R23, R44 ;  /* 0x0000002c17217220 */ /* 0x000fe20000410000 */
[----:B------:R-:W-:Y:S01]  /*58a0*/  FMUL.FTZ R23, R21, R46 ;  /* 0x0000002e15177220 */ /* 0x000fe20000410000 */
[----:B---3--:R-:W-:Y:S01]  /*58b0*/  FSEL R21, R24, -INF , P6 ;  /* 0xff80000018157808 */ /* 0x008fe20003000000 */
[----:B------:R-:W-:Y:S01]  /*58c0*/  FMUL.FTZ R7, R34, UR61 ;  /* 0x0000003d22077c20 */ /* 0x000fe20008410000 */
[----:B------:R-:W-:-:S02]  /*58d0*/  FMUL.FTZ R34, R20, R47 ;  /* 0x0000002f14227220 */ /* 0x000fc40000410000 */
[----:B------:R-:W-:Y:S01]  /*58e0*/  MUFU.TANH R6, R6 ;  /* 0x0000000600067308 */ /* 0x000fe20000002400 */
[----:B------:R-:W-:Y:S01]  /*58f0*/  FMUL.FTZ R10, R10, R33 ;  /* 0x000000210a0a7220 */ /* 0x000fe20000410000 */
[--C-:B------:R-:W-:Y:S01]  /*5900*/  FFMA.FTZ R35, R21, UR60, -R8.reuse ;  /* 0x0000003c15237c23 */ /* 0x100fe20008010808 */
[----:B-1----:R-:W-:Y:S01]  /*5910*/  FSEL R21, R25, -INF , P1 ;  /* 0xff80000019157808 */ /* 0x002fe20000800000 */
[----:B------:R-:W-:Y:S01]  /*5920*/  FMUL.FTZ R44, R41, UR61 ;  /* 0x0000003d292c7c20 */ /* 0x000fe20008410000 */
[----:B--2---:R-:W-:Y:S01]  /*5930*/  FSEL R33, R28, -INF , P2 ;  /* 0xff8000001c217808 */ /* 0x004fe20001000000 */
[----:B------:R-:W-:Y:S01]  /*5940*/  FFMA.FTZ R25, -R25, R25, 1 ;  /* 0x3f80000019197423 */ /* 0x000fe20000010119 */
[----:B-----5:R-:W-:Y:S01]  /*5950*/  FSEL R46, R26, -INF , P6 ;  /* 0xff8000001a2e7808 */ /* 0x020fe20003000000 */
[----:B------:R-:W1:Y:S01]  /*5960*/  MUFU.EX2 R35, R35 ;  /* 0x0000002300237308 */ /* 0x000e620000000800 */
[--C-:B------:R-:W-:Y:S01]  /*5970*/  FFMA.FTZ R20, R21, UR60, -R8.reuse ;  /* 0x0000003c15147c23 */ /* 0x100fe20008010808 */
[----:B------:R-:W-:Y:S01]  /*5980*/  FFMA.FTZ R33, R33, UR60, -R8 ;  /* 0x0000003c21217c23 */ /* 0x000fe20008010808 */
[----:B------:R-:W-:Y:S01]  /*5990*/  FFMA.FTZ R21, -R12, R12, 1 ;  /* 0x3f8000000c157423 */ /* 0x000fe2000001010c */
[----:B------:R-:W-:Y:S01]  /*59a0*/  FFMA.FTZ R12, -R24, R24, 1 ;  /* 0x3f800000180c7423 */ /* 0x000fe20000010118 */
[----:B------:R-:W-:Y:S01]  /*59b0*/  ISETP.GT.AND P6, PT, R0, 0x40, PT ;  /* 0x000000400000780c */ /* 0x000fe20003fc4270 */
[----:B------:R-:W-:Y:S01]  /*59c0*/  FMUL.FTZ R34, R13, R34 ;  /* 0x000000220d227220 */ /* 0x000fe20000410000 */
[----:B------:R-:W-:Y:S01]  /*59d0*/  FMUL.FTZ R21, R21, R38 ;  /* 0x0000002615157220 */ /* 0x000fe20000410000 */
[----:B------:R-:W2:Y:S08]  /*59e0*/  MUFU.EX2 R20, R20 ;  /* 0x0000001400147308 */ /* 0x000eb00000000800 */
[----:B------:R-:W3:Y:S01]  /*59f0*/  MUFU.TANH R27, R27 ;  /* 0x0000001b001b7308 */ /* 0x000ee20000002400 */
[----:B-1----:R-:W-:-:S04]  /*5a00*/  FMUL.FTZ R37, R35, R48 ;  /* 0x0000003023257220 */ /* 0x002fc80000410000 */
[----:B------:R-:W-:Y:S01]  /*5a10*/  FMUL.FTZ R12, R12, R37 ;  /* 0x000000250c0c7220 */ /* 0x000fe20000410000 */
[----:B------:R-:W-:Y:S02]  /*5a20*/  FSEL R37, R6, -INF , P3 ;  /* 0xff80000006257808 */ /* 0x000fe40001800000 */
[----:B------:R-:W-:Y:S01]  /*5a30*/  MUFU.EX2 R33, R33 ;  /* 0x0000002100217308 */ /* 0x000fe20000000800 */
[----:B--2---:R-:W-:Y:S02]  /*5a40*/  FMUL.FTZ R24, R20, R49 ;  /* 0x0000003114187220 */ /* 0x004fe40000410000 */
[--C-:B------:R-:W-:Y:S01]  /*5a50*/  FFMA.FTZ R38, R37, UR60, -R8.reuse ;  /* 0x0000003c25267c23 */ /* 0x100fe20008010808 */
[----:B------:R-:W-:Y:S01]  /*5a60*/  FSEL R37, R30, -INF , P4 ;  /* 0xff8000001e257808 */ /* 0x000fe20002000000 */
[----:B------:R-:W-:Y:S01]  /*5a70*/  FMUL.FTZ R25, R25, R24 ;  /* 0x0000001819197220 */ /* 0x000fe20000410000 */
[----:B------:R-:W-:Y:S02]  /*5a80*/  FFMA.FTZ R24, -R28, R28, 1 ;  /* 0x3f8000001c187423 */ /* 0x000fe4000001011c */
[----:B------:R-:W1:Y:S01]  /*5a90*/  MUFU.TANH R36, R36 ;  /* 0x0000002400247308 */ /* 0x000e620000002400 */
[----:B------:R-:W-:Y:S01]  /*5aa0*/  FFMA.FTZ R41, R37, UR60, -R8 ;  /* 0x0000003c25297c23 */ /* 0x000fe20008010808 */
[C---:B------:R-:W-:Y:S01]  /*5ab0*/  FSEL R37, R31.reuse, -INF , P5 ;  /* 0xff8000001f257808 */ /* 0x040fe20002800000 */
[----:B------:R-:W-:Y:S01]  /*5ac0*/  FFMA.FTZ R31, -R31, R31, 1 ;  /* 0x3f8000001f1f7423 */ /* 0x000fe2000001011f */
[----:B---3--:R-:W-:-:S02]  /*5ad0*/  FSEL R42, R27, -INF , P1 ;  /* 0xff8000001b2a7808 */ /* 0x008fc40000800000 */
[----:B------:R-:W-:Y:S01]  /*5ae0*/  ISETP.GT.AND P1, PT, R0, 0x41, PT ;  /* 0x000000410000780c */ /* 0x000fe20003f24270 */
[----:B------:R-:W-:Y:S01]  /*5af0*/  FFMA.FTZ R28, R37, UR60, -R8 ;  /* 0x0000003c251c7c23 */ /* 0x000fe20008010808 */
[----:B------:R-:W2:Y:S01]  /*5b00*/  MUFU.TANH R44, R44 ;  /* 0x0000002c002c7308 */ /* 0x000ea20000002400 */
[----:B------:R-:W-:-:S07]  /*5b10*/  FFMA.FTZ R42, R42, UR60, -R9 ;  /* 0x0000003c2a2a7c23 */ /* 0x000fce0008010809 */
[----:B------:R3:W-:Y:S01]  /*5b20*/  MUFU.TANH R22, R39 ;  /* 0x0000002700167308 */ /* 0x0007e20000002400 */
[C---:B-1----:R-:W-:Y:S01]  /*5b30*/  FSEL R37, R36.reuse, -INF , P6 ;  /* 0xff80000024257808 */ /* 0x042fe20003000000 */
[----:B------:R-:W-:-:S04]  /*5b40*/  FFMA.FTZ R36, -R36, R36, 1 ;  /* 0x3f80000024247423 */ /* 0x000fc80000010124 */
[----:B------:R-:W-:Y:S01]  /*5b50*/  FFMA.FTZ R45, R37, UR60, -R8 ;  /* 0x0000003c252d7c23 */ /* 0x000fe20008010808 */
[----:B------:R-:W-:Y:S01]  /*5b60*/  FFMA.FTZ R37, -R6, R6, 1 ;  /* 0x3f80000006257423 */ /* 0x000fe20000010106 */
[----:B------:R-:W1:Y:S01]  /*5b70*/  MUFU.EX2 R38, R38 ;  /* 0x0000002600267308 */ /* 0x000e620000000800 */
[----:B---3--:R-:W-:-:S04]  /*5b80*/  FMUL.FTZ R39, R33, R52 ;  /* 0x0000003421277220 */ /* 0x008fc80000410000 */
[----:B------:R-:W-:Y:S01]  /*5b90*/  FMUL.FTZ R24, R24, R39 ;  /* 0x0000002718187220 */ /* 0x000fe20000410000 */
[----:B--2---:R-:W-:Y:S02]  /*5ba0*/  FSEL R39, R44, -INF , P1 ;  /* 0xff8000002c277808 */ /* 0x004fe40000800000 */
[----:B------:R-:W2:Y:S03]  /*5bb0*/  MUFU.TANH R7, R7 ;  /* 0x0000000700077308 */ /* 0x000ea60000002400 */
[----:B------:R-:W-:Y:S01]  /*5bc0*/  FFMA.FTZ R47, R39, UR60, -R8 ;  /* 0x0000003c272f7c23 */ /* 0x000fe20008010808 */
[----:B------:R-:W-:-:S04]  /*5bd0*/  FFMA.FTZ R8, -R30, R30, 1 ;  /* 0x3f8000001e087423 */ /* 0x000fc8000001011e */
[----:B------:R3:W4:Y:S01]  /*5be0*/  MUFU.EX2 R39, R45 ;  /* 0x0000002d00277308 */ /* 0x0007220000000800 */
[----:B-1----:R-:W-:-:S04]  /*5bf0*/  FMUL.FTZ R6, R38, R53 ;  /* 0x0000003526067220 */ /* 0x002fc80000410000 */
[----:B------:R-:W-:Y:S01]  /*5c00*/  FMUL.FTZ R37, R37, R6 ;  /* 0x0000000625257220 */ /* 0x000fe20000410000 */
[----:B------:R-:W-:Y:S02]  /*5c10*/  FMUL.FTZ R6, R43, UR61 ;  /* 0x0000003d2b067c20 */ /* 0x000fe40008410000 */
[----:B------:R-:W1:Y:S01]  /*5c20*/  MUFU.EX2 R30, R47 ;  /* 0x0000002f001e7308 */ /* 0x000e620000000800 */
[----:B---3--:R-:W-:Y:S01]  /*5c30*/  FFMA.FTZ R45, R46, UR60, -R9 ;  /* 0x0000003c2e2d7c23 */ /* 0x008fe20008010809 */
[----:B--2---:R-:W-:Y:S02]  /*5c40*/  FSEL R46, R7, -INF , P2 ;  /* 0xff800000072e7808 */ /* 0x004fe40001000000 */
[----:B------:R-:W-:-:S04]  /*5c50*/  F2FP.BF16.F32.PACK_AB R24, R37, R24 ;  /* 0x000000182518723e */ /* 0x000fc800000010ff */
[----:B------:R-:W2:Y:S01]  /*5c60*/  MUFU.TANH R29, R29 ;  /* 0x0000001d001d7308 */ /* 0x000ea20000002400 */
[----:B----4-:R-:W-:-:S04]  /*5c70*/  FMUL.FTZ R43, R39, R220 ;  /* 0x000000dc272b7220 */ /* 0x010fc80000410000 */
[----:B------:R-:W-:Y:S01]  /*5c80*/  FMUL.FTZ R36, R36, R43 ;  /* 0x0000002b24247220 */ /* 0x000fe20000410000 */
[----:B------:R-:W-:Y:S02]  /*5c90*/  FFMA.FTZ R43, -R44, R44, 1 ;  /* 0x3f8000002c2b7423 */ /* 0x000fe4000001012c */
[----:B------:R-:W3:Y:S01]  /*5ca0*/  MUFU.TANH R32, R32 ;  /* 0x0000002000207308 */ /* 0x000ee20000002400 */
[----:B-1----:R-:W-:Y:S01]  /*5cb0*/  FMUL.FTZ R44, R30, R15 ;  /* 0x0000000f1e2c7220 */ /* 0x002fe20000410000 */
[----:B------:R-:W-:-:S03]  /*5cc0*/  FFMA.FTZ R15, R46, UR60, -R9 ;  /* 0x0000003c2e0f7c23 */ /* 0x000fc60008010809 */
[----:B------:R-:W-:Y:S01]  /*5cd0*/  FMUL.FTZ R43, R43, R44 ;  /* 0x0000002c2b2b7220 */ /* 0x000fe20000410000 */
[----:B------:R-:W-:Y:S01]  /*5ce0*/  FFMA.FTZ R44, -R11, R11, 1 ;  /* 0x3f8000000b2c7423 */ /* 0x000fe2000001010b */
[----:B------:R-:W-:Y:S01]  /*5cf0*/  FFMA.FTZ R11, -R26, R26, 1 ;  /* 0x3f8000001a0b7423 */ /* 0x000fe2000001011a */
[----:B------:R-:W1:Y:S01]  /*5d00*/  MUFU.EX2 R45, R45 ;  /* 0x0000002d002d7308 */ /* 0x000e620000000800 */
[----:B--2---:R-:W-:Y:S01]  /*5d10*/  FSEL R46, R29, -INF , P3 ;  /* 0xff8000001d2e7808 */ /* 0x004fe20001800000 */
[----:B------:R-:W-:Y:S01]  /*5d20*/  FMUL.FTZ R23, R44, R23 ;  /* 0x000000172c177220 */ /* 0x000fe20000410000 */
[----:B------:R-:W-:Y:S01]  /*5d30*/  FFMA.FTZ R44, -R27, R27, 1 ;  /* 0x3f8000001b2c7423 */ /* 0x000fe2000001011b */
[----:B------:R-:W-:Y:S02]  /*5d40*/  F2FP.BF16.F32.PACK_AB R36, R43, R36 ;  /* 0x000000242b24723e */ /* 0x000fe400000010ff */
[----:B------:R-:W-:Y:S02]  /*5d50*/  FFMA.FTZ R13, R46, UR60, -R9 ;  /* 0x0000003c2e0d7c23 */ /* 0x000fe40008010809 */
[----:B------:R-:W2:Y:S01]  /*5d60*/  MUFU.TANH R40, R40 ;  /* 0x0000002800287308 */ /* 0x000ea20000002400 */
[C---:B---3--:R-:W-:Y:S01]  /*5d70*/  FSEL R46, R32.reuse, -INF , P4 ;  /* 0xff800000202e7808 */ /* 0x048fe20002000000 */
[----:B------:R-:W-:-:S04]  /*5d80*/  FFMA.FTZ R32, -R32, R32, 1 ;  /* 0x3f80000020207423 */ /* 0x000fc80000010120 */
[----:B------:R-:W-:Y:S01]  /*5d90*/  FFMA.FTZ R27, R46, UR60, -R9 ;  /* 0x0000003c2e1b7c23 */ /* 0x000fe20008010809 */
[----:B------:R-:W-:Y:S01]  /*5da0*/  VIADD R46, R18, 0x2c500 ;  /* 0x0002c500122e7836 */ /* 0x000fe20000000000 */
[----:B------:R-:W3:Y:S01]  /*5db0*/  MUFU.EX2 R41, R41 ;  /* 0x0000002900297308 */ /* 0x000ee20000000800 */
[----:B-1----:R-:W-:-:S03]  /*5dc0*/  FMUL.FTZ R50, R45, R50 ;  /* 0x000000322d327220 */ /* 0x002fc60000410000 */
[----:B------:R-:W-:Y:S01]  /*5dd0*/  SHF.R.U32.HI R47, RZ, 0x4, R46 ;  /* 0x00000004ff2f7819 */ /* 0x000fe2000001162e */
[----:B------:R-:W-:Y:S01]  /*5de0*/  FMUL.FTZ R11, R11, R50 ;  /* 0x000000320b0b7220 */ /* 0x000fe20000410000 */
[----:B------:R-:W-:Y:S02]  /*5df0*/  FFMA.FTZ R46, -R7, R7, 1 ;  /* 0x3f800000072e7423 */ /* 0x000fe40000010107 */
[----:B------:R-:W-:Y:S01]  /*5e00*/  MUFU.TANH R6, R6 ;  /* 0x0000000600067308 */ /* 0x000fe20000002400 */
[C---:B--2---:R-:W-:Y:S01]  /*5e10*/  FSEL R50, R40.reuse, -INF , P6 ;  /* 0xff80000028327808 */ /* 0x044fe20003000000 */
[----:B------:R-:W-:-:S06]  /*5e20*/  FFMA.FTZ R40, -R40, R40, 1 ;  /* 0x3f80000028287423 */ /* 0x000fcc0000010128 */
[----:B------:R-:W1:Y:S01]  /*5e30*/  MUFU.EX2 R28, R28 ;  /* 0x0000001c001c7308 */ /* 0x000e620000000800 */
[----:B---3--:R-:W-:-:S04]  /*5e40*/  FMUL.FTZ R49, R41, R216 ;  /* 0x000000d829317220 */ /* 0x008fc80000410000 */
[----:B------:R-:W-:-:S03]  /*5e50*/  FMUL.FTZ R8, R8, R49 ;  /* 0x0000003108087220 */ /* 0x000fc60000410000 */
[----:B------:R-:W2:Y:S08]  /*5e60*/  MUFU.EX2 R15, R15 ;  /* 0x0000000f000f7308 */ /* 0x000eb00000000800 */
[----:B------:R3:W4:Y:S01]  /*5e70*/  MUFU.EX2 R26, R13 ;  /* 0x0000000d001a7308 */ /* 0x0007220000000800 */
[C---:B-1----:R-:W-:Y:S01]  /*5e80*/  FMUL.FTZ R48, R28.reuse, R217 ;  /* 0x000000d91c307220 */ /* 0x042fe20000410000 */
[----:B------:R-:W-:-:S02]  /*5e90*/  F2FP.BF16.F32.PACK_AB R28, R28, R41 ;  /* 0x000000291c1c723e */ /* 0x000fc400000010ff */
[----:B------:R-:W-:Y:S01]  /*5ea0*/  MOV R217, UR31 ;  /* 0x0000001f00d97c02 */ /* 0x000fe20008000f00 */
[----:B------:R-:W-:Y:S01]  /*5eb0*/  FMUL.FTZ R31, R31, R48 ;  /* 0x000000301f1f7220 */ /* 0x000fe20000410000 */
[C---:B------:R-:W-:Y:S01]  /*5ec0*/  FSEL R48, R22.reuse, -INF , P5 ;  /* 0xff80000016307808 */ /* 0x040fe20002800000 */
[----:B------:R-:W-:Y:S01]  /*5ed0*/  FFMA.FTZ R22, -R22, R22, 1 ;  /* 0x3f80000016167423 */ /* 0x000fe20000010116 */
[----:B------:R-:W1:Y:S01]  /*5ee0*/  MUFU.EX2 R42, R42 ;  /* 0x0000002a002a7308 */ /* 0x000e620000000800 */
[----:B---3--:R-:W-:Y:S01]  /*5ef0*/  LOP3.LUT R13, R47, 0x3fff, RZ, 0xc0, !PT ;  /* 0x00003fff2f0d7812 */ /* 0x008fe200078ec0ff */
[--C-:B------:R-:W-:Y:S01]  /*5f00*/  FFMA.FTZ R47, R50, UR60, -R9.reuse ;  /* 0x0000003c322f7c23 */ /* 0x100fe20008010809 */
[----:B------:R-:W-:Y:S01]  /*5f10*/  FSEL R50, R6, -INF , P1 ;  /* 0xff80000006327808 */ /* 0x000fe20000800000 */
[----:B--2---:R-:W-:Y:S01]  /*5f20*/  FMUL.FTZ R7, R15, R54 ;  /* 0x000000360f077220 */ /* 0x004fe20000410000 */
[----:B------:R-:W-:Y:S01]  /*5f30*/  LOP3.LUT R13, R13, 0x80000, RZ, 0xfc, !PT ;  /* 0x000800000d0d7812 */ /* 0x000fe200078efcff */
[--C-:B------:R-:W-:Y:S01]  /*5f40*/  FFMA.FTZ R48, R48, UR60, -R9.reuse ;  /* 0x0000003c30307c23 */ /* 0x100fe20008010809 */
[----:B------:R-:W-:Y:S01]  /*5f50*/  FFMA.FTZ R6, -R6, R6, 1 ;  /* 0x3f80000006067423 */ /* 0x000fe20000010106 */
[----:B------:R-:W-:Y:S01]  /*5f60*/  FFMA.FTZ R49, R50, UR60, -R9 ;  /* 0x0000003c32317c23 */ /* 0x000fe20008010809 */
[----:B------:R-:W2:Y:S01]  /*5f70*/  MUFU.EX2 R27, R27 ;  /* 0x0000001b001b7308 */ /* 0x000ea20000000800 */
[----:B------:R-:W-:Y:S01]  /*5f80*/  FMUL.FTZ R46, R46, R7 ;  /* 0x000000072e2e7220 */ /* 0x000fe20000410000 */
[----:B------:R-:W-:-:S02]  /*5f90*/  VIADD R7, R13, 0x80 ;  /* 0x000000800d077836 */ /* 0x000fc40000000000 */
[----:B------:R-:W-:Y:S01]  /*5fa0*/  FFMA.FTZ R9, -R29, R29, 1 ;  /* 0x3f8000001d097423 */ /* 0x000fe2000001011d */
[----:B------:R-:W-:Y:S01]  /*5fb0*/  VIADD R29, R13, 0x180 ;  /* 0x000001800d1d7836 */ /* 0x000fe20000000000 */
[C---:B----4-:R-:W-:Y:S01]  /*5fc0*/  F2FP.BF16.F32.PACK_AB R15, R26.reuse, R15 ;  /* 0x0000000f1a0f723e */ /* 0x050fe200000010ff */
[----:B------:R-:W-:Y:S01]  /*5fd0*/  FMUL.FTZ R50, R26, R55 ;  /* 0x000000371a327220 */ /* 0x000fe20000410000 */
[----:B------:R-:W-:Y:S01]  /*5fe0*/  R2UR UR4, R7 ;  /* 0x00000000070472ca */ /* 0x000fe200000e0000 */
[----:B------:R-:W3:Y:S01]  /*5ff0*/  MUFU.EX2 R49, R49 ;  /* 0x0000003100317308 */ /* 0x000ee20000000800 */
[----:B------:R-:W-:Y:S02]  /*6000*/  VIADD R7, R13, 0x100 ;  /* 0x000001000d077836 */ /* 0x000fe40000000000 */
[----:B-1----:R-:W-:Y:S01]  /*6010*/  FMUL.FTZ R51, R42, R51 ;  /* 0x000000332a337220 */ /* 0x002fe20000410000 */
[----:B------:R-:W-:Y:S01]  /*6020*/  R2UR UR6, R29 ;  /* 0x000000001d0672ca */ /* 0x000fe200000e0000 */
[----:B------:R-:W-:Y:S01]  /*6030*/  FMUL.FTZ R9, R9, R50 ;  /* 0x0000003209097220 */ /* 0x000fe20000410000 */
[----:B------:R-:W-:Y:S01]  /*6040*/  F2FP.BF16.F32.PACK_AB R26, R30, R39 ;  /* 0x000000271e1a723e */ /* 0x000fe200000010ff */
[----:B------:R-:W-:Y:S01]  /*6050*/  FMUL.FTZ R44, R44, R51 ;  /* 0x000000332c2c7220 */ /* 0x000fe20000410000 */
[----:B------:R-:W-:Y:S01]  /*6060*/  R2UR UR5, R7 ;  /* 0x00000000070572ca */ /* 0x000fe200000e0000 */
[----:B------:R-:W1:Y:S01]  /*6070*/  MUFU.EX2 R47, R47 ;  /* 0x0000002f002f7308 */ /* 0x000e620000000800 */
[----:B--2---:R-:W-:Y:S01]  /*6080*/  FMUL.FTZ R7, R27, R218 ;  /* 0x000000da1b077220 */ /* 0x004fe20000410000 */
[----:B------:R-:W-:-:S02]  /*6090*/  F2FP.BF16.F32.PACK_AB R8, R31, R8 ;  /* 0x000000081f08723e */ /* 0x000fc400000010ff */
[----:B------:R-:W-:Y:S01]  /*60a0*/  F2FP.BF16.F32.PACK_AB R11, R44, R11 ;  /* 0x0000000b2c0b723e */ /* 0x000fe200000010ff */
[----:B------:R-:W-:Y:S01]  /*60b0*/  FMUL.FTZ R32, R32, R7 ;  /* 0x0000000720207220 */ /* 0x000fe20000410000 */
[----:B------:R-:W-:Y:S01]  /*60c0*/  F2FP.BF16.F32.PACK_AB R7, R42, R45 ;  /* 0x0000002d2a07723e */ /* 0x000fe200000010ff */
[----:B------:R-:W-:Y:S01]  /*60d0*/  UMOV UR14, UR4 ;  /* 0x00000004000e7c82 */ /* 0x000fe20008000000 */
[----:B------:R-:W2:Y:S01]  /*60e0*/  MUFU.EX2 R48, R48 ;  /* 0x0000003000307308 */ /* 0x000ea20000000800 */
[----:B---3--:R-:W-:Y:S01]  /*60f0*/  FMUL.FTZ R51, R49, R14 ;  /* 0x0000000e31337220 */ /* 0x008fe20000410000 */
[----:B------:R-:W-:Y:S01]  /*6100*/  F2FP.BF16.F32.PACK_AB R14, R38, R33 ;  /* 0x00000021260e723e */ /* 0x000fe200000010ff */
[----:B------:R-:W-:Y:S01]  /*6110*/  UMOV UR18, UR6 ;  /* 0x0000000600127c82 */ /* 0x000fe20008000000 */
[----:B------:R-:W-:Y:S01]  /*6120*/  R2UR UR58, R13 ;  /* 0x000000000d3a72ca */ /* 0x000fe200000e0000 */
[----:B------:R-:W-:Y:S01]  /*6130*/  FMUL.FTZ R51, R6, R51 ;  /* 0x0000003306337220 */ /* 0x000fe20000410000 */
[----:B------:R-:W-:Y:S01]  /*6140*/  F2FP.BF16.F32.PACK_AB R6, R20, R35 ;  /* 0x000000231406723e */ /* 0x000fe200000010ff */
[----:B------:R-:W-:Y:S01]  /*6150*/  UMOV UR10, UR5 ;  /* 0x00000005000a7c82 */ /* 0x000fe20008000000 */
[----:B------:R-:W-:Y:S01]  /*6160*/  F2FP.BF16.F32.PACK_AB R20, R21, R10 ;  /* 0x0000000a1514723e */ /* 0x000fe200000010ff */
[----:B-1----:R-:W-:Y:S01]  /*6170*/  FMUL.FTZ R29, R47, R222 ;  /* 0x000000de2f1d7220 */ /* 0x002fe20000410000 */
[----:B------:R-:W-:Y:S01]  /*6180*/  F2FP.BF16.F32.PACK_AB R21, R34, R23 ;  /* 0x000000172215723e */ /* 0x000fe200000010ff */
[----:B------:R1:W-:Y:S01]  /*6190*/  STSM.16.M88.2 [R2+0x2cd00], R6 ;  /* 0x02cd000602007844 */ /* 0x0003e20000000100 */
[----:B------:R-:W-:Y:S01]  /*61a0*/  F2FP.BF16.F32.PACK_AB R10, R25, R12 ;  /* 0x0000000c190a723e */ /* 0x000fe200000010ff */
[----:B------:R-:W-:Y:S01]  /*61b0*/  FMUL.FTZ R40, R40, R29 ;  /* 0x0000001d28287220 */ /* 0x000fe20000410000 */
[----:B------:R-:W-:Y:S01]  /*61c0*/  F2FP.BF16.F32.PACK_AB R25, R9, R46 ;  /* 0x0000002e0919723e */ /* 0x000fe200000010ff */
[----:B------:R-:W-:Y:S01]  /*61d0*/  STSM.16.M88.2 [R2+0x2d500], R14 ;  /* 0x02d5000e02007844 */ /* 0x000fe20000000100 */
[C---:B--2---:R-:W-:Y:S01]  /*61e0*/  F2FP.BF16.F32.PACK_AB R29, R48.reuse, R27 ;  /* 0x0000001b301d723e */ /* 0x044fe200000010ff */
[----:B------:R-:W-:Y:S01]  /*61f0*/  FMUL.FTZ R219, R48, R219 ;  /* 0x000000db30db7220 */ /* 0x000fe20000410000 */
[----:B------:R-:W-:-:S02]  /*6200*/  F2FP.BF16.F32.PACK_AB R27, R49, R47 ;  /* 0x0000002f311b723e */ /* 0x000fc400000010ff */
[----:B------:R-:W-:Y:S01]  /*6210*/  F2FP.BF16.F32.PACK_AB R37, R51, R40 ;  /* 0x000000283325723e */ /* 0x000fe200000010ff */
[----:B------:R-:W-:Y:S01]  /*6220*/  STSM.16.M88.2 [R2+0x2dd00], R28 ;  /* 0x02dd001c02007844 */ /* 0x000fe20000000100 */
[----:B------:R-:W-:Y:S01]  /*6230*/  FMUL.FTZ R219, R22, R219 ;  /* 0x000000db16db7220 */ /* 0x000fe20000410000 */
[----:B------:R-:W-:Y:S02]  /*6240*/  IMAD R22, R4, 0x2000, R5 ;  /* 0x0000200004167824 */ /* 0x000fe400078e0205 */
[----:B------:R-:W-:Y:S01]  /*6250*/  STSM.16.M88.2 [R2+0x2e500], R26 ;  /* 0x02e5001a02007844 */ /* 0x000fe20000000100 */
[----:B-1----:R-:W-:Y:S01]  /*6260*/  VIADD R6, R13, 0x10 ;  /* 0x000000100d067836 */ /* 0x002fe20000000000 */
[----:B------:R-:W-:Y:S01]  /*6270*/  F2FP.BF16.F32.PACK_AB R9, R219, R32 ;  /* 0x00000020db09723e */ /* 0x000fe200000010ff */
[----:B------:R1:W-:Y:S06]  /*6280*/  MEMBAR.ALL.CTA ;  /* 0x0000000000007992 */ /* 0x0003ec0000008000 */
[----:B-1----:R-:W1:Y:S01]  /*6290*/  FENCE.VIEW.ASYNC.S ;  /* 0x00000000000073c6 */ /* 0x002e620000000000 */
[----:B------:R-:W-:-:S02]  /*62a0*/  SHF.R.U32.HI R5, RZ, 0x4, R22 ;  /* 0x00000004ff057819 */ /* 0x000fc40000011616 */
[----:B------:R-:W-:Y:S01]  /*62b0*/  R2UR UR50, R6 ;  /* 0x00000000063272ca */ /* 0x000fe200000e0000 */
[----:B------:R-:W-:Y:S01]  /*62c0*/  VIADD R6, R13, 0x110 ;  /* 0x000001100d067836 */ /* 0x000fe20000000000 */
[----:B------:R-:W-:Y:S01]  /*62d0*/  LOP3.LUT R23, R5, 0x3fff, RZ, 0xc0, !PT ;  /* 0x00003fff05177812 */ /* 0x000fe200078ec0ff */
[----:B------:R-:W-:-:S03]  /*62e0*/  VIADD R5, R13, 0x200 ;  /* 0x000002000d057836 */ /* 0x000fc60000000000 */
[----:B------:R-:W-:Y:S02]  /*62f0*/  R2UR UR56, R23 ;  /* 0x00000000173872ca */ /* 0x000fe400000e0000 */
        /* <DEDUP_REMOVED lines=10> */
[----:B-1----:R-:W-:Y:S01]  /*63a0*/  BAR.SYNC.DEFER_BLOCKING 0x9, 0x100 ;  /* 0x0244000000007b1d */ /* 0x002fe20000010000 */
        /* <DEDUP_REMOVED lines=12> */
[----:B------:R-:W-:Y:S02]  /*6470*/  LOP3.LUT R216, R6, 0x3fff, RZ, 0xc0, !PT ;  /* 0x00003fff06d87812 */ /* 0x000fe400078ec0ff */
[----:B------:R-:W-:-:S02]  /*6480*/  MOV R7, UR30 ;  /* 0x0000001e00077c02 */ /* 0x000fc40008000f00 */
        /* <DEDUP_REMOVED lines=19> */
[----:B-1----:R-:W-:-:S03]  /*65c0*/  VIADD R10, R13, 0xb0 ;  /* 0x000000b00d0a7836 */ /* 0x002fc60000000000 */
[----:B------:R-:W-:Y:S01]  /*65d0*/  HGMMA.64x16x16.F32.BF16 R56, gdesc[UR56].tnspA.tnspB, R56 ;  /* 0x60200000383879f0 */ /* 0x000fe20008701838 */
[----:B--2---:R-:W-:Y:S01]  /*65e0*/  VIADD R8, R23, 0x180 ;  /* 0x0000018017087836 */ /* 0x004fe20000000000 */
[----:B------:R-:W-:Y:S01]  /*65f0*/  SHF.R.U32.HI R5, RZ, 0x4, R5 ;  /* 0x00000004ff057819 */ /* 0x000fe20000011605 */
[----:B------:R-:W-:Y:S01]  /*6600*/  VIADD R9, R13, 0x30 ;  /* 0x000000300d097836 */ /* 0x000fe20000000000 */
[----:B------:R-:W-:Y:S01]  /*6610*/  HGMMA.64x16x16.F32.BF16 R64, gdesc[UR12].tnspA.tnspB, R64 ;  /* 0x602000000c4079f0 */ /* 0x000fe20008701840 */
[----:B------:R-:W-:Y:S01]  /*6620*/  UMOV UR12, UR14 ;  /* 0x0000000e000c7c82 */ /* 0x000fe20008000000 */
[----:B------:R-:W-:Y:S01]  /*6630*/  LOP3.LUT R5, R5, 0x3fff, RZ, 0xc0, !PT ;  /* 0x00003fff05057812 */ /* 0x000fe200078ec0ff */
        /* <DEDUP_REMOVED lines=48> */
[----:B------:R-:W-:Y:S01]  /*6940*/  VIADD R8, R13, 0x130 ;  /* 0x000001300d087836 */ /* 0x000fe20000000000 */
        /* <DEDUP_REMOVED lines=43> */
[----:B-1----:R-:W1:Y:S01]  /*6c00*/  FENCE.VIEW.ASYNC.S ;  /* 0x00000000000073c6 */ /* 0x002e620000000000 */
[----:B------:R-:W-:Y:S01]  /*6c10*/  R2UR UR4, R8 ;  /* 0x00000000080472ca */ /* 0x000fe200000e0000 */
[----:B------:R-:W-:Y:S01]  /*6c20*/  VIADD R8, R5, 0x100 ;  /* 0x0000010005087836 */ /* 0x000fe20000000000 */
[----:B------:R-:W-:Y:S01]  /*6c30*/  R2UR UR5, R9 ;  /* 0x00000000090572ca */ /* 0x000fe200000e0000 */
[----:B------:R-:W-:Y:S01]  /*6c40*/  VIADD R9, R6, 0x100 ;  /* 0x0000010006097836 */ /* 0x000fe20000000000 */
[----:B-1----:R-:W-:Y:S06]  /*6c50*/  BAR.SYNC.DEFER_BLOCKING 0x9, 0x100 ;  /* 0x0244000000007b1d */ /* 0x002fec0000010000 */
[----:B---3--:R-:W-:-:S06]  /*6c60*/  WARPGROUP.ARRIVE ;  /* 0x00000000000079c5 */ /* 0x008fcc0000000000 */
        /* <DEDUP_REMOVED lines=33> */
[----:B------:R-:W-:Y:S01]  /*6e80*/  VIADD R6, R23, 0x480 ;  /* 0x0000048017067836 */ /* 0x000fe20000000000 */
[----:B------:R-:W-:Y:S05]  /*6e90*/  HGMMA.64x64x16.F32.BF16 R24, gdesc[UR28].tnspA, R24 ;  /* 0x20e000001c1879f0 */ /* 0x000fea0008701818 */
        /* <DEDUP_REMOVED lines=10> */
[----:B------:R-:W-:Y:S01]  /*6f40*/  UMOV UR29, 0x40000040 ;  /* 0x40000040001d7882 */ /* 0x000fe20000000000 */
[----:B------:R-:W-:Y:S01]  /*6f50*/  R2UR UR30, R7 ;  /* 0x00000000071e72ca */ /* 0x000fe200000e0000 */
[----:B------:R-:W-:-:S02]  /*6f60*/  UMOV UR25, UR29 ;  /* 0x0000001d00197c82 */ /* 0x000fc40008000000 */
        /* <DEDUP_REMOVED lines=19> */
[----:B------:R-:W-:Y:S01]  /*70a0*/  SHF.R.U32.HI R22, RZ, 0x4, R22 ;  /* 0x00000004ff167819 */ /* 0x000fe20000011616 */
[----:B------:R-:W-:Y:S01]  /*70b0*/  VIADD R23, R23, 0x580 ;  /* 0x0000058017177836 */ /* 0x000fe20000000000 */
[----:B------:R-:W-:-:S02]  /*70c0*/  ULDC.64 UR56, c[0x0][0x208] ;  /* 0x0000820000387ab9 */ /* 0x000fc40000000a00 */
[----:B------:R-:W-:Y:S01]  /*70d0*/  R2UR UR28, R6 ;  /* 0x00000000061c72ca */ /* 0x000fe200000e0000 */
[----:B------:R-:W-:Y:S01]  /*70e0*/  IMAD.SHL.U32 R6, R16, 0x4000, RZ ;  /* 0x0000400010067824 */ /* 0x000fe200078e00ff */
[----:B------:R-:W-:-:S04]  /*70f0*/  R2UR UR8, R23 ;  /* 0x00000000170872ca */ /* 0x000fc800000e0000 */
[----:B------:R-:W-:-:S04]  /*7100*/  IADD3 R7, P1, R6, R230, RZ ;  /* 0x000000e606077210 */ /* 0x000fc80007f3e0ff */
[----:B------:R-:W-:Y:S02]  /*7110*/  LEA.HI.X.SX32 R218, R6, R233, 0x1, P1 ;  /* 0x000000e906da7211 */ /* 0x000fe400008f0eff */
[C---:B------:R-:W-:Y:S01]  /*7120*/  LEA R6, P1, R7.reuse, UR4, 0x2 ;  /* 0x0000000407067c11 */ /* 0x040fe2000f8210ff */
        /* <DEDUP_REMOVED lines=40> */
[----:B-1----:R-:W-:Y:S01]  /*73b0*/  LOP3.LUT R24, R216, 0x80000, RZ, 0xfc, !PT ;  /* 0x00080000d8187812 */ /* 0x002fe200078efcff */
        /* <DEDUP_REMOVED lines=151> */
.L_x_267:
        /* <DEDUP_REMOVED lines=10> */
[----:B-1----:R-:W-:-:S06]  /*7dd0*/  WARPGROUP.ARRIVE ;  /* 0x00000000000079c5 */ /* 0x002fcc0000000000 */
        /* <DEDUP_REMOVED lines=101> */
.L_x_268:
        /* <DEDUP_REMOVED lines=94> */
.L_x_256:
[----:B------:R-:W-:Y:S05]  /*8a10*/  @P0 BRA `(.L_x_252) ;  /* 0x00000028003c0947 */ /* 0x000fea0003800000 */
[----:B------:R-:W2:Y:S01]  /*8a20*/  LDC.64 R2, c[0x0][0x878] ;  /* 0x00021e00ff027b82 */ /* 0x000ea20000000a00 */
[----:B------:R-:W-:Y:S01]  /*8a30*/  ULDC.64 UR4, c[0x0][0x208] ;  /* 0x0000820000047ab9 */ /* 0x000fe20000000a00 */
[----:B------:R-:W3:Y:S06]  /*8a40*/  S2R R22, SR_TID.X ;  /* 0x0000000000167919 */ /* 0x000eec0000002100 */
[----:B------:R-:W4:Y:S01]  /*8a50*/  LDC R0, c[0x0][0x850] ;  /* 0x00021400ff007b82 */ /* 0x000f220000000800 */
[----:B------:R-:W5:Y:S01]  /*8a60*/  S2R R7, SR_CTAID.Y ;  /* 0x0000000000077919 */ /* 0x000f620000002600 */
[----:B------:R-:W5:Y:S06]  /*8a70*/  S2R R8, SR_CTAID.X ;  /* 0x0000000000087919 */ /* 0x000f6c0000002500 */
[----:B------:R-:W5:Y:S01]  /*8a80*/  LDC.64 R10, c[0x0][0x818] ;  /* 0x00020600ff0a7b82 */ /* 0x000f620000000a00 */
[----:B--2---:R-:W-:-:S07]  /*8a90*/  ISETP.NE.U32.AND P0, PT, R2, RZ, PT ;  /* 0x000000ff0200720c */ /* 0x004fce0003f05070 */
[----:B------:R-:W2:Y:S01]  /*8aa0*/  LDC.64 R14, c[0x0][0x840] ;  /* 0x00021000ff0e7b82 */ /* 0x000ea20000000a00 */
[----:B------:R-:W-:-:S07]  /*8ab0*/  ISETP.NE.AND.EX P0, PT, R3, RZ, PT, P0 ;  /* 0x000000ff0300720c */ /* 0x000fce0003f05300 */
[----:B------:R-:W2:Y:S08]  /*8ac0*/  LDC.64 R12, c[0x0][0x820] ;  /* 0x00020800ff0c7b82 */ /* 0x000eb00000000a00 */
[----:B------:R-:W3:Y:S08]  /*8ad0*/  @P0 LDC.64 R2, c[0x0][0x878] ;  /* 0x00021e00ff020b82 */ /* 0x000ef00000000a00 */
[----:B-1----:R-:W1:Y:S08]  /*8ae0*/  LDC.64 R16, c[0x0][0x848] ;  /* 0x00021200ff107b82 */ /* 0x002e700000000a00 */
[----:B------:R-:W1:Y:S01]  /*8af0*/  LDC.64 R18, c[0x0][0x800] ;  /* 0x00020000ff127b82 */ /* 0x000e620000000a00 */
[----:B---3--:R-:W-:-:S07]  /*8b00*/  @P0 IMAD.WIDE R2, R235, 0x4, R2 ;  /* 0x00000004eb020825 */ /* 0x008fce00078e0202 */
[----:B------:R-:W3:Y:S01]  /*8b10*/  LDC.64 R20, c[0x0][0x828] ;  /* 0x00020a00ff147b82 */ /* 0x000ee20000000a00 */
[----:B------:R5:W2:Y:S01]  /*8b20*/  @P0 LDG.E R2, desc[UR4][R2.64] ;  /* 0x0000000402020981 */ /* 0x000aa2000c1e1900 */
[----:B------:R-:W-:-:S06]  /*8b30*/  VIADD R23, R22, 0xffffff80 ;  /* 0xffffff8016177836 */ /* 0x000fcc0000000000 */
[----:B------:R-:W-:Y:S01]  /*8b40*/  BAR.SYNC.DEFER_BLOCKING 0x1, 0x100 ;  /* 0x0044000000007b1d */ /* 0x000fe20000010000 */
[----:B----4-:R-:W-:Y:S02]  /*8b50*/  ISETP.NE.AND P1, PT, R0, 0x1, PT ;  /* 0x000000010000780c */ /* 0x010fe40003f25270 */
[----:B------:R-:W-:-:S05]  /*8b60*/  SHF.R.S32.HI R0, RZ, 0x1f, R23 ;  /* 0x0000001fff007819 */ /* 0x000fca0000011417 */
[----:B------:R-:W4:Y:S01]  /*8b70*/  S2UR UR5, SR_CgaCtaId ;  /* 0x00000000000579c3 */ /* 0x000f220000008800 */
[----:B------:R-:W-:Y:S01]  /*8b80*/  LEA.HI R6, R0, R23, RZ, 0x7 ;  /* 0x0000001700067211 */ /* 0x000fe200078f38ff */
[----:B------:R-:W-:Y:S01]  /*8b90*/  UMOV UR4, 0x400 ;  /* 0x0000040000047882 */ /* 0x000fe20000000000 */
[----:B------:R-:W-:Y:S02]  /*8ba0*/  BSSY B1, `(.L_x_270) ;  /* 0x0000054000017945 */ /* 0x000fe40003800000 */
[----:B------:R-:W-:Y:S02]  /*8bb0*/  LOP3.LUT R0, R6, 0x3fffff80, RZ, 0xc0, !PT ;  /* 0x3fffff8006007812 */ /* 0x000fe400078ec0ff */
[----:B-----5:R-:W-:Y:S01]  /*8bc0*/  SHF.R.S32.HI R3, RZ, 0x7, R6 ;  /* 0x00000007ff037819 */ /* 0x020fe20000011406 */
[----:B------:R-:W5:Y:S02]  /*8bd0*/  @P1 LDC R4, c[0x0][0x854] ;  /* 0x00021500ff041b82 */ /* 0x000f640000000800 */
[----:B------:R-:W-:-:S04]  /*8be0*/  IMAD.IADD R0, R23, 0x1, -R0 ;  /* 0x0000000117007824 */ /* 0x000fc800078e0a00 */
[----:B------:R-:W-:Y:S02]  /*8bf0*/  IMAD R0, R3, 0xa00, R0 ;  /* 0x00000a0003007824 */ /* 0x000fe400078e0200 */
[----:B------:R-:W1:Y:S02]  /*8c00*/  @P1 LDC R5, c[0x0][0x858] ;  /* 0x00021600ff051b82 */ /* 0x000e640000000800 */
[----:B------:R-:W-:Y:S01]  /*8c10*/  IMAD.SHL.U32 R3, R0, 0x4, RZ ;  /* 0x0000000400037824 */ /* 0x000fe200078e00ff */
[----:B----4-:R-:W-:-:S06]  /*8c20*/  ULEA UR4, UR5, UR4, 0x18 ;  /* 0x0000000405047291 */ /* 0x010fcc000f8ec03f */
[----:B------:R-:W-:Y:S01]  /*8c30*/  LEA R6, R3, UR4, 0x2 ;  /* 0x0000000403067c11 */ /* 0x000fe2000f8e10ff */
[----:B-----5:R-:W-:-:S04]  /*8c40*/  @P1 IMAD.HI.U32 R0, R7, R4, RZ ;  /* 0x0000000407001227 */ /* 0x020fc800078e00ff */
[----:B------:R4:W-:Y:S04]  /*8c50*/  STS.128 [R6], R56 ;  /* 0x0000003806007388 */ /* 0x0009e80000000c00 */
[----:B------:R4:W-:Y:S01]  /*8c60*/  STS.128 [R6+0x800], R60 ;  /* 0x0008003c06007388 */ /* 0x0009e20000000c00 */
[----:B-1----:R-:W-:Y:S01]  /*8c70*/  @P1 SHF.R.U32.HI R7, RZ, R5, R0 ;  /* 0x00000005ff071219 */ /* 0x002fe20000011600 */
[----:B------:R-:W-:Y:S02]  /*8c80*/  IMAD R5, R8, 0x5000, RZ ;  /* 0x0000500008057824 */ /* 0x000fe400078e02ff */
[----:B------:R4:W-:Y:S01]  /*8c90*/  STS.128 [R6+0x1000], R96 ;  /* 0x0010006006007388 */ /* 0x0009e20000000c00 */
[----:B------:R-:W-:-:S03]  /*8ca0*/  SHF.R.S32.HI R9, RZ, 0x1f, R7 ;  /* 0x0000001fff097819 */ /* 0x000fc60000011407 */
[----:B------:R4:W-:Y:S02]  /*8cb0*/  STS.128 [R6+0x1800], R100 ;  /* 0x0018006406007388 */ /* 0x0009e40000000c00 */
[----:B------:R-:W-:Y:S02]  /*8cc0*/  IMAD R0, R9, R10, RZ ;  /* 0x0000000a09007224 */ /* 0x000fe400078e02ff */
        /* <DEDUP_REMOVED lines=17> */
[----:B-1----:R-:W1:Y:S01]  /*8de0*/  FENCE.VIEW.ASYNC.S ;  /* 0x00000000000073c6 */ /* 0x002e620000000000 */
[----:B--2---:R-:W-:-:S04]  /*8df0*/  @P0 IMAD R2, R235, 0x50, R2 ;  /* 0x00000050eb020824 */ /* 0x004fc800078e0202 */
[----:B------:R-:W-:-:S05]  /*8e00*/  @P0 IMAD.HI R2, R2, 0x66666667, RZ ;  /* 0x6666666702020827 */ /* 0x000fca00078e02ff */
[----:B------:R-:W-:-:S04]  /*8e10*/  @P0 SHF.R.U32.HI R3, RZ, 0x1f, R2 ;  /* 0x0000001fff030819 */ /* 0x000fc80000011602 */
[----:B------:R-:W-:-:S05]  /*8e20*/  @P0 LEA.HI.SX32 R3, R2, R3, 0x1b ;  /* 0x0000000302030211 */ /* 0x000fca00078fdaff */
[----:B------:R-:W-:-:S05]  /*8e30*/  @P0 IMAD R2, R3, 0x5000, RZ ;  /* 0x0000500003020824 */ /* 0x000fca00078e02ff */
[----:B------:R-:W-:Y:S02]  /*8e40*/  @P0 SHF.R.S32.HI R3, RZ, 0x1f, R2 ;  /* 0x0000001fff030819 */ /* 0x000fe40000011402 */
[----:B------:R-:W-:Y:S01]  /*8e50*/  @!P0 CS2R R2, SRZ ;  /* 0x0000000000028805 */ /* 0x000fe2000001ff00 */
[----:B-1----:R-:W-:Y:S05]  /*8e60*/  BAR.SYNC.DEFER_BLOCKING 0x1, 0x100 ;  /* 0x0044000000007b1d */ /* 0x002fea0000010000 */
[----:B------:R-:W-:Y:S01]  /*8e70*/  IADD3 R4, P1, R5, R2, RZ ;  /* 0x0000000205047210 */ /* 0x000fe20007f3e0ff */
[----:B------:R-:W-:Y:S02]  /*8e80*/  IMAD R2, R9, R14, RZ ;  /* 0x0000000e09027224 */ /* 0x000fe400078e02ff */
[----:B------:R-:W-:Y:S01]  /*8e90*/  IMAD R9, R7, R11, R0 ;  /* 0x0000000b07097224 */ /* 0x000fe200078e0200 */
[----:B------:R-:W-:Y:S01]  /*8ea0*/  LEA.HI.X.SX32 R5, R5, R3, 0x1, P1 ;  /* 0x0000000305057211 */ /* 0x000fe200008f0eff */
[----:B------:R-:W-:-:S02]  /*8eb0*/  IMAD R11, R7, R15, R2 ;  /* 0x0000000f070b7224 */ /* 0x000fc400078e0202 */
[----:B------:R-:W-:-:S04]  /*8ec0*/  IMAD.WIDE.U32 R2, R7, R10, R4 ;  /* 0x0000000a07027225 */ /* 0x000fc800078e0004 */
[----:B------:R-:W-:Y:S01]  /*8ed0*/  IMAD.WIDE.U32 R4, R7, R14, R4 ;  /* 0x0000000e07047225 */ /* 0x000fe200078e0004 */
[----:B------:R-:W-:Y:S02]  /*8ee0*/  SHF.R.S32.HI R7, RZ, 0x1f, R235 ;  /* 0x0000001fff077819 */ /* 0x000fe400000114eb */
[----:B------:R-:W-:Y:S01]  /*8ef0*/  SEL R235, R235, RZ, !P0 ;  /* 0x000000ffebeb7207 */ /* 0x000fe20004000000 */
[----:B------:R-:W-:Y:S01]  /*8f00*/  IMAD.IADD R3, R3, 0x1, R9 ;  /* 0x0000000103037824 */ /* 0x000fe200078e0209 */
[----:B------:R-:W-:Y:S01]  /*8f10*/  SEL R7, R7, RZ, !P0 ;  /* 0x000000ff07077207 */ /* 0x000fe20004000000 */
[----:B------:R-:W-:Y:S01]  /*8f20*/  IMAD.IADD R5, R5, 0x1, R11 ;  /* 0x0000000105057824 */ /* 0x000fe200078e020b */
[----:B------:R-:W-:Y:S01]  /*8f30*/  ISETP.NE.AND P0, PT, R23, RZ, PT ;  /* 0x000000ff1700720c */ /* 0x000fe20003f05270 */
[----:B------:R-:W-:-:S04]  /*8f40*/  IMAD.WIDE.U32 R2, R235, R12, R2 ;  /* 0x0000000ceb027225 */ /* 0x000fc800078e0002 */
[C---:B------:R-:W-:Y:S01]  /*8f50*/  IMAD R0, R7.reuse, R12, RZ ;  /* 0x0000000c07007224 */ /* 0x040fe200078e02ff */
[----:B------:R-:W-:Y:S01]  /*8f60*/  LEA R18, P1, R2, R18, 0x2 ;  /* 0x0000001202127211 */ /* 0x000fe200078210ff */
[-C--:B------:R-:W-:Y:S02]  /*8f70*/  IMAD R8, R7, R16.reuse, RZ ;  /* 0x0000001007087224 */ /* 0x080fe400078e02ff */
[----:B------:R-:W-:-:S04]  /*8f80*/  IMAD.WIDE.U32 R4, R235, R16, R4 ;  /* 0x00000010eb047225 */ /* 0x000fc800078e0004 */
[C---:B------:R-:W-:Y:S01]  /*8f90*/  IMAD R7, R235.reuse, R13, R0 ;  /* 0x0000000deb077224 */ /* 0x040fe200078e0200 */
[----:B---3--:R-:W-:Y:S01]  /*8fa0*/  LEA R20, P2, R4, R20, 0x2 ;  /* 0x0000001404147211 */ /* 0x008fe200078410ff */
[----:B------:R-:W-:Y:S02]  /*8fb0*/  IMAD R235, R235, R17, R8 ;  /* 0x00000011ebeb7224 */ /* 0x000fe400078e0208 */
[----:B------:R-:W-:Y:S02]  /*8fc0*/  IMAD.IADD R3, R3, 0x1, R7 ;  /* 0x0000000103037824 */ /* 0x000fe400078e0207 */
[----:B------:R-:W-:-:S03]  /*8fd0*/  IMAD.IADD R0, R5, 0x1, R235 ;  /* 0x0000000105007824 */ /* 0x000fc600078e02eb */
[----:B------:R-:W-:Y:S02]  /*8fe0*/  LEA.HI.X R3, R2, R19, R3, 0x2, P1 ;  /* 0x0000001302037211 */ /* 0x000fe400008f1403 */
[----:B------:R-:W-:Y:S01]  /*8ff0*/  LEA.HI.X R0, R4, R21, R0, 0x2, P2 ;  /* 0x0000001504007211 */ /* 0x000fe200010f1400 */
[----:B----4-:R-:W-:Y:S06]  /*9000*/  @P0 BRA `(.L_x_271) ;  /* 0x0000000000340947 */ /* 0x010fec0003800000 */
[----:B------:R-:W-:Y:S01]  /*9010*/  R2UR UR6, R20 ;  /* 0x00000000140672ca */ /* 0x000fe200000e0000 */
[----:B------:R-:W-:Y:S01]  /*9020*/  UMOV UR5, 0x1400 ;  /* 0x0000140000057882 */ /* 0x000fe20000000000 */
[----:B------:R-:W-:Y:S01]  /*9030*/  R2UR UR7, R0 ;  /* 0x00000000000772ca */ /* 0x000fe200000e0000 */
[----:B------:R-:W-:Y:S01]  /*9040*/  UMOV UR8, 0x0 ;  /* 0x0000000000087882 */ /* 0x000fe20000000000 */
[----:B------:R-:W-:Y:S01]  /*9050*/  PLOP3.LUT P0, PT, PT, PT, PT, 0x80, 0x0 ;  /* 0x000000000000781c */ /* 0x000fe20003f0f070 */
[----:B------:R-:W-:-:S12]  /*9060*/  UMOV UR9, 0x14f00000 ;  /* 0x14f0000000097882 */ /* 0x000fd80000000000 */
.L_x_272:
[----:B------:R-:W-:Y:S01]  /*9070*/  @P0 ELECT P1, URZ, PT ;  /* 0x00000000003f082f */ /* 0x000fe20003820000 */
[----:B------:R1:W-:-:S12]  /*9080*/  UBLKRED.G.S.ADD.F32.RN [UR6], [UR4], UR5, desc[UR8] ;  /* 0x00000806040073bb */ /* 0x0003d800080a1405 */
[----:B------:R-:W-:Y:S02]  /*9090*/  @P1 PLOP3.LUT P0, PT, P1, PT, PT, 0x8, 0x0 ;  /* 0x000000000000181c */ /* 0x000fe40000f0e170 */
[----:B------:R-:W-:-:S11]  /*90a0*/  PLOP3.LUT P1, PT, PT, PT, PT, 0x8, 0x0 ;  /* 0x000000000000781c */ /* 0x000fd60003f2e170 */
[----:B-1----:R-:W-:Y:S05]  /*90b0*/  @P0 BRA.U.ANY `(.L_x_272) ;  /* 0xfffffffd00ec0947 */ /* 0x002fea000393ffff */
[----:B------:R0:W-:Y:S01]  /*90c0*/  UTMACMDFLUSH ;  /* 0x00000000000079b7 */ /* 0x0001e20000000000 */
[----:B------:R-:W-:-:S04]  /*90d0*/  DEPBAR.LE SB0, 0x0 ;  /* 0x000080000000791a */ /* 0x000fc80000000000 */
.L_x_271:
[----:B------:R-:W-:Y:S05]  /*90e0*/  BSYNC B1 ;  /* 0x0000000000017941 */ /* 0x000fea0003800000 */
.L_x_270:
[----:B------:R-:W-:Y:S01]  /*90f0*/  BAR.SYNC.DEFER_BLOCKING 0x1, 0x100 ;  /* 0x0044000000007b1d */ /* 0x000fe20000010000 */
[----:B------:R-:W-:-:S05]  /*9100*/  ISETP.NE.AND P0, PT, R22, 0x80, PT ;  /* 0x000000801600780c */ /* 0x000fca0003f05270 */
        /* <DEDUP_REMOVED lines=21> */
[----:B-1----:R-:W1:Y:S02]  /*9260*/  FENCE.VIEW.ASYNC.S ;  /* 0x00000000000073c6 */ /* 0x002e640000000000 */
[----:B-1----:R-:W-:Y:S06]  /*9270*/  BAR.SYNC.DEFER_BLOCKING 0x1, 0x100 ;  /* 0x0044000000007b1d */ /* 0x002fec0000010000 */
[----:B------:R-:W-:Y:S05]  /*9280*/  @P0 BRA `(.L_x_252) ;  /* 0x0000002000200947 */ /* 0x000fea0003800000 */
[----:B------:R-:W-:Y:S01]  /*9290*/  R2UR UR6, R18 ;  /* 0x00000000120672ca */ /* 0x000fe200000e0000 */
[----:B------:R-:W-:Y:S01]  /*92a0*/  UMOV UR5, 0x1400 ;  /* 0x0000140000057882 */ /* 0x000fe20000000000 */
[----:B------:R-:W-:Y:S01]  /*92b0*/  R2UR UR7, R3 ;  /* 0x00000000030772ca */ /* 0x000fe200000e0000 */
[----:B------:R-:W-:Y:S01]  /*92c0*/  UMOV UR8, 0x0 ;  /* 0x0000000000087882 */ /* 0x000fe20000000000 */
[----:B------:R-:W-:Y:S01]  /*92d0*/  PLOP3.LUT P0, PT, PT, PT, PT, 0x80, 0x0 ;  /* 0x000000000000781c */ /* 0x000fe20003f0f070 */
[----:B------:R-:W-:-:S12]  /*92e0*/  UMOV UR9, 0x14f00000 ;  /* 0x14f0000000097882 */ /* 0x000fd80000000000 */
.L_x_273:
[----:B------:R-:W-:Y:S01]  /*92f0*/  @P0 ELECT P1, URZ, PT ;  /* 0x00000000003f082f */ /* 0x000fe20003820000 */
[----:B------:R1:W-:-:S12]  /*9300*/  UBLKRED.G.S.ADD.F32.RN [UR6], [UR4], UR5, desc[UR8] ;  /* 0x00000806040073bb */ /* 0x0003d800080a1405 */
[----:B------:R-:W-:Y:S02]  /*9310*/  @P1 PLOP3.LUT P0, PT, P1, PT, PT, 0x8, 0x0 ;  /* 0x000000000000181c */ /* 0x000fe40000f0e170 */
[----:B------:R-:W-:-:S11]  /*9320*/  PLOP3.LUT P1, PT, PT, PT, PT, 0x8, 0x0 ;  /* 0x000000000000781c */ /* 0x000fd60003f2e170 */
[----:B-1----:R-:W-:Y:S05]  /*9330*/  @P0 BRA.U.ANY `(.L_x_273) ;  /* 0xfffffffd00ec0947 */ /* 0x002fea000393ffff */
[----:B------:R0:W-:Y:S01]  /*9340*/  UTMACMDFLUSH ;  /* 0x00000000000079b7 */ /* 0x0001e20000000000 */
[----:B------:R-:W-:-:S04]  /*9350*/  DEPBAR.LE SB0, 0x0 ;  /* 0x000080000000791a */ /* 0x000fc80000000000 */
[----:B------:R-:W-:Y:S05]  /*9360*/  BRA `(.L_x_252) ;  /* 0x0000001c00e87947 */ /* 0x000fea0003800000 */
.L_x_247:
[----:B------:R-:W-:-:S08]  /*9370*/  NOP ;  /* 0x0000000000007918 */ /* 0x000fd00000000000 */
[----:B------:R-:W1:-:S00]  /*9380*/  USETMAXREG.DEALLOC.CTAPOOL 0x18 ;  /* 0x00000018000079c8 */ /* 0x000e4000080e0500 */
[----:B-1----:R-:W-:-:S06]  /*9390*/  LOP3.LUT R0, R0, 0x3, RZ, 0xc0, !PT ;  /* 0x0000000300007812 */ /* 0x002fcc00078ec0ff */
[----:B------:R-:W1:Y:S02]  /*93a0*/  SHFL.IDX PT, R0, R0, RZ, 0x1f ;  /* 0x00001fff00007589 */ /* 0x000e6400000e0000 */
[----:B-1----:R-:W-:-:S13]  /*93b0*/  ISETP.NE.AND P0, PT, R0, RZ, PT ;  /* 0x000000ff0000720c */ /* 0x002fda0003f05270 */
[----:B------:R-:W-:Y:S05]  /*93c0*/  @P0 BRA `(.L_x_252) ;  /* 0x0000001c00d00947 */ /* 0x000fea0003800000 */
[----:B------:R-:W-:Y:S01]  /*93d0*/  ULDC.64 UR4, c[0x0][0x8e0] ;  /* 0x0002380000047ab9 */ /* 0x000fe20000000a00 */
[----:B------:R-:W1:Y:S01]  /*93e0*/  S2R R9, SR_CTAID.Z ;  /* 0x0000000000097919 */ /* 0x000e620000002700 */
[----:B------:R-:W-:Y:S01]  /*93f0*/  ISETP.NE.U32.AND P0, PT, RZ, UR4, PT ;  /* 0x00000004ff007c0c */ /* 0x000fe2000bf05070 */
[----:B------:R-:W2:Y:S03]  /*9400*/  S2UR UR20, SR_CTAID.Y ;  /* 0x00000000001479c3 */ /* 0x000ea60000002600 */
[----:B------:R-:W-:-:S13]  /*9410*/  ISETP.NE.AND.EX P0, PT, RZ, UR5, PT, P0 ;  /* 0x00000005ff007c0c */ /* 0x000fda000bf05300 */
[----:B------:R-:W-:Y:S05]  /*9420*/  @!P0 BRA `(.L_x_274) ;  /* 0x0000000000148947 */ /* 0x000fea0003800000 */
[----:B------:R-:W1:Y:S01]  /*9430*/  LDC.64 R2, c[0x0][0x8e0] ;  /* 0x00023800ff027b82 */ /* 0x000e620000000a00 */
[----:B------:R-:W-:Y:S01]  /*9440*/  ULDC.64 UR4, c[0x0][0x208] ;  /* 0x0000820000047ab9 */ /* 0x000fe20000000a00 */
[----:B-1----:R-:W-:-:S05]  /*9450*/  IMAD.WIDE R2, R9, 0x4, R2 ;  /* 0x0000000409027825 */ /* 0x002fca00078e0202 */
[----:B------:R1:W5:Y:S01]  /*9460*/  LDG.E R0, desc[UR4][R2.64] ;  /* 0x0000000402007981 */ /* 0x000362000c1e1900 */
[----:B------:R-:W-:Y:S05]  /*9470*/  BRA `(.L_x_275) ;  /* 0x0000000000307947 */ /* 0x000fea0003800000 */
.L_x_274:
[----:B------:R-:W-:Y:S02]  /*9480*/  ULDC.64 UR4, c[0x0][0x8d8] ;  /* 0x0002360000047ab9 */ /* 0x000fe40000000a00 */
[----:B------:R-:W-:-:S04]  /*9490*/  ISETP.NE.U32.AND P0, PT, RZ, UR4, PT ;  /* 0x00000004ff007c0c */ /* 0x000fc8000bf05070 */
[----:B------:R-:W-:-:S13]  /*94a0*/  ISETP.NE.AND.EX P0, PT, RZ, UR5, PT, P0 ;  /* 0x00000005ff007c0c */ /* 0x000fda000bf05300 */
[----:B------:R-:W-:Y:S05]  /*94b0*/  @!P0 BRA `(.L_x_276) ;  /* 0x00000000001c8947 */ /* 0x000fea0003800000 */
[----:B------:R-:W1:Y:S01]  /*94c0*/  LDC.64 R2, c[0x0][0x8d8] ;  /* 0x00023600ff027b82 */ /* 0x000e620000000a00 */
[----:B------:R-:W-:Y:S01]  /*94d0*/  ULDC.64 UR4, c[0x0][0x208] ;  /* 0x0000820000047ab9 */ /* 0x000fe20000000a00 */
[----:B-1----:R-:W-:-:S05]  /*94e0*/  IMAD.WIDE R2, R9, 0x4, R2 ;  /* 0x0000000409027825 */ /* 0x002fca00078e0202 */
[----:B------:R-:W3:Y:S04]  /*94f0*/  LDG.E R0, desc[UR4][R2.64] ;  /* 0x0000000402007981 */ /* 0x000ee8000c1e1900 */
[----:B------:R-:W3:Y:S02]  /*9500*/  LDG.E R5, desc[UR4][R2.64+0x4] ;  /* 0x0000040402057981 */ /* 0x000ee4000c1e1900 */
[----:B---3--:R-:W-:Y:S01]  /*9510*/  IMAD.IADD R0, R5, 0x1, -R0 ;  /* 0x0000000105007824 */ /* 0x008fe200078e0a00 */
[----:B------:R-:W-:Y:S06]  /*9520*/  BRA `(.L_x_275) ;  /* 0x0000000000047947 */ /* 0x000fec0003800000 */
.L_x_276:
[----:B------:R-:W3:Y:S02]  /*9530*/  LDC R0, c[0x0][0x8c4] ;  /* 0x00023100ff007b82 */ /* 0x000ee40000000800 */
.L_x_275:
[----:B------:R-:W4:Y:S01]  /*9540*/  S2R R15, SR_CTAID.X ;  /* 0x00000000000f7919 */ /* 0x000f220000002500 */
[----:B------:R-:W-:Y:S02]  /*9550*/  IMAD.MOV.U32 R5, RZ, RZ, RZ ;  /* 0x000000ffff057224 */ /* 0x000fe400078e00ff */
[----:B------:R-:W-:Y:S02]  /*9560*/  IMAD.MOV.U32 R4, RZ, RZ, 0x1 ;  /* 0x00000001ff047424 */ /* 0x000fe400078e00ff */
[----:B----4-:R-:W-:-:S05]  /*9570*/  IMAD R15, R15, 0x50, RZ ;  /* 0x000000500f0f7824 */ /* 0x010fca00078e02ff */
[----:B---3-5:R-:W-:Y:S01]  /*9580*/  ISETP.GE.AND P0, PT, R15, R0, PT ;  /* 0x000000000f00720c */ /* 0x028fe20003f06270 */
[----:B------:R-:W-:-:S03]  /*9590*/  IMAD.MOV.U32 R0, RZ, RZ, 0x1 ;  /* 0x00000001ff007424 */ /* 0x000fc600078e00ff */
[----:B-1----:R-:W-:-:S04]  /*95a0*/  SEL R9, R9, 0xffffffff, !P0 ;  /* 0xffffffff09097807 */ /* 0x002fc80004000000 */
[----:B------:R-:W-:-:S13]  /*95b0*/  ISETP.GE.AND P0, PT, R9, RZ, PT ;  /* 0x000000ff0900720c */ /* 0x000fda0003f06270 */
[----:B------:R-:W-:Y:S05]  /*95c0*/  @!P0 BRA `(.L_x_277) ;  /* 0x0000001800d48947 */ /* 0x000fea0003800000 */
[----:B------:R-:W1:Y:S01]  /*95d0*/  LDC.64 R10, c[0x0][0x770] ;  /* 0x0001dc00ff0a7b82 */ /* 0x000e620000000a00 */
[----:B------:R-:W-:-:S07]  /*95e0*/  ULDC.64 UR6, c[0x0][0x208] ;  /* 0x0000820000067ab9 */ /* 0x000fce0000000a00 */
[----:B------:R-:W3:Y:S08]  /*95f0*/  LDC.64 R4, c[0x0][0x770] ;  /* 0x0001dc00ff047b82 */ /* 0x000ef00000000a00 */
[----:B------:R-:W4:Y:S01]  /*9600*/  LDC.64 R6, c[0x0][0x778] ;  /* 0x0001de00ff067b82 */ /* 0x000f220000000a00 */
[----:B-1----:R-:W-:-:S07]  /*9610*/  ISETP.NE.U32.AND P1, PT, R10, RZ, PT ;  /* 0x000000ff0a00720c */ /* 0x002fce0003f25070 */
[----:B------:R-:W1:Y:S01]  /*9620*/  LDC.64 R2, c[0x0][0x780] ;  /* 0x0001e000ff027b82 */ /* 0x000e620000000a00 */
[----:B------:R-:W-:Y:S01]  /*9630*/  ISETP.NE.AND.EX P1, PT, R11, RZ, PT, P1 ;  /* 0x000000ff0b00720c */ /* 0x000fe20003f25310 */
[----:B---3--:R-:W-:Y:S01]  /*9640*/  IMAD.WIDE R4, R9, 0x4, R4 ;  /* 0x0000000409047825 */ /* 0x008fe200078e0204 */
[----:B----4-:R-:W-:-:S11]  /*9650*/  ISETP.NE.U32.AND P0, PT, R6, RZ, PT ;  /* 0x000000ff0600720c */ /* 0x010fd60003f05070 */
[----:B------:R-:W3:Y:S01]  /*9660*/  @P1 LDG.E R13, desc[UR6][R4.64] ;  /* 0x00000006040d1981 */ /* 0x000ee2000c1e1900 */
[----:B------:R-:W-:-:S03]  /*9670*/  ISETP.NE.AND.EX P0, PT, R7, RZ, PT, P0 ;  /* 0x000000ff0700720c */ /* 0x000fc60003f05300 */
[----:B------:R-:W4:Y:S01]  /*9680*/  @P1 LDG.E R14, desc[UR6][R4.64] ;  /* 0x00000006040e1981 */ /* 0x000f22000c1e1900 */
[----:B-1----:R-:W-:-:S04]  /*9690*/  ISETP.NE.U32.AND P2, PT, R2, RZ, PT ;  /* 0x000000ff0200720c */ /* 0x002fc80003f45070 */
[----:B------:R-:W-:-:S05]  /*96a0*/  ISETP.NE.AND.EX P2, PT, R3, RZ, PT, P2 ;  /* 0x000000ff0300720c */ /* 0x000fca0003f45320 */
[----:B------:R-:W1:Y:S08]  /*96b0*/  @P0 LDC.64 R2, c[0x0][0x778] ;  /* 0x0001de00ff020b82 */ /* 0x000e700000000a00 */
[----:B------:R-:W2:Y:S01]  /*96c0*/  @P2 LDC.64 R6, c[0x0][0x780] ;  /* 0x0001e000ff062b82 */ /* 0x000ea20000000a00 */
[----:B------:R-:W-:Y:S01]  /*96d0*/  IMAD.MOV.U32 R12, RZ, RZ, RZ ;  /* 0x000000ffff0c7224 */ /* 0x000fe200078e00ff */
[----:B------:R-:W-:Y:S01]  /*96e0*/  ULDC UR4, c[0x0][0x280] ;  /* 0x0000a00000047ab9 */ /* 0x000fe20000000800 */
[----:B-1----:R-:W-:-:S05]  /*96f0*/  @P0 IMAD.WIDE R2, R9, 0x4, R2 ;  /* 0x0000000409020825 */ /* 0x002fca00078e0202 */
[----:B------:R2:W5:Y:S01]  /*9700*/  @P0 LDG.E R12, desc[UR6][R2.64] ;  /* 0x00000006020c0981 */ /* 0x000562000c1e1900 */
[----:B------:R-:W-:Y:S02]  /*9710*/  IMAD.U32 R8, RZ, RZ, UR4 ;  /* 0x00000004ff087e24 */ /* 0x000fe4000f8e00ff */
[----:B--2---:R-:W-:Y:S01]  /*9720*/  @P2 IMAD.WIDE R2, R9, 0x4, R6 ;  /* 0x0000000409022825 */ /* 0x004fe200078e0206 */
[----:B------:R-:W-:-:S04]  /*9730*/  VOTEU.ANY UP0, P1 ;  /* 0x00000000003f7886 */ /* 0x000fc80000800100 */
[----:B------:R1:W5:Y:S02]  /*9740*/  @P2 LDG.E R8, desc[UR6][R2.64] ;  /* 0x0000000602082981 */ /* 0x000364000c1e1900 */
[----:B-1----:R-:W-:Y:S01]  /*9750*/  CS2R R2, SRZ ;  /* 0x0000000000027805 */ /* 0x002fe2000001ff00 */
[----:B---3--:R-:W-:-:S05]  /*9760*/  @P1 IMAD R13, R9, 0x40, R13 ;  /* 0x00000040090d1824 */ /* 0x008fca00078e020d */
[----:B------:R-:W-:-:S04]  /*9770*/  @P1 SHF.R.S32.HI R6, RZ, 0x1f, R13 ;  /* 0x0000001fff061819 */ /* 0x000fc8000001140d */
[----:B------:R-:W-:-:S04]  /*9780*/  @P1 LEA.HI R6, R6, R13, RZ, 0x6 ;  /* 0x0000000d06061211 */ /* 0x000fc800078f30ff */
[----:B------:R-:W-:Y:S02]  /*9790*/  @P1 LOP3.LUT R6, R6, 0xffffffc0, RZ, 0xc0, !PT ;  /* 0xffffffc006061812 */ /* 0x000fe400078ec0ff */
[----:B----4-:R-:W-:Y:S02]  /*97a0*/  @P1 R2UR UR4, R14 ;  /* 0x000000000e0412ca */ /* 0x010fe400000e0000 */
        /* <DEDUP_REMOVED lines=9> */
.L_x_278:
        /* <DEDUP_REMOVED lines=8> */
[----:B------:R-:W1:Y:S01]  /*98c0*/  LDC.64 R12, c[0x0][0x720] ;  /* 0x0001c800ff0c7b82 */ /* 0x000e620000000a00 */
[----:B------:R-:W-:Y:S01]  /*98d0*/  ISETP.NE.U32.AND P1, PT, R10, RZ, PT ;  /* 0x000000ff0a00720c */ /* 0x000fe20003f25070 */
[----:B------:R-:W-:Y:S01]  /*98e0*/  UISETP.NE.AND UP0, UPT, UR5, 0x1, UPT ;  /* 0x000000010500788c */ /* 0x000fe2000bf05270 */
[----:B------:R-:W-:Y:S01]  /*98f0*/  R2UR UR11, R15 ;  /* 0x000000000f0b72ca */ /* 0x000fe200000e0000 */
[----:B------:R-:W-:Y:S01]  /*9900*/  VOTEU.ANY UP1, P0 ;  /* 0x00000000003f7886 */ /* 0x000fe20000020100 */
[----:B------:R-:W-:Y:S02]  /*9910*/  R2UR UR21, R9 ;  /* 0x00000000091572ca */ /* 0x000fe400000e0000 */
[----:B------:R-:W-:Y:S02]  /*9920*/  ELECT P0, URZ, PT ;  /* 0x00000000003f782f */ /* 0x000fe40003800000 */
[----:B------:R-:W-:Y:S01]  /*9930*/  ISETP.NE.AND.EX P1, PT, R11, RZ, PT, P1 ;  /* 0x000000ff0b00720c */ /* 0x000fe20003f25310 */
[----:B------:R-:W-:Y:S01]  /*9940*/  UMOV UR12, UR20 ;  /* 0x00000014000c7c82 */ /* 0x000fe20008000000 */
[----:B------:R-:W-:Y:S01]  /*9950*/  SHF.R.S32.HI R15, RZ, 0x1f, R9 ;  /* 0x0000001fff0f7819 */ /* 0x000fe20000011409 */
[----:B------:R-:W-:-:S02]  /*9960*/  IMAD.MOV.U32 R5, RZ, RZ, RZ ;  /* 0x000000ffff057224 */ /* 0x000fc400078e00ff */
[----:B------:R-:W-:Y:S01]  /*9970*/  IMAD.MOV.U32 R4, RZ, RZ, 0x1 ;  /* 0x00000001ff047424 */ /* 0x000fe200078e00ff */
[----:B------:R-:W-:Y:S01]  /*9980*/  SEL R15, R15, RZ, !P1 ;  /* 0x000000ff0f0f7207 */ /* 0x000fe20004800000 */
[----:B------:R-:W-:Y:S01]  /*9990*/  @UP0 ULDC UR6, c[0x0][0x2f0] ;  /* 0x0000bc0000060ab9 */ /* 0x000fe20000000800 */
[----:B------:R-:W-:Y:S02]  /*99a0*/  UIADD3 UR11, UR11, UR4, URZ ;  /* 0x000000040b0b7290 */ /* 0x000fe4000fffe03f */
[----:B------:R-:W-:Y:S01]  /*99b0*/  USEL UR13, UR21, URZ, !UP1 ;  /* 0x0000003f150d7287 */ /* 0x000fe2000c800000 */
[----:B------:R-:W-:Y:S02]  /*99c0*/  @UP0 ULDC UR4, c[0x0][0x2ec] ;  /* 0x0000bb0000040ab9 */ /* 0x000fe40000000800 */
[----:B------:R-:W-:Y:S01]  /*99d0*/  VOTEU.ANY UP1, P1 ;  /* 0x00000000003f7886 */ /* 0x000fe20000820100 */
[----:B------:R-:W-:Y:S02]  /*99e0*/  UIMAD.WIDE.U32 UR4, UR20, UR4, URZ ;  /* 0x00000004140472a5 */ /* 0x000fe4000f8e003f */
[----:B------:R-:W-:Y:S01]  /*99f0*/  USEL UR21, UR21, URZ, !UP1 ;  /* 0x0000003f15157287 */ /* 0x000fe2000c800000 */
[----:B-1----:R-:W-:Y:S01]  /*9a00*/  IMAD R14, R15, R12, RZ ;  /* 0x0000000c0f0e7224 */ /* 0x002fe200078e02ff */
[----:B------:R-:W-:-:S04]  /*9a10*/  @UP0 USHF.R.U32.HI UR12, URZ, UR6, UR5 ;  /* 0x000000063f0c0299 */ /* 0x000fc80008011605 */
[----:B------:R-:W-:Y:S01]  /*9a20*/  IMAD R14, R13, UR21, R14 ;  /* 0x000000150d0e7c24 */ /* 0x000fe2000f8e020e */
[----:B------:R-:W-:Y:S07]  /*9a30*/  @!P0 BRA `(.L_x_277) ;  /* 0x0000001400b88947 */ /* 0x000fee0003800000 */
[----:B------:R-:W1:Y:S01]  /*9a40*/  S2R R5, SR_CgaCtaId ;  /* 0x0000000000057919 */ /* 0x000e620000008800 */
[----:B------:R-:W-:Y:S01]  /*9a50*/  MOV R0, 0x400 ;  /* 0x0000040000007802 */ /* 0x000fe20000000f00 */
[----:B------:R-:W2:Y:S03]  /*9a60*/  S2R R4, SR_CTAID.Y ;  /* 0x0000000000047919 */ /* 0x000ea60000002600 */
[----:B-1----:R-:W-:Y:S01]  /*9a70*/  LEA R0, R5, R0, 0x18 ;  /* 0x0000000005007211 */ /* 0x002fe200078ec0ff */
[----:B------:R-:W-:-:S05]  /*9a80*/  IMAD.MOV.U32 R5, RZ, RZ, 0x1 ;  /* 0x00000001ff057424 */ /* 0x000fca00078e00ff */
[----:B------:R-:W-:-:S04]  /*9a90*/  SHF.L.U32 R5, R5, 0x1f, RZ ;  /* 0x0000001f05057819 */ /* 0x000fc800000006ff */
[----:B------:R-:W1:Y:S02]  /*9aa0*/  SYNCS.PHASECHK.TRANS64.TRYWAIT P0, [R0+URZ+0x31820], R5 ;  /* 0x03182005000075a7 */ /* 0x000e64000800017f */
[----:B-12---:R-:W-:Y:S05]  /*9ab0*/  @!P0 BRA `(.L_x_279) ;  /* 0x0000001800588947 */ /* 0x006fea0003800000 */
.L_x_294:
[----:B------:R-:W2:Y:S01]  /*9ac0*/  S2R R6, SR_TID.X ;  /* 0x0000000000067919 */ /* 0x000ea20000002100 */
[----:B------:R-:W-:Y:S01]  /*9ad0*/  IMAD.WIDE.U32 R18, R12, UR21, RZ ;  /* 0x000000150c127c25 */ /* 0x000fe2000f8e00ff */
[----:B------:R-:W-:-:S03]  /*9ae0*/  SHF.R.S32.HI R4, RZ, 0x1f, R4 ;  /* 0x0000001fff047819 */ /* 0x000fc60000011404 */
[----:B------:R-:W-:Y:S01]  /*9af0*/  IMAD.IADD R7, R19, 0x1, R14 ;  /* 0x0000000113077824 */ /* 0x000fe200078e020e */
[----:B--2---:R-:W-:-:S04]  /*9b00*/  LOP3.LUT R6, R6, 0x7f, RZ, 0xc0, !PT ;  /* 0x0000007f06067812 */ /* 0x004fc800078ec0ff */
[----:B------:R-:W-:Y:S01]  /*9b10*/  ISETP.NE.AND P0, PT, R6, RZ, PT ;  /* 0x000000ff0600720c */ /* 0x000fe20003f05270 */
[----:B------:R-:W-:-:S12]  /*9b20*/  IMAD.MOV.U32 R6, RZ, RZ, 0x1 ;  /* 0x00000001ff067424 */ /* 0x000fd800078e00ff */
[----:B------:R-:W-:Y:S05]  /*9b30*/  @P0 BRA `(.L_x_280) ;  /* 0x0000000000180947 */ /* 0x000fea0003800000 */
[----:B------:R-:W2:Y:S01]  /*9b40*/  S2R R9, SR_TID.X ;  /* 0x0000000000097919 */ /* 0x000ea20000002100 */
[----:B-1----:R-:W-:-:S04]  /*9b50*/  IMAD.MOV.U32 R5, RZ, RZ, 0x8100 ;  /* 0x00008100ff057424 */ /* 0x002fc800078e00ff */
[----:B------:R3:W-:Y:S01]  /*9b60*/  SYNCS.ARRIVE.TRANS64 RZ, [R0+URZ+0x31810], R5 ;  /* 0x0318100500ff79a7 */ /* 0x0007e2000800003f */
[----:B--2---:R-:W-:-:S13]  /*9b70*/  LOP3.LUT P1, RZ, R9, 0x1f, RZ, 0xc0, !PT ;  /* 0x0000001f09ff7812 */ /* 0x004fda000782c0ff */
[----:B---3--:R-:W-:Y:S05]  /*9b80*/  @!P1 BRA `(.L_x_280) ;  /* 0x0000000000049947 */ /* 0x008fea0003800000 */
[----:B------:R-:W-:Y:S01]  /*9b90*/  BPT.TRAP 0x1 ;  /* 0x000000040000795c */ /* 0x000fe20000300000 */
.L_x_280:
[----:B------:R-:W2:Y:S01]  /*9ba0*/  LDC.64 R16, c[0x0][0x198] ;  /* 0x00006600ff107b82 */ /* 0x000ea20000000a00 */
[----:B------:R-:W-:Y:S01]  /*9bb0*/  R2UR UR8, R0 ;  /* 0x00000000000872ca */ /* 0x000fe200000e0000 */
[----:B------:R-:W-:Y:S01]  /*9bc0*/  UMOV UR6, 0x0 ;  /* 0x0000000000067882 */ /* 0x000fe20000000000 */
[----:B------:R-:W-:Y:S01]  /*9bd0*/  UMOV UR7, 0x14f00000 ;  /* 0x14f0000000077882 */ /* 0x000fe20000000000 */
[----:B------:R-:W-:Y:S01]  /*9be0*/  UMOV UR50, URZ ;  /* 0x0000003f00327c82 */ /* 0x000fe20008000000 */
[----:B------:R-:W-:Y:S01]  /*9bf0*/  UMOV UR52, UR20 ;  /* 0x0000001400347c82 */ /* 0x000fe20008000000 */
[----:B------:R-:W-:Y:S01]  /*9c00*/  UMOV UR53, UR21 ;  /* 0x0000001500357c82 */ /* 0x000fe20008000000 */
[----:B------:R-:W-:Y:S01]  /*9c10*/  UMOV UR34, 0x40 ;  /* 0x0000004000227882 */ /* 0x000fe20000000000 */
[----:B------:R-:W3:Y:S01]  /*9c20*/  LDC.64 R10, c[0x0][0x718] ;  /* 0x0001c600ff0a7b82 */ /* 0x000ee20000000a00 */
        /* <DEDUP_REMOVED lines=10> */
[----:B--2---:R-:W-:Y:S01]  /*9cd0*/  IMAD.MOV.U32 R9, RZ, RZ, R16 ;  /* 0x000000ffff097224 */ /* 0x004fe200078e0010 */
[----:B------:R-:W-:Y:S01]  /*9ce0*/  UIADD3 UR30, UR8, 0x2c100, URZ ;  /* 0x0002c100081e7890 */ /* 0x000fe2000fffe03f */
[----:B------:R-:W-:Y:S01]  /*9cf0*/  UMOV UR33, UR49 ;  /* 0x0000003100217c82 */ /* 0x000fe20008000000 */
[----:B------:R-:W-:Y:S01]  /*9d00*/  UMOV UR28, UR20 ;  /* 0x00000014001c7c82 */ /* 0x000fe20008000000 */
[----:B------:R-:W-:Y:S01]  /*9d10*/  UMOV UR29, UR21 ;  /* 0x00000015001d7c82 */ /* 0x000fe20008000000 */
[----:B------:R-:W-:Y:S01]  /*9d20*/  UMOV UR25, UR49 ;  /* 0x0000003100197c82 */ /* 0x000fe20008000000 */
[----:B------:R-:W-:Y:S01]  /*9d30*/  UMOV UR18, 0xc0 ;  /* 0x000000c000127882 */ /* 0x000fe20000000000 */
[----:B---3--:R-:W-:Y:S01]  /*9d40*/  IMAD R20, R4, R10, RZ ;  /* 0x0000000a04147224 */ /* 0x008fe200078e02ff */
        /* <DEDUP_REMOVED lines=15> */
[----:B-1----:R-:W-:Y:S01]  /*9e40*/  IMAD.WIDE.U32 R4, R10, UR20, R2 ;  /* 0x000000140a047c25 */ /* 0x002fe2000f8e0002 */
        /* <DEDUP_REMOVED lines=8> */
[----:B------:R-:W1:Y:S02]  /*9ed0*/  LDC.64 R12, c[0x0][0x700] ;  /* 0x0001c000ff0c7b82 */ /* 0x000e640000000a00 */
[----:B------:R-:W-:Y:S01]  /*9ee0*/  IMAD.IADD R14, R14, 0x1, R5 ;  /* 0x000000010e0e7824 */ /* 0x000fe200078e0205 */
[----:B------:R-:W-:Y:S01]  /*9ef0*/  UTMALDG.4D [UR48], [UR4], desc[UR6] ;  /* 0x00000630040075b4 */ /* 0x000fe20008019000 */
[----:B------:R2:W-:Y:S01]  /*9f00*/  UTMALDG.4D [UR32], [UR4], desc[UR6] ;  /* 0x00000620040075b4 */ /* 0x0005e20008019000 */
[----:B------:R3:W-:Y:S01]  /*9f10*/  UTMALDG.4D [UR24], [UR4], desc[UR6] ;  /* 0x00000618040075b4 */ /* 0x0007e20008019000 */
[C---:B-1----:R-:W-:Y:S01]  /*9f20*/  LEA R5, P1, R4.reuse, R12, 0x2 ;  /* 0x0000000c04057211 */ /* 0x042fe200078210ff */
[----:B------:R1:W-:Y:S03]  /*9f30*/  UTMALDG.4D [UR16], [UR4], desc[UR6] ;  /* 0x00000610040075b4 */ /* 0x0003e60008019000 */
[----:B------:R-:W-:-:S02]  /*9f40*/  LEA.HI.X R14, R4, R13, R14, 0x2, P1 ;  /* 0x0000000d040e7211 */ /* 0x000fc400008f140e */
[----:B------:R-:W-:Y:S01]  /*9f50*/  R2UR UR14, R5 ;  /* 0x00000000050e72ca */ /* 0x000fe200000e0000 */
[----:B------:R-:W-:Y:S01]  /*9f60*/  IMAD.MOV.U32 R5, RZ, RZ, 0x14000 ;  /* 0x00014000ff057424 */ /* 0x000fe200078e00ff */
[----:B------:R-:W-:Y:S02]  /*9f70*/  R2UR UR15, R14 ;  /* 0x000000000e0f72ca */ /* 0x000fe400000e0000 */
[----:B------:R-:W-:Y:S02]  /*9f80*/  IADD3 R4, P1, R9, 0x2f0, RZ ;  /* 0x000002f009047810 */ /* 0x000fe40007f3e0ff */
[----:B------:R-:W-:Y:S01]  /*9f90*/  MOV R14, UR45 ;  /* 0x0000002d000e7c02 */ /* 0x000fe20008000f00 */
[----:B--2---:R-:W-:Y:S01]  /*9fa0*/  UIADD3 UR32, UR8, 0xc800, URZ ;  /* 0x0000c80008207890 */ /* 0x004fe2000fffe03f */
        /* <DEDUP_REMOVED lines=8> */
[----:B---3--:R-:W-:Y:S01]  /*a030*/  UIADD3 UR24, UR8, 0x2800, URZ ;  /* 0x0000280008187890 */ /* 0x008fe2000fffe03f */
[----:B------:R3:W-:Y:S01]  /*a040*/  SYNCS.ARRIVE.TRANS64 RZ, [R0+URZ+0x31800], R5 ;  /* 0x0318000500ff79a7 */ /* 0x0007e2000800003f */
[----:B------:R-:W-:Y:S01]  /*a050*/  UMOV UR26, 0x40 ;  /* 0x00000040001a7882 */ /* 0x000fe20000000000 */
[----:B------:R-:W-:Y:S01]  /*a060*/  UMOV UR27, UR11 ;  /* 0x0000000b001b7c82 */ /* 0x000fe20008000000 */
[----:B------:R-:W-:Y:S01]  /*a070*/  UMOV UR28, UR12 ;  /* 0x0000000c001c7c82 */ /* 0x000fe20008000000 */
[----:B------:R-:W-:Y:S01]  /*a080*/  UMOV UR29, UR13 ;  /* 0x0000000d001d7c82 */ /* 0x000fe20008000000 */
[----:B-1----:R-:W-:Y:S01]  /*a090*/  R2UR UR4, R4 ;  /* 0x00000000040472ca */ /* 0x002fe200000e0000 */
[----:B------:R-:W-:Y:S01]  /*a0a0*/  IMAD.X R4, RZ, RZ, R11, P1 ;  /* 0x000000ffff047224 */ /* 0x000fe200008e060b */
[----:B------:R-:W-:Y:S01]  /*a0b0*/  UMOV UR7, 0x10000000 ;  /* 0x1000000000077882 */ /* 0x000fe20000000000 */
[----:B------:R-:W-:-:S02]  /*a0c0*/  ISETP.GE.AND P1, PT, R8, 0x41, PT ;  /* 0x000000410800780c */ /* 0x000fc40003f26270 */
[----:B---3--:R-:W-:Y:S02]  /*a0d0*/  MOV R5, UR43 ;  /* 0x0000002b00057c02 */ /* 0x008fe40008000f00 */
[----:B------:R-:W-:Y:S01]  /*a0e0*/  R2UR UR5, R4 ;  /* 0x00000000040572ca */ /* 0x000fe200000e0000 */
[----:B--2---:R-:W-:Y:S01]  /*a0f0*/  UIADD3 UR9, UR8, 0x31800, URZ ;  /* 0x0003180008097890 */ /* 0x004fe2000fffe03f */
        /* <DEDUP_REMOVED lines=9> */
[----:B-1----:R-:W-:Y:S01]  /*a190*/  UMOV UR10, 0xc0 ;  /* 0x000000c0000a7882 */ /* 0x002fe20000000000 */
[----:B--2---:R-:W-:Y:S01]  /*a1a0*/  UIADD3 UR24, UR8, 0xf000, URZ ;  /* 0x0000f00008187890 */ /* 0x004fe2000fffe03f */
[----:B------:R-:W-:Y:S01]  /*a1b0*/  UMOV UR26, 0x80 ;  /* 0x00000080001a7882 */ /* 0x000fe20000000000 */
[----:B---3--:R-:W-:Y:S01]  /*a1c0*/  R2UR UR45, R14 ;  /* 0x000000000e2d72ca */ /* 0x008fe200000e0000 */
        /* <DEDUP_REMOVED lines=12> */
[----:B----4-:R-:W-:Y:S05]  /*a290*/  @!P1 BRA `(.L_x_281) ;  /* 0x00000008007c9947 */ /* 0x010fea0003800000 */
[----:B------:R-:W1:Y:S01]  /*a2a0*/  LDC.64 R16, c[0x0][0x738] ;  /* 0x0001ce00ff107b82 */ /* 0x000e620000000a00 */
[----:B------:R-:W2:Y:S01]  /*a2b0*/  S2R R14, SR_CTAID.Y ;  /* 0x00000000000e7919 */ /* 0x000ea20000002600 */
[----:B------:R-:W-:Y:S02]  /*a2c0*/  VIADD R8, R8, 0x3f ;  /* 0x0000003f08087836 */ /* 0x000fe40000000000 */
[----:B-1----:R-:W-:-:S04]  /*a2d0*/  IMAD.WIDE.U32 R4, R16, UR21, R2 ;  /* 0x0000001510047c25 */ /* 0x002fc8000f8e0002 */
[----:B------:R-:W-:-:S04]  /*a2e0*/  IMAD R16, R15, R16, RZ ;  /* 0x000000100f107224 */ /* 0x000fc800078e02ff */
[----:B------:R-:W-:Y:S01]  /*a2f0*/  IMAD R16, R17, UR21, R16 ;  /* 0x0000001511107c24 */ /* 0x000fe2000f8e0210 */
[----:B--2---:R-:W-:-:S03]  /*a300*/  SHF.R.S32.HI R14, RZ, 0x1f, R14 ;  /* 0x0000001fff0e7819 */ /* 0x004fc6000001140e */
[----:B------:R-:W-:Y:S02]  /*a310*/  IMAD.IADD R5, R5, 0x1, R16 ;  /* 0x0000000105057824 */ /* 0x000fe400078e0210 */
[----:B------:R-:W1:Y:S02]  /*a320*/  LDC.64 R16, c[0x0][0x730] ;  /* 0x0001cc00ff107b82 */ /* 0x000e640000000a00 */
[----:B-1----:R-:W-:Y:S02]  /*a330*/  IMAD R6, R14, R16, RZ ;  /* 0x000000100e067224 */ /* 0x002fe400078e02ff */
[----:B------:R-:W-:Y:S01]  /*a340*/  IMAD.WIDE.U32 R4, R16, UR20, R4 ;  /* 0x0000001410047c25 */ /* 0x000fe2000f8e0004 */
[----:B------:R-:W1:Y:S03]  /*a350*/  S2R R14, SR_TID.X ;  /* 0x00000000000e7919 */ /* 0x000e660000002100 */
[----:B------:R-:W-:-:S02]  /*a360*/  IMAD R6, R17, UR20, R6 ;  /* 0x0000001411067c24 */ /* 0x000fc4000f8e0206 */
[----:B------:R-:W2:Y:S02]  /*a370*/  LDC.64 R16, c[0x0][0x728] ;  /* 0x0001ca00ff107b82 */ /* 0x000ea40000000a00 */
[----:B------:R-:W-:Y:S01]  /*a380*/  IMAD.IADD R6, R5, 0x1, R6 ;  /* 0x0000000105067824 */ /* 0x000fe200078e0206 */
[----:B--2---:R-:W-:Y:S01]  /*a390*/  LEA R5, P1, R4, R16, 0x2 ;  /* 0x0000001004057211 */ /* 0x004fe200078210ff */
        /* <DEDUP_REMOVED lines=15> */
[----:B-1----:R-:W-:Y:S01]  /*a490*/  LOP3.LUT R12, R14, 0x1f, RZ, 0xc0, !PT ;  /* 0x0000001f0e0c7812 */ /* 0x002fe200078ec0ff */
[----:B------:R-:W-:Y:S01]  /*a4a0*/  IMAD.MOV.U32 R14, RZ, RZ, 0x1 ;  /* 0x00000001ff0e7424 */ /* 0x000fe200078e00ff */
[----:B------:R-:W-:Y:S01]  /*a4b0*/  LEA.HI.SX32 R8, R8, 0xffffffff, 0x1a ;  /* 0xffffffff08087811 */ /* 0x000fe200078fd2ff */
[----:B------:R-:W-:-:S08]  /*a4c0*/  IMAD.X R10, RZ, RZ, R10, P1 ;  /* 0x000000ffff0a7224 */ /* 0x000fd000008e060a */
.L_x_286:
[----:B------:R-:W-:-:S04]  /*a4d0*/  SHF.L.U32 R9, R14, 0x1f, RZ ;  /* 0x0000001f0e097819 */ /* 0x000fc800000006ff */
[----:B-1----:R-:W1:Y:S02]  /*a4e0*/  SYNCS.PHASECHK.TRANS64.TRYWAIT P1, [R0+URZ+0x31838], R9 ;  /* 0x03183809000075a7 */ /* 0x002e64000802017f */
[----:B-12--5:R-:W-:Y:S05]  /*a4f0*/  @!P1 BRA `(.L_x_282) ;  /* 0x0000000c00dc9947 */ /* 0x026fea0003800000 */
.L_x_295:
[----:B------:R-:W-:Y:S05]  /*a500*/  @P0 BRA `(.L_x_283) ;  /* 0x0000000000140947 */ /* 0x000fea0003800000 */
[----:B------:R-:W-:Y:S01]  /*a510*/  ISETP.NE.AND P1, PT, R12, RZ, PT ;  /* 0x000000ff0c00720c */ /* 0x000fe20003f25270 */
[----:B-1----:R-:W-:-:S04]  /*a520*/  IMAD.MOV.U32 R9, RZ, RZ, 0x8100 ;  /* 0x00008100ff097424 */ /* 0x002fc800078e00ff */
[----:B------:R2:W-:Y:S08]  /*a530*/  SYNCS.ARRIVE.TRANS64 RZ, [R0+URZ+0x31830], R9 ;  /* 0x0318300900ff79a7 */ /* 0x0005f0000800003f */
[----:B------:R-:W-:Y:S05]  /*a540*/  @!P1 BRA `(.L_x_283) ;  /* 0x0000000000049947 */ /* 0x000fea0003800000 */
[----:B------:R-:W-:Y:S01]  /*a550*/  BPT.TRAP 0x1 ;  /* 0x000000040000795c */ /* 0x000fe20000300000 */
.L_x_283:
        /* <DEDUP_REMOVED lines=10> */
[----:B------:R-:W2:Y:S01]  /*a600*/  S2R R12, SR_TID.X ;  /* 0x00000000000c7919 */ /* 0x000ea20000002100 */
        /* <DEDUP_REMOVED lines=31> */
[----:B--2---:R-:W-:-:S04]  /*a800*/  LOP3.LUT R12, R12, 0x7f, RZ, 0xc0, !PT ;  /* 0x0000007f0c0c7812 */ /* 0x004fc800078ec0ff */
[----:B------:R-:W-:Y:S01]  /*a810*/  ISETP.NE.AND P2, PT, R12, RZ, PT ;  /* 0x000000ff0c00720c */ /* 0x000fe20003f45270 */
[----:B------:R1:W-:Y:S01]  /*a820*/  UTMALDG.4D [UR24], [UR6], desc[UR8] ;  /* 0x00000818060075b4 */ /* 0x0003e20008019000 */
[----:B------:R-:W2:Y:S01]  /*a830*/  S2R R12, SR_TID.X ;  /* 0x00000000000c7919 */ /* 0x000ea20000002100 */
[----:B---3--:R-:W-:Y:S02]  /*a840*/  UIADD3 UR16, UR14, 0x2a100, URZ ;  /* 0x0002a1000e107890 */ /* 0x008fe4000fffe03f */
[----:B------:R-:W-:Y:S01]  /*a850*/  UIADD3 UR14, UR14, 0x2c300, URZ ;  /* 0x0002c3000e0e7890 */ /* 0x000fe2000fffe03f */
[----:B------:R-:W-:-:S06]  /*a860*/  UMOV UR18, 0xc0 ;  /* 0x000000c000127882 */ /* 0x000fcc0000000000 */
[----:B------:R1:W-:Y:S02]  /*a870*/  UTMALDG.4D [UR16], [UR6], desc[UR8] ;  /* 0x00000810060075b4 */ /* 0x0003e40008019000 */
[----:B------:R1:W-:Y:S01]  /*a880*/  UBLKCP.S.G [UR14], [UR4], UR10 ;  /* 0x0000000e040073ba */ /* 0x0003e2000800020a */
[----:B------:R-:W3:Y:S01]  /*a890*/  SYNCS.PHASECHK.TRANS64.TRYWAIT P1, [R19+URZ+0x31820], R20 ;  /* 0x03182014130075a7 */ /* 0x000ee2000802017f */
[----:B--2---:R-:W-:Y:S01]  /*a8a0*/  LOP3.LUT R12, R12, 0x1f, RZ, 0xc0, !PT ;  /* 0x0000001f0c0c7812 */ /* 0x004fe200078ec0ff */
[----:B-1-3--:R-:W-:Y:S06]  /*a8b0*/  @!P1 BRA `(.L_x_284) ;  /* 0x0000000c00009947 */ /* 0x00afec0003800000 */
.L_x_297:
[----:B------:R-:W-:Y:S01]  /*a8c0*/  LOP3.LUT R14, R14, 0x1, RZ, 0x3c, !PT ;  /* 0x000000010e0e7812 */ /* 0x000fe200078e3cff */
[----:B------:R-:W-:Y:S06]  /*a8d0*/  @P2 BRA `(.L_x_285) ;  /* 0x0000000000142947 */ /* 0x000fec0003800000 */
[----:B------:R-:W-:Y:S01]  /*a8e0*/  ISETP.NE.AND P1, PT, R12, RZ, PT ;  /* 0x000000ff0c00720c */ /* 0x000fe20003f25270 */
[----:B-1----:R-:W-:-:S04]  /*a8f0*/  IMAD.MOV.U32 R20, RZ, RZ, 0x8100 ;  /* 0x00008100ff147424 */ /* 0x002fc800078e00ff */
[----:B------:R2:W-:Y:S08]  /*a900*/  SYNCS.ARRIVE.TRANS64 RZ, [R19+URZ+0x31810], R20 ;  /* 0x0318101413ff79a7 */ /* 0x0005f0000800003f */
[----:B------:R-:W-:Y:S05]  /*a910*/  @!P1 BRA `(.L_x_285) ;  /* 0x0000000000049947 */ /* 0x000fea0003800000 */
[----:B------:R-:W-:Y:S01]  /*a920*/  BPT.TRAP 0x1 ;  /* 0x000000040000795c */ /* 0x000fe20000300000 */
.L_x_285:
        /* <DEDUP_REMOVED lines=52> */
[----:B---3--:R-:W-:Y:S05]  /*ac70*/  @!P1 BRA `(.L_x_286) ;  /* 0xfffffff800149947 */ /* 0x008fea000383ffff */
[----:B------:R-:W-:-:S07]  /*ac80*/  VIADD R5, R16, 0x1 ;  /* 0x0000000110057836 */ /* 0x000fce0000000000 */
.L_x_281:
[----:B------:R-:W3:Y:S01]  /*ac90*/  S2R R8, SR_CTAID.Y ;  /* 0x0000000000087919 */ /* 0x000ee20000002600 */
[----:B------:R-:W-:Y:S01]  /*aca0*/  SHF.L.U32 R7, R14, 0x1f, RZ ;  /* 0x0000001f0e077819 */ /* 0x000fe200000006ff */
[----:B------:R-:W4:Y:S03]  /*acb0*/  LDC.64 R16, c[0x0][0x730] ;  /* 0x0001cc00ff107b82 */ /* 0x000f260000000a00 */
[----:B------:R-:W1:Y:S05]  /*acc0*/  SYNCS.PHASECHK.TRANS64.TRYWAIT P1, [R0+URZ+0x31838], R7 ;  /* 0x03183807000075a7 */ /* 0x000e6a000802017f */
[----:B------:R-:W2:Y:S01]  /*acd0*/  LDC.64 R12, c[0x0][0x738] ;  /* 0x0001ce00ff0c7b82 */ /* 0x000ea20000000a00 */
[----:B----45:R-:W-:Y:S01]  /*ace0*/  IMAD.WIDE.U32 R2, R16, UR20, R2 ;  /* 0x0000001410027c25 */ /* 0x030fe2000f8e0002 */
[----:B---3--:R-:W-:-:S05]  /*acf0*/  SHF.R.S32.HI R8, RZ, 0x1f, R8 ;  /* 0x0000001fff087819 */ /* 0x008fca0000011408 */
[----:B------:R-:W-:-:S04]  /*ad00*/  IMAD R8, R8, R16, RZ ;  /* 0x0000001008087224 */ /* 0x000fc800078e02ff */
[----:B------:R-:W-:-:S04]  /*ad10*/  IMAD R17, R17, UR20, R8 ;  /* 0x0000001411117c24 */ /* 0x000fc8000f8e0208 */
[----:B------:R-:W-:Y:S02]  /*ad20*/  IMAD.IADD R3, R17, 0x1, R3 ;  /* 0x0000000111037824 */ /* 0x000fe400078e0203 */
[----:B--2---:R-:W-:Y:S02]  /*ad30*/  IMAD R8, R15, R12, RZ ;  /* 0x0000000c0f087224 */ /* 0x004fe400078e02ff */
[----:B------:R-:W-:-:S04]  /*ad40*/  IMAD.WIDE.U32 R2, R12, UR21, R2 ;  /* 0x000000150c027c25 */ /* 0x000fc8000f8e0002 */
[----:B------:R-:W-:Y:S01]  /*ad50*/  IMAD R13, R13, UR21, R8 ;  /* 0x000000150d0d7c24 */ /* 0x000fe2000f8e0208 */
[----:B-1----:R-:W-:Y:S06]  /*ad60*/  @!P1 BRA `(.L_x_287) ;  /* 0x0000000400ec9947 */ /* 0x002fec0003800000 */
.L_x_298:
[----:B-1----:R-:W-:Y:S01]  /*ad70*/  IMAD.IADD R7, R13, 0x1, R3 ;  /* 0x000000010d077824 */ /* 0x002fe200078e0203 */
[----:B------:R-:W-:Y:S06]  /*ad80*/  @P0 BRA `(.L_x_288) ;  /* 0x0000000000180947 */ /* 0x000fec0003800000 */
[----:B------:R-:W1:Y:S01]  /*ad90*/  S2R R8, SR_TID.X ;  /* 0x0000000000087919 */ /* 0x000e620000002100 */
[----:B------:R-:W-:-:S04]  /*ada0*/  IMAD.MOV.U32 R13, RZ, RZ, 0x8100 ;  /* 0x00008100ff0d7424 */ /* 0x000fc800078e00ff */
[----:B------:R2:W-:Y:S01]  /*adb0*/  SYNCS.ARRIVE.TRANS64 RZ, [R0+URZ+0x31830], R13 ;  /* 0x0318300d00ff79a7 */ /* 0x0005e2000800003f */
[----:B-1----:R-:W-:-:S13]  /*adc0*/  LOP3.LUT P0, RZ, R8, 0x1f, RZ, 0xc0, !PT ;  /* 0x0000001f08ff7812 */ /* 0x002fda000780c0ff */
[----:B--2---:R-:W-:Y:S05]  /*add0*/  @!P0 BRA `(.L_x_288) ;  /* 0x0000000000048947 */ /* 0x004fea0003800000 */
[----:B------:R-:W-:Y:S01]  /*ade0*/  BPT.TRAP 0x1 ;  /* 0x000000040000795c */ /* 0x000fe20000300000 */
.L_x_288:
[----:B------:R-:W1:Y:S01]  /*adf0*/  LDC.64 R12, c[0x0][0x728] ;  /* 0x0001ca00ff0c7b82 */ /* 0x000e620000000a00 */
        /* <DEDUP_REMOVED lines=21> */
[C---:B-1----:R-:W-:Y:S01]  /*af50*/  LEA R12, P0, R2.reuse, R12, 0x2 ;  /* 0x0000000c020c7211 */ /* 0x042fe200078010ff */
        /* <DEDUP_REMOVED lines=27> */
[----:B-1----:R-:W-:Y:S01]  /*b110*/  NOP ;  /* 0x0000000000007918 */ /* 0x002fe20000000000 */
.L_x_277:
[----:B------:R-:W-:Y:S05]  /*b120*/  WARPSYNC.ALL ;  /* 0x0000000000007948 */ /* 0x000fea0003800000 */
[----:B------:R-:W-:-:S13]  /*b130*/  ELECT P0, URZ, PT ;  /* 0x00000000003f782f */ /* 0x000fda0003800000 */
[----:B------:R-:W-:Y:S05]  /*b140*/  @!P0 BRA `(.L_x_252) ;  /* 0x0000000000708947 */ /* 0x000fea0003800000 */
[----:B------:R-:W-:-:S04]  /*b150*/  LOP3.LUT R21, R21, 0x2, RZ, 0xfc, !PT ;  /* 0x0000000215157812 */ /* 0x000fc800078efcff */
[----:B------:R-:W-:-:S13]  /*b160*/  ISETP.NE.AND P1, PT, R21, 0x3, PT ;  /* 0x000000031500780c */ /* 0x000fda0003f25270 */
[----:B------:R-:W-:Y:S05]  /*b170*/  @!P1 BRA `(.L_x_289) ;  /* 0x0000000000049947 */ /* 0x000fea0003800000 */
[----:B--2---:R-:W-:Y:S01]  /*b180*/  BPT.TRAP 0x1 ;  /* 0x000000040000795c */ /* 0x004fe20000300000 */
.L_x_289:
[----:B------:R-:W1:Y:S01]  /*b190*/  S2R R3, SR_CgaCtaId ;  /* 0x0000000000037919 */ /* 0x000e620000008800 */
[----:B------:R-:W-:-:S04]  /*b1a0*/  MOV R2, 0x400 ;  /* 0x0000040000027802 */ /* 0x000fc80000000f00 */
[----:B-1----:R-:W-:Y:S02]  /*b1b0*/  LEA R7, R3, R2, 0x18 ;  /* 0x0000000203077211 */ /* 0x002fe400078ec0ff */
[----:B------:R-:W-:-:S03]  /*b1c0*/  SHF.L.U32 R3, R0, 0x1f, RZ ;  /* 0x0000001f00037819 */ /* 0x000fc600000006ff */
[----:B------:R-:W-:-:S04]  /*b1d0*/  VIADD R2, R7, 0x31820 ;  /* 0x0003182007027836 */ /* 0x000fc80000000000 */
[----:B------:R-:W-:-:S04]  /*b1e0*/  IMAD R6, R5, 0x8, R2 ;  /* 0x0000000805067824 */ /* 0x000fc800078e0202 */
[----:B------:R-:W1:Y:S02]  /*b1f0*/  SYNCS.PHASECHK.TRANS64.TRYWAIT P0, [R6+URZ], R3 ;  /* 0x00000003060075a7 */ /* 0x000e64000800017f */
[----:B-1----:R-:W-:Y:S05]  /*b200*/  @!P0 BRA `(.L_x_290) ;  /* 0x0000000000d88947 */ /* 0x002fea0003800000 */
.L_x_299:
[----:B------:R-:W-:-:S05]  /*b210*/  VIADD R5, R5, 0x1 ;  /* 0x0000000105057836 */ /* 0x000fca0000000000 */
[----:B------:R-:W-:-:S04]  /*b220*/  ISETP.NE.AND P0, PT, R5, 0x2, PT ;  /* 0x000000020500780c */ /* 0x000fc80003f05270 */
[----:B-1----:R-:W-:Y:S02]  /*b230*/  SEL R3, RZ, 0x1, P0 ;  /* 0x00000001ff037807 */ /* 0x002fe40000000000 */
[----:B------:R-:W-:Y:S02]  /*b240*/  SEL R5, R5, RZ, P0 ;  /* 0x000000ff05057207 */ /* 0x000fe40000000000 */
[----:B------:R-:W-:-:S03]  /*b250*/  LOP3.LUT R0, R0, R3, RZ, 0x3c, !PT ;  /* 0x0000000300007212 */ /* 0x000fc600078e3cff */
[----:B------:R-:W-:Y:S01]  /*b260*/  IMAD R5, R5, 0x8, R2 ;  /* 0x0000000805057824 */ /* 0x000fe200078e0202 */
[----:B------:R-:W-:-:S04]  /*b270*/  SHF.L.U32 R0, R0, 0x1f, RZ ;  /* 0x0000001f00007819 */ /* 0x000fc800000006ff */
[----:B------:R-:W1:Y:S02]  /*b280*/  SYNCS.PHASECHK.TRANS64.TRYWAIT P0, [R5+URZ], R0 ;  /* 0x00000000050075a7 */ /* 0x000e64000800017f */
[----:B-1----:R-:W-:Y:S05]  /*b290*/  @!P0 BRA `(.L_x_291) ;  /* 0x0000000000c88947 */ /* 0x002fea0003800000 */
.L_x_300:
[----:B------:R-:W-:Y:S05]  /*b2a0*/  @!P1 BRA `(.L_x_292) ;  /* 0x0000000000049947 */ /* 0x000fea0003800000 */
[----:B--2---:R-:W-:Y:S01]  /*b2b0*/  BPT.TRAP 0x1 ;  /* 0x000000040000795c */ /* 0x004fe20000300000 */
.L_x_292:
[----:B------:R-:W-:-:S07]  /*b2c0*/  SHF.L.U32 R4, R4, 0x1f, RZ ;  /* 0x0000001f04047819 */ /* 0x000fce00000006ff */
.L_x_293:
[----:B---3--:R3:W4:Y:S02]  /*b2d0*/  SYNCS.PHASECHK.TRANS64.TRYWAIT P0, [R7+URZ+0x31838], R4 ;  /* 0x03183804070075a7 */ /* 0x008724000800017f */
[----:B----4-:R-:W-:Y:S05]  /*b2e0*/  @!P0 NANOSLEEP.SYNCS 0x989680 ;  /* 0x009896800000895d */ /* 0x010fea0003900000 */
[----:B------:R-:W4:Y:S02]  /*b2f0*/  @!P0 SYNCS.PHASECHK.TRANS64 P0, [R7+URZ+0x31838], R4 ;  /* 0x03183804070085a7 */ /* 0x000f24000800007f */
[----:B----4-:R-:W-:Y:S05]  /*b300*/  @!P0 BRA `(.L_x_293) ;  /* 0xfffffffc00f08947 */ /* 0x010fea000383ffff */
.L_x_252:
[----:B--2---:R-:W-:Y:S05]  /*b310*/  BSYNC B0 ;  /* 0x0000000000007941 */ /* 0x004fea0003800000 */
.L_x_246:
[----:B------:R-:W-:Y:S05]  /*b320*/  EXIT ;  /* 0x000000000000794d */ /* 0x000fea0003800000 */
.L_x_258:
[----:B-1----:R1:W2:Y:S02]  /*b330*/  SYNCS.PHASECHK.TRANS64.TRYWAIT P0, [R18+URZ+0x31800], R13 ;  /* 0x0318000d120075a7 */ /* 0x0022a4000800017f */
[----:B--2---:R-:W-:Y:S05]  /*b340*/  @!P0 NANOSLEEP.SYNCS 0x989680 ;  /* 0x009896800000895d */ /* 0x004fea0003900000 */
[----:B------:R-:W2:Y:S02]  /*b350*/  @!P0 SYNCS.PHASECHK.TRANS64 P0, [R18+URZ+0x31800], R13 ;  /* 0x0318000d120085a7 */ /* 0x000ea4000800007f */
[----:B--2---:R-:W-:Y:S05]  /*b360*/  @!P0 BRA `(.L_x_258) ;  /* 0xfffffffc00f08947 */ /* 0x004fea000383ffff */
[----:B------:R-:W-:Y:S05]  /*b370*/  BRA `(.L_x_257) ;  /* 0xffffff5c00587947 */ /* 0x000fea000383ffff */
.L_x_262:
[----:B--2---:R2:W3:Y:S02]  /*b380*/  SYNCS.PHASECHK.TRANS64.TRYWAIT P1, [R17+URZ+0x31810], R8 ;  /* 0x03181008110075a7 */ /* 0x0044e4000802017f */
[----:B---3--:R-:W-:Y:S05]  /*b390*/  @!P1 NANOSLEEP.SYNCS 0x989680 ;  /* 0x009896800000995d */ /* 0x008fea0003900000 */
[----:B------:R-:W3:Y:S02]  /*b3a0*/  @!P1 SYNCS.PHASECHK.TRANS64 P1, [R17+URZ+0x31810], R8 ;  /* 0x03181008110095a7 */ /* 0x000ee4000802007f */
[----:B---3--:R-:W-:Y:S05]  /*b3b0*/  @!P1 BRA `(.L_x_262) ;  /* 0xfffffffc00f09947 */ /* 0x008fea000383ffff */
[----:B------:R-:W-:Y:S05]  /*b3c0*/  BRA `(.L_x_261) ;  /* 0xffffff6400c07947 */ /* 0x000fea000383ffff */
.L_x_266:
[----:B----4-:R4:W1:Y:S02]  /*b3d0*/  SYNCS.PHASECHK.TRANS64.TRYWAIT P1, [R18+URZ+0x31830], R11 ;  /* 0x0318300b120075a7 */ /* 0x010864000802017f */
[----:B-1----:R-:W-:Y:S05]  /*b3e0*/  @!P1 NANOSLEEP.SYNCS 0x989680 ;  /* 0x009896800000995d */ /* 0x002fea0003900000 */
[----:B------:R-:W1:Y:S02]  /*b3f0*/  @!P1 SYNCS.PHASECHK.TRANS64 P1, [R18+URZ+0x31830], R11 ;  /* 0x0318300b120095a7 */ /* 0x000e64000802007f */
[----:B-1----:R-:W-:Y:S05]  /*b400*/  @!P1 BRA `(.L_x_266) ;  /* 0xfffffffc00f09947 */ /* 0x002fea000383ffff */
[----:B------:R-:W-:Y:S05]  /*b410*/  BRA `(.L_x_265) ;  /* 0xffffff8000c07947 */ /* 0x000fea000383ffff */
.L_x_279:
[----:B-1----:R1:W2:Y:S02]  /*b420*/  SYNCS.PHASECHK.TRANS64.TRYWAIT P0, [R0+URZ+0x31820], R5 ;  /* 0x03182005000075a7 */ /* 0x0022a4000800017f */
[----:B--2---:R-:W-:Y:S05]  /*b430*/  @!P0 NANOSLEEP.SYNCS 0x989680 ;  /* 0x009896800000895d */ /* 0x004fea0003900000 */
[----:B------:R-:W2:Y:S02]  /*b440*/  @!P0 SYNCS.PHASECHK.TRANS64 P0, [R0+URZ+0x31820], R5 ;  /* 0x03182005000085a7 */ /* 0x000ea4000800007f */
[----:B--2---:R-:W-:Y:S05]  /*b450*/  @!P0 BRA `(.L_x_279) ;  /* 0xfffffffc00f08947 */ /* 0x004fea000383ffff */
[----:B------:R-:W-:Y:S05]  /*b460*/  BRA `(.L_x_294) ;  /* 0xffffffe400947947 */ /* 0x000fea000383ffff */
.L_x_282:
[----:B-1----:R1:W2:Y:S02]  /*b470*/  SYNCS.PHASECHK.TRANS64.TRYWAIT P1, [R0+URZ+0x31838], R9 ;  /* 0x03183809000075a7 */ /* 0x0022a4000802017f */
[----:B--2---:R-:W-:Y:S05]  /*b480*/  @!P1 NANOSLEEP.SYNCS 0x989680 ;  /* 0x009896800000995d */ /* 0x004fea0003900000 */
[----:B------:R-:W2:Y:S02]  /*b490*/  @!P1 SYNCS.PHASECHK.TRANS64 P1, [R0+URZ+0x31838], R9 ;  /* 0x03183809000095a7 */ /* 0x000ea4000802007f */
[----:B--2---:R-:W-:Y:S05]  /*b4a0*/  @!P1 BRA `(.L_x_282) ;  /* 0xfffffffc00f09947 */ /* 0x004fea000383ffff */
[----:B------:R-:W-:Y:S05]  /*b4b0*/  BRA `(.L_x_295) ;  /* 0xfffffff000107947 */ /* 0x000fea000383ffff */
.L_x_284:
[----:B------:R-:W-:-:S07]  /*b4c0*/  SHF.L.U32 R20, R6, 0x1f, RZ ;  /* 0x0000001f06147819 */ /* 0x000fce00000006ff */
.L_x_296:
[----:B-1----:R1:W2:Y:S02]  /*b4d0*/  SYNCS.PHASECHK.TRANS64.TRYWAIT P1, [R19+URZ+0x31820], R20 ;  /* 0x03182014130075a7 */ /* 0x0022a4000802017f */
[----:B--2---:R-:W-:Y:S05]  /*b4e0*/  @!P1 NANOSLEEP.SYNCS 0x989680 ;  /* 0x009896800000995d */ /* 0x004fea0003900000 */
[----:B------:R-:W2:Y:S02]  /*b4f0*/  @!P1 SYNCS.PHASECHK.TRANS64 P1, [R19+URZ+0x31820], R20 ;  /* 0x03182014130095a7 */ /* 0x000ea4000802007f */
[----:B--2---:R-:W-:Y:S05]  /*b500*/  @!P1 BRA `(.L_x_296) ;  /* 0xfffffffc00f09947 */ /* 0x004fea000383ffff */
[----:B------:R-:W-:Y:S05]  /*b510*/  BRA `(.L_x_297) ;  /* 0xfffffff000e87947 */ /* 0x000fea000383ffff */
.L_x_287:
[----:B-1----:R1:W2:Y:S02]  /*b520*/  SYNCS.PHASECHK.TRANS64.TRYWAIT P1, [R0+URZ+0x31838], R7 ;  /* 0x03183807000075a7 */ /* 0x0022a4000802017f */
[----:B--2---:R-:W-:Y:S05]  /*b530*/  @!P1 NANOSLEEP.SYNCS 0x989680 ;  /* 0x009896800000995d */ /* 0x004fea0003900000 */
[----:B------:R-:W2:Y:S02]  /*b540*/  @!P1 SYNCS.PHASECHK.TRANS64 P1, [R0+URZ+0x31838], R7 ;  /* 0x03183807000095a7 */ /* 0x000ea4000802007f */
[----:B--2---:R-:W-:Y:S05]  /*b550*/  @!P1 BRA `(.L_x_287) ;  /* 0xfffffffc00f09947 */ /* 0x004fea000383ffff */
[----:B------:R-:W-:Y:S05]  /*b560*/  BRA `(.L_x_298) ;  /* 0xfffffff800007947 */ /* 0x000fea000383ffff */
.L_x_290:
[----:B-1----:R1:W3:Y:S02]  /*b570*/  SYNCS.PHASECHK.TRANS64.TRYWAIT P0, [R6+URZ], R3 ;  /* 0x00000003060075a7 */ /* 0x0022e4000800017f */
[----:B---3--:R-:W-:Y:S05]  /*b580*/  @!P0 NANOSLEEP.SYNCS 0x989680 ;  /* 0x009896800000895d */ /* 0x008fea0003900000 */
[----:B------:R-:W3:Y:S02]  /*b590*/  @!P0 SYNCS.PHASECHK.TRANS64 P0, [R6+URZ], R3 ;  /* 0x00000003060085a7 */ /* 0x000ee4000800007f */
[----:B---3--:R-:W-:Y:S05]  /*b5a0*/  @!P0 BRA `(.L_x_290) ;  /* 0xfffffffc00f08947 */ /* 0x008fea000383ffff */
[----:B------:R-:W-:Y:S05]  /*b5b0*/  BRA `(.L_x_299) ;  /* 0xfffffffc00147947 */ /* 0x000fea000383ffff */
.L_x_291:
[----:B-1----:R1:W3:Y:S02]  /*b5c0*/  SYNCS.PHASECHK.TRANS64.TRYWAIT P0, [R5+URZ], R0 ;  /* 0x00000000050075a7 */ /* 0x0022e4000800017f */
[----:B---3--:R-:W-:Y:S05]  /*b5d0*/  @!P0 NANOSLEEP.SYNCS 0x989680 ;  /* 0x009896800000895d */ /* 0x008fea0003900000 */
[----:B------:R-:W3:Y:S02]  /*b5e0*/  @!P0 SYNCS.PHASECHK.TRANS64 P0, [R5+URZ], R0 ;  /* 0x00000000050085a7 */ /* 0x000ee4000800007f */
[----:B---3--:R-:W-:Y:S05]  /*b5f0*/  @!P0 BRA `(.L_x_291) ;  /* 0xfffffffc00f08947 */ /* 0x008fea000383ffff */
[----:B------:R-:W-:Y:S05]  /*b600*/  BRA `(.L_x_300) ;  /* 0xfffffffc00247947 */ /* 0x000fea000383ffff */
.L_x_301:
        /* <DEDUP_REMOVED lines=15> */
.L_x_1148:


//--------------------- .text._ZN7cutlass13device_kernelIN5flash11enable_sm90INS1_16FlashAttnBwdSm90INS1_25CollectiveMainloopBwdSm90ILi2ELi1ELi1EN4cute5tupleIJNS5_1CILi1EEES8_S8_EEENS6_IJNS7_ILi64EEENS7_ILi80EEENS7_ILi256EEEEEENS_10bfloat16_tEfNS_4arch4Sm90ELb0ELb1ELb1ELb0ELb0ELb0ELb1ELb1ELi2ELi1ELi1ELi1ELb0EEENS1_21CollectiveEpilogueBwdISD_SE_SG_Li256ELb0ELb1ELi2EEENS1_19SingleTileSchedulerILb0ELb0ELb0ELi80EEEEEEEEEvNT_6ParamsE --------------------------
	.section	.text._ZN7cutlass13device_kernelIN5flash11enable_sm90INS1_16FlashAttnBwdSm90INS1_25CollectiveMainloopBwdSm90ILi2ELi1ELi1EN4cute5tupleIJNS5_1CILi1EEES8_S8_EEENS6_IJNS7_ILi64EEENS7_ILi80EEENS7_ILi256EEEEEENS_10bfloat16_tEfNS_4arch4Sm90ELb0ELb1ELb1ELb0ELb0ELb0ELb1ELb1ELi2ELi1ELi1ELi1ELb0EEENS1_21CollectiveEpilogueBwdISD_SE_SG_Li256ELb0ELb1ELi2EEENS1_19SingleTileSchedulerILb0ELb0ELb0ELi80EEEEEEEEEvNT_6ParamsE,"ax",@progbits
	.align	128
.text._ZN7cutlass13device_kernelIN5flash11enable_sm90INS1_16FlashAttnBwdSm90INS1_25CollectiveMainloopBwdSm90ILi2ELi1ELi1EN4cute5tupleIJNS5_1CILi1EEES8_S8_EEENS6_IJNS7_ILi64EEENS7_ILi80EEENS7_ILi256EEEEEENS_10bfloat16_tEfNS_4arch4Sm90ELb0ELb1ELb1ELb0ELb0ELb0ELb1ELb1ELi2ELi1ELi1ELi1ELb0EEENS1_21CollectiveEpilogueBwdISD_SE_SG_Li256ELb0ELb1ELi2EEENS1_19SingleTileSchedulerILb0ELb0ELb0ELi80EEEEEEEEEvNT_6ParamsE:
        .type           _ZN7cutlass13device_kernelIN5flash11enable_sm90INS1_16FlashAttnBwdSm90INS1_25CollectiveMainloopBwdSm90ILi2ELi1ELi1EN4cute5tupleIJNS5_1CILi1EEES8_S8_EEENS6_IJNS7_ILi64EEENS7_ILi80EEENS7_ILi256EEEEEENS_10bfloat16_tEfNS_4arch4Sm90ELb0ELb1ELb1ELb0ELb0ELb0ELb1ELb1ELi2ELi1ELi1ELi1ELb0EEENS1_21CollectiveEpilogueBwdISD_SE_SG_Li256ELb0ELb1ELi2EEENS1_19SingleTileSchedulerILb0ELb0ELb0ELi80EEEEEEEEEvNT_6ParamsE,@function
        .size           _ZN7cutlass13device_kernelIN5flash11enable_sm90INS1_16FlashAttnBwdSm90INS1_25CollectiveMainloopBwdSm90ILi2ELi1ELi1EN4cute5tupleIJNS5_1CILi1EEES8_S8_EEENS6_IJNS7_ILi64EEENS7_ILi80EEENS7_ILi256EEEEEENS_10bfloat16_tEfNS_4arch4Sm90ELb0ELb1ELb1ELb0ELb0ELb0ELb1ELb1ELi2ELi1ELi1ELi1ELb0EEENS1_21CollectiveEpilogueBwdISD_SE_SG_Li256ELb0ELb1ELi2EEENS1_19SingleTileSchedulerILb0ELb0ELb0ELi80EEEEEEEEEvNT_6ParamsE,(.L_x_1149 - _ZN7cutlass13device_kernelIN5flash11enable_sm90INS1_16FlashAttnBwdSm90INS1_25CollectiveMainloopBwdSm90ILi2ELi1ELi1EN4cute5tupleIJNS5_1CILi1EEES8_S8_EEENS6_IJNS7_ILi64EEENS7_ILi80EEENS7_ILi256EEEEEENS_10bfloat16_tEfNS_4arch4Sm90ELb0ELb1ELb1ELb0ELb0ELb0ELb1ELb1ELi2ELi1ELi1ELi1ELb0EEENS1_21CollectiveEpilogueBwdISD_SE_SG_Li256ELb0ELb1ELi2EEENS1_19SingleTileSchedulerILb0ELb0ELb0ELi80EEEEEEEEEvNT_6ParamsE)
        .other          _ZN7cutlass13device_kernelIN5flash11enable_sm90INS1_16FlashAttnBwdSm90INS1_25CollectiveMainloopBwdSm90ILi2ELi1ELi1EN4cute5tupleIJNS5_1CILi1EEES8_S8_EEENS6_IJNS7_ILi64EEENS7_ILi80EEENS7_ILi256EEEEEENS_10bfloat16_tEfNS_4arch4Sm90ELb0ELb1ELb1ELb0ELb0ELb0ELb1ELb1ELi2ELi1ELi1ELi1ELb0EEENS1_21CollectiveEpilogueBwdISD_SE_SG_Li256ELb0ELb1ELi2EEENS1_19SingleTileSchedulerILb0ELb0ELb0ELi80EEEEEEEEEvNT_6ParamsE,@"STO_CUDA_ENTRY STV_DEFAULT"
_ZN7cutlass13device_kernelIN5flash11enable_sm90INS1_16FlashAttnBwdSm90INS1_25CollectiveMainloopBwdSm90ILi2ELi1ELi1EN4cute5tupleIJNS5_1CILi1EEES8_S8_EEENS6_IJNS7_ILi64EEENS7_ILi80EEENS7_ILi256EEEEEENS_10bfloat16_tEfNS_4arch4Sm90ELb0ELb1ELb1ELb0ELb0ELb0ELb1ELb1ELi2ELi1ELi1ELi1ELb0EEENS1_21CollectiveEpilogueBwdISD_SE_SG_Li256ELb0ELb1ELi2EEENS1_19SingleTileSchedulerILb0ELb0ELb0ELi80EEEEEEEEEvNT_6ParamsE:
[----:B------:R-:W1:Y:S02]  /*0000*/  LDC R1, c[0x0][0x28] ;  /* 0x00000a00ff017b82 */ /* 0x000e640000000800 */
[----:B-1----:R-:W-:Y:S01]  /*0010*/  VIADD R1, R1, 0xfffffff8 ;  /* 0xfffffff801017836 */ /* 0x002fe20000000000 */
[----:B------:R-:W1:Y:S01]  /*0020*/  S2R R21, SR_TID.X ;  /* 0x0000000000157919 */ /* 0x000e620000002100 */
[----:B------:R-:W-:Y:S01]  /*0030*/  ELECT P0, URZ, PT ;  /* 0x00000000003f782f */ /* 0x000fe20003800000 */
[----:B------:R-:W-:Y:S01]  /*0040*/  BSSY B0, `(.L_x_302) ;  /* 0x000001a000007945 */ /* 0x000fe20003800000 */
[----:B-1----:R-:W-:-:S05]  /*0050*/  SHF.R.U32.HI R2, RZ, 0x5, R21 ;  /* 0x00000005ff027819 */ /* 0x002fca0000011615 */
[----:B------:R-:W1:Y:S02]  /*0060*/  SHFL.IDX PT, R0, R2, RZ, 0x1f ;  /* 0x00001fff02007589 */ /* 0x000e6400000e0000 */
[----:B-1----:R-:W-:Y:S02]  /*0070*/  ISETP.EQ.AND P0, PT, R0, RZ, P0 ;  /* 0x000000ff0000720c */ /* 0x002fe40000702270 */
[----:B------:R-:W-:-:S11]  /*0080*/  SHF.R.U32.HI R0, RZ, 0x7, R21 ;  /* 0x00000007ff007819 */ /* 0x000fd60000011615 */
        /* <DEDUP_REMOVED lines=21> */
.L_x_303:
[----:B------:R-:W-:Y:S05]  /*01e0*/  BSYNC B0 ;  /* 0x0000000000007941 */ /* 0x000fea0003800000 */
.L_x_302:
[----:B------:R-:W-:Y:S01]  /*01f0*/  VOTEU.ANY UP0, P0 ;  /* 0x00000000003f7886 */ /* 0x000fe20000000100 */
[----:B------:R-:W1:Y:S01]  /*0200*/  SHFL.IDX PT, R0, R0, RZ, 0x1f ;  /* 0x00001fff00007589 */ /* 0x000e6200000e0000 */
[----:B------:R-:W-:Y:S01]  /*0210*/  UMOV UR4, 0x1 ;  /* 0x0000000100047882 */ /* 0x000fe20000000000 */
[----:B------:R-:W-:Y:S02]  /*0220*/  VOTEU.ANY UP1, P0 ;  /* 0x00000000003f7886 */ /* 0x000fe40000020100 */
[----:B------:R-:W2:Y:S01]  /*0230*/  @UP0 S2UR UR7, SR_CgaCtaId ;  /* 0x00000000000709c3 */ /* 0x000ea20000008800 */
[----:B------:R-:W-:Y:S01]  /*0240*/  @UP0 UMOV UR6, 0x400 ;  /* 0x0000040000060882 */ /* 0x000fe20000000000 */
[----:B------:R-:W-:-:S04]  /*0250*/  @UP0 UIADD3 UR4, -UR4, 0x100000, URZ ;  /* 0x0010000004040890 */ /* 0x000fc8000fffe13f */
[----:B------:R-:W-:Y:S02]  /*0260*/  @UP0 USHF.L.U32 UR5, UR4, 0xb, URZ ;  /* 0x0000000b04050899 */ /* 0x000fe4000800063f */
[----:B------:R-:W-:Y:S01]  /*0270*/  @UP0 USHF.L.U32 UR4, UR4, 0x1, URZ ;  /* 0x0000000104040899 */ /* 0x000fe2000800063f */
[----:B------:R-:W3:Y:S01]  /*0280*/  SHFL.IDX PT, R3, R2, RZ, 0x1f ;  /* 0x00001fff02037589 */ /* 0x000ee200000e0000 */
[----:B-1----:R-:W-:Y:S01]  /*0290*/  R2UR UR8, R0 ;  /* 0x00000000000872ca */ /* 0x002fe200000e0000 */
[----:B--2---:R-:W-:-:S03]  /*02a0*/  @UP0 ULEA UR6, UR7, UR6, 0x18 ;  /* 0x0000000607060291 */ /* 0x004fc6000f8ec03f */
[----:B------:R-:W-:Y:S01]  /*02b0*/  UMOV UR7, 0x1 ;  /* 0x0000000100077882 */ /* 0x000fe20000000000 */
[----:B---3--:R-:W-:-:S08]  /*02c0*/  ISETP.NE.AND P1, PT, R3, RZ, PT ;  /* 0x000000ff0300720c */ /* 0x008fd00003f25270 */
[----:B------:R-:W-:Y:S01]  /*02d0*/  UISETP.NE.AND UP0, UPT, UR8, URZ, UPT ;  /* 0x0000003f0800728c */ /* 0x000fe2000bf05270 */
[----:B------:R-:W1:Y:S02]  /*02e0*/  FENCE.VIEW.ASYNC.S ;  /* 0x00000000000073c6 */ /* 0x000e640000000000 */
[----:B-1----:R1:W2:Y:S02]  /*02f0*/  @UP1 SYNCS.EXCH.64 URZ, [UR6+0x31800], UR4 ;  /* 0x03180004063f15b2 */ /* 0x0022a40008000100 */
[----:B-1----:R-:W-:-:S06]  /*0300*/  USEL UR4, UR7, 0x2, !UP0 ;  /* 0x0000000207047887 */ /* 0x002fcc000c000000 */
[----:B------:R-:W-:-:S05]  /*0310*/  IMAD.U32 R0, RZ, RZ, UR4 ;  /* 0x00000004ff007e24 */ /* 0x000fca000f8e00ff */
[----:B------:R1:W-:Y:S01]  /*0320*/  STL [R1], R0 ;  /* 0x0000000001007387 */ /* 0x0003e20000100800 */
[----:B------:R-:W-:Y:S05]  /*0330*/  @P1 BRA `(.L_x_304) ;  /* 0x0000000000481947 */ /* 0x000fea0003800000 */
[----:B------:R-:W3:Y:S01]  /*0340*/  S2UR UR5, SR_CgaCtaId ;  /* 0x00000000000579c3 */ /* 0x000ee20000008800 */
[----:B------:R-:W-:Y:S01]  /*0350*/  UMOV UR4, 0x400 ;  /* 0x0000040000047882 */ /* 0x000fe20000000000 */
[----:B------:R-:W-:Y:S01]  /*0360*/  UMOV UR6, 0x1 ;  /* 0x0000000100067882 */ /* 0x000fe20000000000 */
[----:B------:R-:W-:Y:S01]  /*0370*/  UMOV UR9, 0x100 ;  /* 0x0000010000097882 */ /* 0x000fe20000000000 */
[----:B------:R-:W-:-:S04]  /*0380*/  UIADD3 UR6, -UR6, 0x100000, URZ ;  /* 0x0010000006067890 */ /* 0x000fc8000fffe13f */
[----:B------:R-:W-:Y:S02]  /*0390*/  USHF.L.U32 UR7, UR6, 0xb, URZ ;  /* 0x0000000b06077899 */ /* 0x000fe4000800063f */
[----:B------:R-:W-:Y:S01]  /*03a0*/  USHF.L.U32 UR6, UR6, 0x1, URZ ;  /* 0x0000000106067899 */ /* 0x000fe2000800063f */
[----:B------:R-:W-:Y:S01]  /*03b0*/  ELECT P0, URZ, PT ;  /* 0x00000000003f782f */ /* 0x000fe20003800000 */
[----:B---3--:R-:W-:Y:S02]  /*03c0*/  ULEA UR8, UR5, UR4, 0x18 ;  /* 0x0000000405087291 */ /* 0x008fe4000f8ec03f */
[----:B------:R-:W-:-:S04]  /*03d0*/  UIADD3 UR4, -UR9, 0x100000, URZ ;  /* 0x0010000009047890 */ /* 0x000fc8000fffe13f */
[----:B------:R-:W-:Y:S02]  /*03e0*/  USHF.L.U32 UR5, UR4, 0xb, URZ ;  /* 0x0000000b04057899 */ /* 0x000fe4000800063f */
[----:B------:R-:W-:Y:S01]  /*03f0*/  USHF.L.U32 UR4, UR4, 0x1, URZ ;  /* 0x0000000104047899 */ /* 0x000fe2000800063f */
[----:B------:R-:W3:Y:S03]  /*0400*/  FENCE.VIEW.ASYNC.S ;  /* 0x00000000000073c6 */ /* 0x000ee60000000000 */
[----:B---3--:R3:W4:Y:S08]  /*0410*/  SYNCS.EXCH.64 URZ, [UR8+0x31810], UR6 ;  /* 0x03181006083f75b2 */ /* 0x0087300008000100 */
[----:B------:R3:W1:Y:S01]  /*0420*/  SYNCS.EXCH.64 URZ, [UR8+0x31820], UR4 ;  /* 0x03182004083f75b2 */ /* 0x0006620008000100 */
[----:B------:R3:W1:Y:S01]  /*0430*/  SYNCS.EXCH.64 URZ, [UR8+0x31818], UR6 ;  /* 0x03181806083f75b2 */ /* 0x0006620008000100 */
[----:B------:R3:W1:Y:S01]  /*0440*/  SYNCS.EXCH.64 URZ, [UR8+0x31828], UR4 ;  /* 0x03182804083f75b2 */ /* 0x0006620008000100 */
[----:B------:R-:W-:Y:S01]  /*0450*/  NOP ;  /* 0x0000000000007918 */ /* 0x000fe20000000000 */
.L_x_304:
[----:B-1----:R-:W1:Y:S01]  /*0460*/  SHFL.IDX PT, R0, R2, RZ, 0x1f ;  /* 0x00001fff02007589 */ /* 0x002e6200000e0000 */
[----:B------:R-:W-:Y:S01]  /*0470*/  NOP ;  /* 0x0000000000007918 */ /* 0x000fe20000000000 */
[----:B-1----:R-:W-:-:S13]  /*0480*/  ISETP.NE.AND P0, PT, R0, RZ, PT ;  /* 0x000000ff0000720c */ /* 0x002fda0003f05270 */
[----:B------:R-:W-:Y:S05]  /*0490*/  @P0 BRA `(.L_x_305) ;  /* 0x0000000000400947 */ /* 0x000fea0003800000 */
[----:B---3--:R-:W1:Y:S01]  /*04a0*/  S2UR UR5, SR_CgaCtaId ;  /* 0x00000000000579c3 */ /* 0x008e620000008800 */
        /* <DEDUP_REMOVED lines=12> */
[----:B-1----:R1:W3:Y:S08]  /*0570*/  SYNCS.EXCH.64 URZ, [UR8+0x31830], UR4 ;  /* 0x03183004083f75b2 */ /* 0x0022f00008000100 */
[----:B------:R1:W1:Y:S01]  /*0580*/  SYNCS.EXCH.64 URZ, [UR8+0x31838], UR6 ;  /* 0x03183806083f75b2 */ /* 0x0002620008000100 */
[----:B------:R-:W-:Y:S01]  /*0590*/  NOP ;  /* 0x0000000000007918 */ /* 0x000fe20000000000 */
.L_x_305:
[----:B------:R-:W-:Y:S01]  /*05a0*/  PLOP3.LUT P0, PT, PT, PT, UP0, 0x80, 0x0 ;  /* 0x000000000000781c */ /* 0x000fe20003f0f008 */
[----:B------:R-:W-:Y:S01]  /*05b0*/  NOP ;  /* 0x0000000000007918 */ /* 0x000fe20000000000 */
[----:B------:R-:W-:Y:S01]  /*05c0*/  LOP3.LUT R0, R21, 0x7f, RZ, 0xc0, !PT ;  /* 0x0000007f15007812 */ /* 0x000fe200078ec0ff */
[----:B-1234-:R-:W-:Y:S10]  /*05d0*/  BAR.SYNC.DEFER_BLOCKING 0x0 ;  /* 0x0000000000007b1d */ /* 0x01eff40000010000 */
[----:B------:R-:W-:Y:S05]  /*05e0*/  @!P0 BRA `(.L_x_306) ;  /* 0x000000d4004c8947 */ /* 0x000fea0003800000 */
.L_x_307:
[----:B------:R-:W-:-:S08]  /*05f0*/  NOP ;  /* 0x0000000000007918 */ /* 0x000fd00000000000 */
[----:B------:R-:W1:Y:S02]  /*0600*/  USETMAXREG.TRY_ALLOC.CTAPOOL UP0, 0xf0 ;  /* 0x000000f0000079c8 */ /* 0x000e640008000600 */
[----:B-1----:R-:W-:-:S13]  /*0610*/  PLOP3.LUT P0, PT, PT, PT, UP0, 0x80, 0x0 ;  /* 0x000000000000781c */ /* 0x002fda0003f0f008 */
[----:B------:R-:W-:Y:S05]  /*0620*/  @!P0 BRA `(.L_x_307) ;  /* 0xfffffffc00f08947 */ /* 0x000fea000383ffff */
[----:B------:R-:W1:Y:S02]  /*0630*/  S2UR UR4, SR_CTAID.Z ;  /* 0x00000000000479c3 */ /* 0x000e640000002700 */
[----:B-1----:R-:W-:-:S13]  /*0640*/  ISETP.LE.AND P0, PT, RZ, UR4, PT ;  /* 0x00000004ff007c0c */ /* 0x002fda000bf03270 */
[----:B------:R-:W-:Y:S05]  /*0650*/  @!P0 EXIT ;  /* 0x000000000000894d */ /* 0x000fea0003800000 */
[----:B------:R-:W1:Y:S01]  /*0660*/  S2R R13, SR_CTAID.X ;  /* 0x00000000000d7919 */ /* 0x000e620000002500 */
[----:B------:R-:W2:Y:S01]  /*0670*/  LDC R232, c[0x0][0x280] ;  /* 0x0000a000ffe87b82 */ /* 0x000ea20000000800 */
[----:B------:R-:W-:Y:S01]  /*0680*/  ULDC UR7, c[0x0][0x290] ;  /* 0x0000a40000077ab9 */ /* 0x000fe20000000800 */
[----:B------:R-:W-:Y:S02]  /*0690*/  PLOP3.LUT P0, PT, PT, PT, PT, 0x80, 0x0 ;  /* 0x000000000000781c */ /* 0x000fe40003f0f070 */
[----:B------:R-:W-:Y:S02]  /*06a0*/  CS2R R134, SRZ ;  /* 0x0000000000867805 */ /* 0x000fe4000001ff00 */
[----:B------:R-:W-:Y:S02]  /*06b0*/  CS2R R132, SRZ ;  /* 0x0000000000847805 */ /* 0x000fe4000001ff00 */
[----:B------:R-:W-:Y:S02]  /*06c0*/  CS2R R130, SRZ ;  /* 0x0000000000827805 */ /* 0x000fe4000001ff00 */
[----:B------:R-:W-:-:S02]  /*06d0*/  CS2R R128, SRZ ;  /* 0x0000000000807805 */ /* 0x000fc4000001ff00 */
[----:B------:R-:W-:Y:S01]  /*06e0*/  CS2R R94, SRZ ;  /* 0x00000000005e7805 */ /* 0x000fe2000001ff00 */
[----:B------:R-:W3:Y:S01]  /*06f0*/  LDC R2, c[0x0][0x74c] ;  /* 0x0001d300ff027b82 */ /* 0x000ee20000000800 */
        /* <DEDUP_REMOVED lines=15> */
[----:B--2---:R-:W-:Y:S01]  /*07f0*/  VIADD R0, R232, 0x3f ;  /* 0x0000003fe8007836 */ /* 0x004fe20000000000 */
[----:B------:R-:W-:Y:S02]  /*0800*/  CS2R R78, SRZ ;  /* 0x00000000004e7805 */ /* 0x000fe4000001ff00 */
[----:B------:R-:W-:-:S02]  /*0810*/  CS2R R76, SRZ ;  /* 0x00000000004c7805 */ /* 0x000fc4000001ff00 */
[----:B------:R-:W-:Y:S02]  /*0820*/  CS2R R74, SRZ ;  /* 0x00000000004a7805 */ /* 0x000fe4000001ff00 */
[----:B------:R-:W-:Y:S02]  /*0830*/  CS2R R72, SRZ ;  /* 0x0000000000487805 */ /* 0x000fe4000001ff00 */
[----:B------:R-:W-:Y:S02]  /*0840*/  CS2R R110, SRZ ;  /* 0x00000000006e7805 */ /* 0x000fe4000001ff00 */
[----:B------:R-:W-:Y:S01]  /*0850*/  CS2R R108, SRZ ;  /* 0x00000000006c7805 */ /* 0x000fe2000001ff00 */
[C---:B-1----:R-:W-:Y:S01]  /*0860*/  IMAD R3, R13.reuse, 0x50, R232 ;  /* 0x000000500d037824 */ /* 0x042fe200078e02e8 */
[----:B------:R-:W-:Y:S02]  /*0870*/  ISETP.GE.AND P1, PT, R13, RZ, PT ;  /* 0x000000ff0d00720c */ /* 0x000fe40003f26270 */
[----:B------:R-:W-:-:S02]  /*0880*/  CS2R R106, SRZ ;  /* 0x00000000006a7805 */ /* 0x000fc4000001ff00 */
[----:B------:R-:W-:Y:S02]  /*0890*/  CS2R R104, SRZ ;  /* 0x0000000000687805 */ /* 0x000fe4000001ff00 */
[----:B------:R-:W-:Y:S02]  /*08a0*/  CS2R R70, SRZ ;  /* 0x0000000000467805 */ /* 0x000fe4000001ff00 */
[----:B---3--:R-:W-:Y:S02]  /*08b0*/  IADD3 R2, R3, -UR7, -R2 ;  /* 0x8000000703027c10 */ /* 0x008fe4000fffe802 */
[----:B------:R-:W-:Y:S02]  /*08c0*/  CS2R R68, SRZ ;  /* 0x0000000000447805 */ /* 0x000fe4000001ff00 */
[----:B------:R-:W-:Y:S02]  /*08d0*/  SHF.R.S32.HI R3, RZ, 0x1f, R0 ;  /* 0x0000001fff037819 */ /* 0x000fe40000011400 */
[----:B------:R-:W-:-:S02]  /*08e0*/  CS2R R66, SRZ ;  /* 0x0000000000427805 */ /* 0x000fc4000001ff00 */
[----:B------:R-:W-:Y:S02]  /*08f0*/  SHF.R.S32.HI R5, RZ, 0x1f, R2 ;  /* 0x0000001fff057819 */ /* 0x000fe40000011402 */
[----:B------:R-:W-:Y:S02]  /*0900*/  CS2R R64, SRZ ;  /* 0x0000000000407805 */ /* 0x000fe4000001ff00 */
[----:B------:R-:W-:Y:S02]  /*0910*/  LEA.HI R3, R3, R0, RZ, 0x6 ;  /* 0x0000000003037211 */ /* 0x000fe400078f30ff */
[----:B------:R-:W-:Y:S02]  /*0920*/  CS2R R102, SRZ ;  /* 0x0000000000667805 */ /* 0x000fe4000001ff00 */
[----:B------:R-:W-:Y:S02]  /*0930*/  LEA.HI R5, R5, R2, RZ, 0x6 ;  /* 0x0000000205057211 */ /* 0x000fe400078f30ff */
[----:B------:R-:W-:-:S02]  /*0940*/  CS2R R100, SRZ ;  /* 0x0000000000647805 */ /* 0x000fc4000001ff00 */
[----:B------:R-:W-:Y:S02]  /*0950*/  CS2R R98, SRZ ;  /* 0x0000000000627805 */ /* 0x000fe4000001ff00 */
[----:B------:R-:W-:Y:S02]  /*0960*/  CS2R R96, SRZ ;  /* 0x0000000000607805 */ /* 0x000fe4000001ff00 */
[----:B------:R-:W-:Y:S02]  /*0970*/  SHF.R.S32.HI R5, RZ, 0x6, R5 ;  /* 0x00000006ff057819 */ /* 0x000fe40000011405 */
        /* <DEDUP_REMOVED lines=41> */
[----:B------:R-:W-:Y:S02]  /*0c10*/  VIMNMX R5, RZ, R5, !PT ;  /* 0x00000005ff057248 */ /* 0x000fe40007fe0100 */
[----:B------:R-:W-:Y:S01]  /*0c20*/  SHF.R.S32.HI R234, RZ, 0x6, R3 ;  /* 0x00000006ffea7819 */ /* 0x000fe20000011403 */
[----:B------:R-:W-:Y:S06]  /*0c30*/  @!P1 BRA `(.L_x_308) ;  /* 0x0000000000249947 */ /* 0x000fec0003800000 */
[----:B------:R-:W1:Y:S01]  /*0c40*/  LDC R3, c[0x0][0x290] ;  /* 0x0000a400ff037b82 */ /* 0x000e620000000800 */
[----:B------:R-:W-:-:S07]  /*0c50*/  IMAD R0, R13, 0x50, R232 ;  /* 0x000000500d007824 */ /* 0x000fce00078e02e8 */
[----:B------:R-:W2:Y:S01]  /*0c60*/  LDC R7, c[0x0][0x748] ;  /* 0x0001d200ff077b82 */ /* 0x000ea20000000800 */
[----:B-1----:R-:W-:-:S05]  /*0c70*/  IADD3 R0, -R3, 0x8f, R0 ;  /* 0x0000008f03007810 */ /* 0x002fca0007ffe100 */
[----:B--2---:R-:W-:-:S05]  /*0c80*/  IMAD.IADD R0, R0, 0x1, R7 ;  /* 0x0000000100007824 */ /* 0x004fca00078e0207 */
[----:B------:R-:W-:-:S04]  /*0c90*/  SHF.R.S32.HI R3, RZ, 0x1f, R0 ;  /* 0x0000001fff037819 */ /* 0x000fc80000011400 */
[----:B------:R-:W-:-:S04]  /*0ca0*/  LEA.HI R3, R3, R0, RZ, 0x6 ;  /* 0x0000000003037211 */ /* 0x000fc800078f30ff */
[----:B------:R-:W-:-:S04]  /*0cb0*/  SHF.R.S32.HI R3, RZ, 0x6, R3 ;  /* 0x00000006ff037819 */ /* 0x000fc80000011403 */
[----:B------:R-:W-:-:S07]  /*0cc0*/  VIMNMX R234, R234, R3, PT ;  /* 0x00000003eaea7248 */ /* 0x000fce0003fe0100 */
.L_x_308:
[----:B------:R-:W-:Y:S01]  /*0cd0*/  ISETP.GT.AND P1, PT, R234, R5, PT ;  /* 0x00000005ea00720c */ /* 0x000fe20003f24270 */
[----:B------:R-:W-:Y:S01]  /*0ce0*/  ULDC.64 UR60, c[0x0][0x208] ;  /* 0x00008200003c7ab9 */ /* 0x000fe20000000a00 */
[----:B------:R-:W-:Y:S02]  /*0cf0*/  CS2R R140, SRZ ;  /* 0x00000000008c7805 */ /* 0x000fe4000001ff00 */
[----:B------:R-:W-:Y:S02]  /*0d00*/  CS2R R138, SRZ ;  /* 0x00000000008a7805 */ /* 0x000fe4000001ff00 */
[----:B------:R-:W-:-:S07]  /*0d10*/  CS2R R136, SRZ ;  /* 0x0000000000887805 */ /* 0x000fce000001ff00 */
[----:B------:R-:W-:Y:S05]  /*0d20*/  @!P1 BRA `(.L_x_309) ;  /* 0x000000a400109947 */ /* 0x000fea0003800000 */
[----:B------:R-:W1:Y:S01]  /*0d30*/  S2R R0, SR_CgaCtaId ;  /* 0x0000000000007919 */ /* 0x000e620000008800 */
[----:B------:R-:W-:Y:S01]  /*0d40*/  MOV R17, 0x400 ;  /* 0x0000040000117802 */ /* 0x000fe20000000f00 */
[----:B------:R-:W-:Y:S01]  /*0d50*/  VIADD R21, R21, 0xffffff80 ;  /* 0xffffff8015157836 */ /* 0x000fe20000000000 */
[----:B------:R-:W-:Y:S02]  /*0d60*/  SHF.L.U32 R8, RZ, 0x1f, RZ ;  /* 0x0000001fff087819 */ /* 0x000fe400000006ff */
[----:B-1----:R-:W-:Y:S02]  /*0d70*/  LEA R17, R0, R17, 0x18 ;  /* 0x0000001100117211 */ /* 0x002fe400078ec0ff */
[----:B------:R-:W-:Y:S02]  /*0d80*/  SHF.R.S32.HI R0, RZ, 0x1f, R21 ;  /* 0x0000001fff007819 */ /* 0x000fe40000011415 */
[----:B------:R-:W1:Y:S02]  /*0d90*/  SYNCS.PHASECHK.TRANS64.TRYWAIT P0, [R17+URZ+0x31800], R8 ;  /* 0x03180008110075a7 */ /* 0x000e64000800017f */
[----:B------:R-:W-:-:S02]  /*0da0*/  LEA.HI R2, R0, R21, RZ, 0x7 ;  /* 0x0000001500027211 */ /* 0x000fc400078f38ff */
[CC--:B------:R-:W-:Y:S02]  /*0db0*/  LEA.HI R4, R0.reuse, R21.reuse, RZ, 0x5 ;  /* 0x0000001500047211 */ /* 0x0c0fe400078f28ff */
[----:B------:R-:W-:Y:S02]  /*0dc0*/  SHF.R.S32.HI R3, RZ, 0x7, R2 ;  /* 0x00000007ff037819 */ /* 0x000fe40000011402 */
[----:B------:R-:W-:Y:S02]  /*0dd0*/  LEA.HI R6, R0, R21, RZ, 0x4 ;  /* 0x0000001500067211 */ /* 0x000fe400078f20ff */
[--C-:B------:R-:W-:Y:S02]  /*0de0*/  SHF.R.S32.HI R0, RZ, 0x5, R4.reuse ;  /* 0x00000005ff007819 */ /* 0x100fe40000011404 */
[----:B------:R-:W-:Y:S02]  /*0df0*/  SHF.R.S32.HI R7, RZ, 0x1f, R4 ;  /* 0x0000001fff077819 */ /* 0x000fe40000011404 */
[----:B------:R2:W3:Y:S02]  /*0e00*/  SHFL.IDX PT, R4, R3, RZ, 0x1f ;  /* 0x00001fff03047589 */ /* 0x0004e400000e0000 */
[----:B-123--:R-:W-:Y:S05]  /*0e10*/  @P0 BRA `(.L_x_310) ;  /* 0x0000000000080947 */ /* 0x00efea0003800000 */
[----:B------:R-:W1:Y:S02]  /*0e20*/  SYNCS.PHASECHK.TRANS64.TRYWAIT P0, [R17+URZ+0x31800], R8 ;  /* 0x03180008110075a7 */ /* 0x000e64000800017f */
[----:B-1----:R-:W-:Y:S05]  /*0e30*/  @!P0 BRA `(.L_x_311) ;  /* 0x000000e800088947 */ /* 0x002fea0003800000 */
.L_x_310:
[----:B------:R-:W2:Y:S01]  /*0e40*/  LDL R9, [R1] ;  /* 0x0000000001097983 */ /* 0x000ea20000100800 */
[----:B------:R-:W-:Y:S01]  /*0e50*/  LOP3.LUT R2, R2, 0xffffff80, RZ, 0xc0, !PT ;  /* 0xffffff8002027812 */ /* 0x000fe200078ec0ff */
[----:B------:R-:W3:Y:S01]  /*0e60*/  S2UR UR5, SR_CTAID.Y ;  /* 0x00000000000579c3 */ /* 0x000ee20000002600 */
[----:B------:R-:W-:Y:S01]  /*0e70*/  LOP3.LUT R6, R6, 0xffffff0, RZ, 0xc0, !PT ;  /* 0x0ffffff006067812 */ /* 0x000fe200078ec0ff */
[----:B------:R-:W-:Y:S01]  /*0e80*/  IMAD R13, R13, -0x50, RZ ;  /* 0xffffffb00d0d7824 */ /* 0x000fe200078e02ff */
[----:B------:R-:W-:Y:S01]  /*0e90*/  LEA.HI R7, R7, R0, RZ, 0x2 ;  /* 0x0000000007077211 */ /* 0x000fe200078f10ff */
[----:B------:R-:W-:Y:S01]  /*0ea0*/  IMAD.IADD R2, R21, 0x1, -R2 ;  /* 0x0000000115027824 */ /* 0x000fe200078e0a02 */
[----:B-1----:R-:W-:Y:S01]  /*0eb0*/  LEA.HI R8, R3, R3, RZ, 0x1 ;  /* 0x0000000303087211 */ /* 0x002fe200078f08ff */
[----:B------:R-:W-:Y:S01]  /*0ec0*/  IMAD.IADD R6, R21, 0x1, -R6 ;  /* 0x0000000115067824 */ /* 0x000fe200078e0a06 */
[----:B------:R-:W-:Y:S01]  /*0ed0*/  CS2R R134, SRZ ;  /* 0x0000000000867805 */ /* 0x000fe2000001ff00 */
[----:B------:R-:W1:Y:S01]  /*0ee0*/  LDC.64 R20, c[0x0][0x2d8] ;  /* 0x0000b600ff147b82 */ /* 0x000e620000000a00 */
[----:B------:R-:W-:Y:S01]  /*0ef0*/  LOP3.LUT R8, R8, 0x1ffffffe, RZ, 0xc0, !PT ;  /* 0x1ffffffe08087812 */ /* 0x000fe200078ec0ff */
[C---:B------:R-:W-:Y:S01]  /*0f00*/  IMAD R15, R3.reuse, 0x40, R6 ;  /* 0x00000040030f7824 */ /* 0x040fe200078e0206 */
[----:B------:R-:W-:Y:S01]  /*0f10*/  CS2R R132, SRZ ;  /* 0x0000000000847805 */ /* 0x000fe2000001ff00 */
[C---:B------:R-:W-:Y:S01]  /*0f20*/  IMAD R14, R3.reuse, 0x800, R2 ;  /* 0x00000800030e7824 */ /* 0x040fe200078e0202 */
[----:B------:R-:W-:Y:S01]  /*0f30*/  CS2R R130, SRZ ;  /* 0x0000000000827805 */ /* 0x000fe2000001ff00 */
[----:B------:R-:W-:Y:S01]  /*0f40*/  IMAD.IADD R12, R3, 0x1, -R8 ;  /* 0x00000001030c7824 */ /* 0x000fe200078e0a08 */
[----:B------:R-:W-:Y:S01]  /*0f50*/  CS2R R128, SRZ ;  /* 0x0000000000807805 */ /* 0x000fe2000001ff00 */
[----:B------:R-:W4:Y:S01]  /*0f60*/  LDC.64 R230, c[0x0][0x2e0] ;  /* 0x0000b800ffe67b82 */ /* 0x000f220000000a00 */
[----:B------:R-:W-:Y:S01]  /*0f70*/  IMAD.MOV.U32 R19, RZ, RZ, RZ ;  /* 0x000000ffff137224 */ /* 0x000fe200078e00ff */
[----:B------:R-:W-:-:S02]  /*0f80*/  CS2R R126, SRZ ;  /* 0x00000000007e7805 */ /* 0x000fc4000001ff00 */
[----:B------:R-:W-:Y:S02]  /*0f90*/  CS2R R124, SRZ ;  /* 0x00000000007c7805 */ /* 0x000fe4000001ff00 */
[----:B------:R-:W-:Y:S02]  /*0fa0*/  CS2R R122, SRZ ;  /* 0x00000000007a7805 */ /* 0x000fe4000001ff00 */
[----:B------:R-:W-:Y:S02]  /*0fb0*/  CS2R R120, SRZ ;  /* 0x0000000000787805 */ /* 0x000fe4000001ff00 */
[----:B------:R-:W-:Y:S02]  /*0fc0*/  CS2R R118, SRZ ;  /* 0x0000000000767805 */ /* 0x000fe4000001ff00 */
[----:B------:R-:W-:Y:S01]  /*0fd0*/  CS2R R116, SRZ ;  /* 0x0000000000747805 */ /* 0x000fe2000001ff00 */
[----:B---3--:R-:W-:Y:S01]  /*0fe0*/  USHF.R.S32.HI UR6, URZ, 0x1f, UR5 ;  /* 0x0000001f3f067899 */ /* 0x008fe20008011405 */
        /* <DEDUP_REMOVED lines=70> */
[----:B--2---:R-:W-:Y:S02]  /*1450*/  R2UR UR8, R9 ;  /* 0x00000000090872ca */ /* 0x004fe400000e0000 */
[----:B------:R-:W-:Y:S02]  /*1460*/  LOP3.LUT R9, R7, 0xfffffc, RZ, 0xc0, !PT ;  /* 0x00fffffc07097812 */ /* 0x000fe400078ec0ff */
[----:B------:R-:W-:-:S03]  /*1470*/  SHF.R.S32.HI R7, RZ, 0x1f, R2 ;  /* 0x0000001fff077819 */ /* 0x000fc60000011402 */
[----:B------:R-:W-:Y:S01]  /*1480*/  IMAD.IADD R10, R0, 0x1, -R9 ;  /* 0x00000001000a7824 */ /* 0x000fe200078e0a09 */
[CC--:B------:R-:W-:Y:S02]  /*1490*/  LEA.HI R0, R7.reuse, R2.reuse, RZ, 0x2 ;  /* 0x0000000207007211 */ /* 0x0c0fe400078f10ff */
[----:B------:R-:W-:Y:S01]  /*14a0*/  LEA.HI R7, R7, R2, RZ, 0x5 ;  /* 0x0000000207077211 */ /* 0x000fe200078f28ff */
[----:B------:R-:W-:Y:S01]  /*14b0*/  IMAD R10, R10, 0x10, R15 ;  /* 0x000000100a0a7824 */ /* 0x000fe200078e020f */
[--C-:B------:R-:W-:Y:S02]  /*14c0*/  SHF.R.S32.HI R6, RZ, 0x2, R0.reuse ;  /* 0x00000002ff067819 */ /* 0x100fe40000011400 */
[----:B------:R-:W-:Y:S02]  /*14d0*/  LOP3.LUT R9, R0, 0x7ffffffc, RZ, 0xc0, !PT ;  /* 0x7ffffffc00097812 */ /* 0x000fe400078ec0ff */
[----:B------:R-:W-:Y:S02]  /*14e0*/  SHF.R.S32.HI R3, RZ, 0x1f, R0 ;  /* 0x0000001fff037819 */ /* 0x000fe40000011400 */
[----:B------:R-:W-:Y:S01]  /*14f0*/  LEA.HI R0, R4, R4, RZ, 0x1 ;  /* 0x0000000404007211 */ /* 0x000fe200078f08ff */
[----:B------:R-:W-:Y:S01]  /*1500*/  IMAD.IADD R11, R2, 0x1, -R9 ;  /* 0x00000001020b7824 */ /* 0x000fe200078e0a09 */
[----:B------:R-:W-:Y:S01]  /*1510*/  LEA.HI R8, R3, R6, RZ, 0x3 ;  /* 0x0000000603087211 */ /* 0x000fe200078f18ff */
[----:B------:R-:W-:Y:S01]  /*1520*/  IMAD.SHL.U32 R2, R14, 0x4, RZ ;  /* 0x000000040e027824 */ /* 0x000fe200078e00ff */
[----:B------:R-:W-:Y:S01]  /*1530*/  LOP3.LUT R3, R0, 0xfffffffe, RZ, 0xc0, !PT ;  /* 0xfffffffe00037812 */ /* 0x000fe200078ec0ff */
[----:B-1----:R-:W-:Y:S01]  /*1540*/  IMAD R0, R20, UR6, RZ ;  /* 0x0000000614007c24 */ /* 0x002fe2000f8e02ff */
[----:B------:R-:W-:Y:S01]  /*1550*/  LOP3.LUT R9, R8, 0xfffffff8, RZ, 0xc0, !PT ;  /* 0xfffffff808097812 */ /* 0x000fe200078ec0ff */
[----:B------:R-:W-:Y:S01]  /*1560*/  IMAD R11, R12, 0x4, R11 ;  /* 0x000000040c0b7824 */ /* 0x000fe200078e020b */
[----:B------:R-:W-:Y:S01]  /*1570*/  SHF.R.S32.HI R7, RZ, 0x5, R7 ;  /* 0x00000005ff077819 */ /* 0x000fe20000011407 */
[----:B------:R-:W-:Y:S01]  /*1580*/  IMAD.IADD R4, R4, 0x1, -R3 ;  /* 0x0000000104047824 */ /* 0x000fe200078e0a03 */
[----:B------:R-:W-:Y:S01]  /*1590*/  SHF.R.S32.HI R3, RZ, 0x1f, R2 ;  /* 0x0000001fff037819 */ /* 0x000fe20000011402 */
[----:B------:R-:W-:-:S02]  /*15a0*/  IMAD.IADD R18, R6, 0x1, -R9 ;  /* 0x0000000106127824 */ /* 0x000fc400078e0a09 */
[----:B------:R-:W-:Y:S01]  /*15b0*/  IMAD R9, R21, UR5, R0 ;  /* 0x0000000515097c24 */ /* 0x000fe2000f8e0200 */
[----:B------:R-:W-:Y:S01]  /*15c0*/  IADD3.X R0, R13, UR7, RZ, PT, !PT ;  /* 0x000000070d007c10 */ /* 0x000fe2000bffe4ff */
[----:B------:R-:W-:Y:S01]  /*15d0*/  IMAD.WIDE.U32 R2, R20, UR5, R2 ;  /* 0x0000000514027c25 */ /* 0x000fe2000f8e0002 */
[----:B------:R-:W-:-:S03]  /*15e0*/  USHF.R.S32.HI UR5, URZ, 0x1f, UR4 ;  /* 0x0000001f3f057899 */ /* 0x000fc60008011404 */
[----:B------:R-:W-:Y:S02]  /*15f0*/  IMAD.IADD R3, R3, 0x1, R9 ;  /* 0x0000000103037824 */ /* 0x000fe400078e0209 */
[----:B------:R-:W-:Y:S02]  /*1600*/  IMAD.SHL.U32 R229, R11, 0x2, RZ ;  /* 0x000000020be57824 */ /* 0x000fe400078e00ff */
[----:B----4-:R-:W-:Y:S02]  /*1610*/  IMAD R6, R230, UR5, RZ ;  /* 0x00000005e6067c24 */ /* 0x010fe4000f8e02ff */
[----:B------:R-:W-:Y:S01]  /*1620*/  IMAD R18, R7, 0x10, R18 ;  /* 0x0000001007127824 */ /* 0x000fe200078e0212 */
[----:B------:R-:W-:Y:S01]  /*1630*/  IADD3 R232, R0, -R232, -R229 ;  /* 0x800000e800e87210 */ /* 0x000fe20007ffe8e5 */
[----:B------:R-:W-:Y:S01]  /*1640*/  IMAD R235, R231, UR4, R6 ;  /* 0x00000004e7eb7c24 */ /* 0x000fe2000f8e0206 */
[----:B------:R-:W-:Y:S01]  /*1650*/  IADD3 R233, -R229, UR7, R13 ;  /* 0x00000007e5e97c10 */ /* 0x000fe2000fffe10d */
[----:B------:R-:W-:Y:S01]  /*1660*/  IMAD.WIDE.U32 R230, R230, UR4, R2 ;  /* 0x00000004e6e67c25 */ /* 0x000fe2000f8e0002 */
[----:B------:R-:W-:-:S03]  /*1670*/  ULOP3.LUT UR4, UR8, 0x1, URZ, 0xfc, !UPT ;  /* 0x0000000108047892 */ /* 0x000fc6000f8efc3f */
[----:B------:R-:W-:Y:S02]  /*1680*/  IMAD.SHL.U32 R0, R10, 0x8, RZ ;  /* 0x000000080a007824 */ /* 0x000fe400078e00ff */
[----:B------:R-:W-:Y:S02]  /*1690*/  IMAD.MOV.U32 R3, RZ, RZ, R5 ;  /* 0x000000ffff037224 */ /* 0x000fe400078e0005 */
[----:B------:R-:W-:Y:S01]  /*16a0*/  IMAD.U32 R236, RZ, RZ, UR4 ;  /* 0x00000004ffec7e24 */ /* 0x000fe2000f8e00ff */
[----:B------:R-:W-:Y:S01]  /*16b0*/  UMOV UR4, URZ ;  /* 0x0000003f00047c82 */ /* 0x000fe20008000000 */
[----:B------:R-:W-:Y:S02]  /*16c0*/  IMAD.MOV.U32 R2, RZ, RZ, RZ ;  /* 0x000000ffff027224 */ /* 0x000fe400078e00ff */
[----:B------:R-:W-:Y:S02]  /*16d0*/  IMAD R0, R0, 0x2, R17 ;  /* 0x0000000200007824 */ /* 0x000fe400078e0211 */
[----:B------:R-:W-:-:S02]  /*16e0*/  IMAD.IADD R229, R13, 0x1, -R229 ;  /* 0x000000010de57824 */ /* 0x000fc400078e0ae5 */
[----:B------:R-:W-:Y:S02]  /*16f0*/  IMAD.IADD R235, R231, 0x1, R235 ;  /* 0x00000001e7eb7824 */ /* 0x000fe400078e02eb */
[----:B------:R-:W-:-:S07]  /*1700*/  IMAD.U32 R228, RZ, RZ, UR4 ;  /* 0x00000004ffe47e24 */ /* 0x000fce000f8e00ff */
.L_x_330:
[----:B------:R-:W-:-:S13]  /*1710*/  R2UR UR4, R236 ;  /* 0x00000000ec0472ca */ /* 0x000fda00000e0000 */
[----:B------:R-:W-:-:S06]  /*1720*/  UISETP.NE.AND UP1, UPT, UR4, 0x3, UPT ;  /* 0x000000030400788c */ /* 0x000fcc000bf25270 */
[----:B------:R-:W-:-:S13]  /*1730*/  PLOP3.LUT P0, PT, PT, PT, UP1, 0x40, 0x0 ;  /* 0x000000000000781c */ /* 0x000fda0003f0e818 */
[----:B-1----:R-:W-:Y:S05]  /*1740*/  @P0 BRA `(.L_x_312) ;  /* 0x0000000000040947 */ /* 0x002fea0003800000 */
[----:B------:R-:W-:Y:S01]  /*1750*/  BPT.TRAP 0x1 ;  /* 0x000000040000795c */ /* 0x000fe20000300000 */
.L_x_312:
[----:B------:R-:W-:Y:S01]  /*1760*/  PLOP3.LUT P1, PT, PT, PT, UP1, 0x40, 0x0 ;  /* 0x000000000000781c */ /* 0x000fe20003f2e818 */
[----:B------:R-:W-:Y:S01]  /*1770*/  IMAD R16, R2, 0x8, R17 ;  /* 0x0000000802107824 */ /* 0x000fe200078e0211 */
[----:B------:R-:W-:-:S04]  /*1780*/  SHF.L.U32 R9, R19, 0x1f, RZ ;  /* 0x0000001f13097819 */ /* 0x000fc800000006ff */
[----:B------:R1:W2:Y:S07]  /*1790*/  SYNCS.PHASECHK.TRANS64.TRYWAIT P0, [R16+URZ+0x31810], R9 ;  /* 0x03181009100075a7 */ /* 0x0002ae000800017f */
[----:B------:R-:W-:Y:S05]  /*17a0*/  @P1 BRA `(.L_x_313) ;  /* 0x0000000000041947 */ /* 0x000fea0003800000 */
[----:B------:R-:W-:Y:S01]  /*17b0*/  BPT.TRAP 0x1 ;  /* 0x000000040000795c */ /* 0x000fe20000300000 */
.L_x_313:
[----:B------:R-:W-:Y:S02]  /*17c0*/  VIADD R5, R17, 0x14100 ;  /* 0x0001410011057836 */ /* 0x000fe40000000000 */
[----:B------:R-:W-:-:S03]  /*17d0*/  IMAD R7, R4, 0x400, R17 ;  /* 0x0000040004077824 */ /* 0x000fc600078e0211 */
[----:B------:R-:W-:Y:S02]  /*17e0*/  SHF.R.U32.HI R5, RZ, 0x4, R5 ;  /* 0x00000004ff057819 */ /* 0x000fe40000011605 */
[----:B------:R-:W-:Y:S02]  /*17f0*/  SHF.R.U32.HI R6, RZ, 0x4, R7 ;  /* 0x00000004ff067819 */ /* 0x000fe40000011607 */
[----:B------:R-:W-:Y:S02]  /*1800*/  LOP3.LUT R5, R5, 0x3fff, RZ, 0xc0, !PT ;  /* 0x00003fff05057812 */ /* 0x000fe400078ec0ff */
[----:B------:R-:W-:Y:S02]  /*1810*/  LOP3.LUT R6, R6, 0x3fff, RZ, 0xc0, !PT ;  /* 0x00003fff06067812 */ /* 0x000fe400078ec0ff */
[----:B------:R-:W-:Y:S02]  /*1820*/  LOP3.LUT R11, R5, 0x10000, RZ, 0xfc, !PT ;  /* 0x00010000050b7812 */ /* 0x000fe400078efcff */
[----:B------:R-:W-:-:S03]  /*1830*/  LOP3.LUT R5, R6, 0x10000, RZ, 0xfc, !PT ;  /* 0x0001000006057812 */ /* 0x000fc600078efcff */
[----:B------:R-:W-:Y:S01]  /*1840*/  IMAD R6, R2, 0x800, R11 ;  /* 0x0000080002067824 */ /* 0x000fe200078e020b */
[----:B--2---:R-:W-:Y:S06]  /*1850*/  @P0 BRA `(.L_x_314) ;  /* 0x0000000000080947 */ /* 0x004fec0003800000 */
[----:B------:R-:W2:Y:S02]  /*1860*/  SYNCS.PHASECHK.TRANS64.TRYWAIT P0, [R16+URZ+0x31810], R9 ;  /* 0x03181009100075a7 */ /* 0x000ea4000800017f */
[----:B--2---:R-:W-:Y:S05]  /*1870*/  @!P0 BRA `(.L_x_315) ;  /* 0x000000dc008c8947 */ /* 0x004fea0003800000 */
.L_x_314:
[C---:B------:R-:W-:Y:S01]  /*1880*/  R2UR UR6, R5.reuse ;  /* 0x00000000050672ca */ /* 0x040fe200000e0000 */
[----:B------:R-:W-:Y:S01]  /*1890*/  WARPGROUP.ARRIVE ;  /* 0x00000000000079c5 */ /* 0x000fe20000000000 */
[----:B------:R-:W-:Y:S01]  /*18a0*/  R2UR UR4, R6 ;  /* 0x00000000060472ca */ /* 0x000fe200000e0000 */
[----:B------:R-:W-:Y:S01]  /*18b0*/  UMOV UR7, 0x40000000 ;  /* 0x4000000000077882 */ /* 0x000fe20000000000 */
[----:B------:R-:W-:Y:S01]  /*18c0*/  UMOV UR5, 0x40000040 ;  /* 0x4000004000057882 */ /* 0x000fe20000000000 */
[C---:B------:R-:W-:Y:S01]  /*18d0*/  VIADD R8, R5.reuse, 0x80 ;  /* 0x0000008005087836 */ /* 0x040fe20000000000 */
[----:B------:R-:W-:Y:S01]  /*18e0*/  PLOP3.LUT P0, PT, PT, PT, UP1, 0x40, 0x0 ;  /* 0x000000000000781c */ /* 0x000fe20003f0e818 */
[----:B-12---:R-:W-:-:S03]  /*18f0*/  VIADD R9, R5, 0x100 ;  /* 0x0000010005097836 */ /* 0x006fc60000000000 */
[----:B------:R-:W-:Y:S01]  /*1900*/  R2UR UR8, R8 ;  /* 0x00000000080872ca */ /* 0x000fe200000e0000 */
[----:B------:R-:W-:Y:S01]  /*1910*/  VIADD R8, R5, 0x180 ;  /* 0x0000018005087836 */ /* 0x000fe20000000000 */
        /* <DEDUP_REMOVED lines=554> */
[----:B------:R-:W-:Y:S02]  /*3bc0*/  VIADD R5, R5, 0x986 ;  /* 0x0000098605057836 */ /* 0x000fe40000000000 */
[----:B------:R-:W-:Y:S01]  /*3bd0*/  IMAD R6, R2, 0x40, R18 ;  /* 0x0000004002067824 */ /* 0x000fe200078e0212 */
[----:B------:R-:W-:Y:S02]  /*3be0*/  R2UR UR10, R8 ;  /* 0x00000000080a72ca */ /* 0x000fe400000e0000 */
[----:B------:R-:W-:Y:S01]  /*3bf0*/  R2UR UR11, R5 ;  /* 0x00000000050b72ca */ /* 0x000fe200000e0000 */
[----:B------:R-:W-:Y:S01]  /*3c00*/  IMAD R8, R6, 0x4, R17 ;  /* 0x0000000406087824 */ /* 0x000fe200078e0211 */
[----:B------:R-:W-:-:S02]  /*3c10*/  WARPGROUP.DEPBAR.LE gsb0, 0x0 ;  /* 0x00008000000079c5 */ /* 0x000fc40000010000 */
        /* <DEDUP_REMOVED lines=25> */
[----:B------:R-:W-:Y:S05]  /*3db0*/  @P0 BRA `(.L_x_316) ;  /* 0x0000000000040947 */ /* 0x000fea0003800000 */
[----:B------:R-:W-:Y:S01]  /*3dc0*/  BPT.TRAP 0x1 ;  /* 0x000000040000795c */ /* 0x000fe20000300000 */
.L_x_316:
[----:B------:R-:W-:Y:S02]  /*3dd0*/  R2UR UR4, R228 ;  /* 0x00000000e40472ca */ /* 0x000fe400000e0000 */
[----:B------:R-:W-:-:S11]  /*3de0*/  PLOP3.LUT P1, PT, PT, PT, UP1, 0x40, 0x0 ;  /* 0x000000000000781c */ /* 0x000fd60003f2e818 */
[----:B------:R-:W-:-:S05]  /*3df0*/  IMAD.U32 R10, RZ, RZ, UR4 ;  /* 0x00000004ff0a7e24 */ /* 0x000fca000f8e00ff */
[----:B------:R-:W-:-:S04]  /*3e00*/  SHF.L.U32 R10, R10, 0x1f, RZ ;  /* 0x0000001f0a0a7819 */ /* 0x000fc800000006ff */
[----:B------:R4:W1:Y:S01]  /*3e10*/  SYNCS.PHASECHK.TRANS64.TRYWAIT P0, [R17+URZ+0x31830], R10 ;  /* 0x0318300a110075a7 */ /* 0x000862000800017f */
[----:B------:R-:W-:Y:S05]  /*3e20*/  @P1 BRA `(.L_x_317) ;  /* 0x0000000000041947 */ /* 0x000fea0003800000 */
[----:B------:R-:W-:Y:S01]  /*3e30*/  BPT.TRAP 0x1 ;  /* 0x000000040000795c */ /* 0x000fe20000300000 */
.L_x_317:
[----:B------:R-:W-:Y:S02]  /*3e40*/  VIADD R7, R7, 0xa000 ;  /* 0x0000a00007077836 */ /* 0x000fe40000000000 */
[----:B-1----:R-:W-:-:S03]  /*3e50*/  VIADD R8, R17, 0x24100 ;  /* 0x0002410011087836 */ /* 0x002fc60000000000 */
[----:B------:R-:W-:Y:S02]  /*3e60*/  SHF.R.U32.HI R7, RZ, 0x4, R7 ;  /* 0x00000004ff077819 */ /* 0x000fe40000011607 */
[----:B------:R-:W-:Y:S02]  /*3e70*/  SHF.R.U32.HI R8, RZ, 0x4, R8 ;  /* 0x00000004ff087819 */ /* 0x000fe40000011608 */
[----:B------:R-:W-:Y:S02]  /*3e80*/  LOP3.LUT R7, R7, 0x3fff, RZ, 0xc0, !PT ;  /* 0x00003fff07077812 */ /* 0x000fe400078ec0ff */
[----:B------:R-:W-:Y:S02]  /*3e90*/  LOP3.LUT R8, R8, 0x3fff, RZ, 0xc0, !PT ;  /* 0x00003fff08087812 */ /* 0x000fe400078ec0ff */
[----:B------:R-:W-:Y:S02]  /*3ea0*/  LOP3.LUT R22, R7, 0x10000, RZ, 0xfc, !PT ;  /* 0x0001000007167812 */ /* 0x000fe400078efcff */
[----:B------:R-:W-:Y:S01]  /*3eb0*/  LOP3.LUT R20, R8, 0x10000, RZ, 0xfc, !PT ;  /* 0x0001000008147812 */ /* 0x000fe200078efcff */
[----:B------:R-:W-:Y:S06]  /*3ec0*/  @P0 BRA `(.L_x_318) ;  /* 0x0000000000080947 */ /* 0x000fec0003800000 */
[----:B------:R-:W1:Y:S02]  /*3ed0*/  SYNCS.PHASECHK.TRANS64.TRYWAIT P0, [R17+URZ+0x31830], R10 ;  /* 0x0318300a110075a7 */ /* 0x000e64000800017f */
[----:B-1----:R-:W-:Y:S05]  /*3ee0*/  @!P0 BRA `(.L_x_319) ;  /* 0x000000b800048947 */ /* 0x002fea0003800000 */
.L_x_318:
[----:B------:R-:W-:Y:S01]  /*3ef0*/  R2UR UR4, R20 ;  /* 0x00000000140472ca */ /* 0x000fe200000e0000 */
[----:B------:R-:W-:Y:S01]  /*3f00*/  WARPGROUP.ARRIVE ;  /* 0x00000000000079c5 */ /* 0x000fe20000000000 */
[C---:B------:R-:W-:Y:S01]  /*3f10*/  R2UR UR6, R22.reuse ;  /* 0x00000000160672ca */ /* 0x040fe200000e0000 */
[----:B------:R-:W-:Y:S01]  /*3f20*/  UMOV UR5, 0x40000040 ;  /* 0x4000004000057882 */ /* 0x000fe20000000000 */
[----:B------:R-:W-:Y:S01]  /*3f30*/  UMOV UR7, 0x40000000 ;  /* 0x4000000000077882 */ /* 0x000fe20000000000 */
[C---:B------:R-:W-:Y:S02]  /*3f40*/  VIADD R7, R22.reuse, 0x80 ;  /* 0x0000008016077836 */ /* 0x040fe40000000000 */
[C---:B------:R-:W-:Y:S02]  /*3f50*/  VIADD R8, R22.reuse, 0x180 ;  /* 0x0000018016087836 */ /* 0x040fe40000000000 */
[C---:B------:R-:W-:Y:S01]  /*3f60*/  VIADD R9, R22.reuse, 0x200 ;  /* 0x0000020016097836 */ /* 0x040fe20000000000 */
[----:B------:R-:W-:Y:S01]  /*3f70*/  R2UR UR8, R7 ;  /* 0x00000000070872ca */ /* 0x000fe200000e0000 */
[----:B------:R-:W-:Y:S01]  /*3f80*/  VIADD R7, R22, 0x100 ;  /* 0x0000010016077836 */ /* 0x000fe20000000000 */
[----:B------:R-:W-:Y:S01]  /*3f90*/  R2UR UR10, R8 ;  /* 0x00000000080a72ca */ /* 0x000fe200000e0000 */
[----:B----4-:R-:W-:Y:S01]  /*3fa0*/  VIADD R10, R22, 0x2 ;  /* 0x00000002160a7836 */ /* 0x010fe20000000000 */
[----:B------:R-:W-:Y:S01]  /*3fb0*/  R2UR UR11, R9 ;  /* 0x00000000090b72ca */ /* 0x000fe200000e0000 */
[----:B------:R-:W-:Y:S01]  /*3fc0*/  HGMMA.64x8x16.F32.BF16 R44, gdesc[UR4], RZ, !UPT, gsb0 ;  /* 0x00000000042c79f0 */ /* 0x000fe2000c0018ff */
[----:B------:R-:W-:Y:S01]  /*3fd0*/  UMOV UR7, 0x40000000 ;  /* 0x4000000000077882 */ /* 0x000fe20000000000 */
[----:B------:R-:W-:Y:S01]  /*3fe0*/  R2UR UR9, R7 ;  /* 0x00000000070972ca */ /* 0x000fe200000e0000 */
[----:B------:R-:W-:Y:S01]  /*3ff0*/  VIADD R7, R20, 0x2 ;  /* 0x0000000214077836 */ /* 0x000fe20000000000 */
[----:B------:R-:W-:Y:S01]  /*4000*/  R2UR UR12, R10 ;  /* 0x000000000a0c72ca */ /* 0x000fe200000e0000 */
[----:B------:R-:W-:-:S02]  /*4010*/  VIADD R8, R20, 0x604 ;  /* 0x0000060414087836 */ /* 0x000fc40000000000 */
[C---:B------:R-:W-:Y:S01]  /*4020*/  VIADD R10, R22.reuse, 0x804 ;  /* 0x00000804160a7836 */ /* 0x040fe20000000000 */
[----:B------:R-:W-:Y:S01]  /*4030*/  UMOV UR6, UR8 ;  /* 0x0000000800067c82 */ /* 0x000fe20008000000 */
[----:B------:R-:W-:Y:S01]  /*4040*/  R2UR UR8, R7 ;  /* 0x00000000070872ca */ /* 0x000fe200000e0000 */
[C---:B------:R-:W-:Y:S02]  /*4050*/  VIADD R7, R22.reuse, 0x82 ;  /* 0x0000008216077836 */ /* 0x040fe40000000000 */
[C---:B------:R-:W-:Y:S02]  /*4060*/  VIADD R11, R22.reuse, 0x884 ;  /* 0x00000884160b7836 */ /* 0x040fe40000000000 */
[C---:B------:R-:W-:Y:S02]  /*4070*/  VIADD R12, R22.reuse, 0x904 ;  /* 0x00000904160c7836 */ /* 0x040fe40000000000 */
[----:B------:R-:W-:Y:S02]  /*4080*/  VIADD R13, R22, 0x984 ;  /* 0x00000984160d7836 */ /* 0x000fe40000000000 */
[----:B------:R-:W-:-:S02]  /*4090*/  VIADD R21, R20, 0x606 ;  /* 0x0000060614157836 */ /* 0x000fc40000000000 */
[----:B------:R-:W-:Y:S01]  /*40a0*/  VIADD R23, R22, 0x806 ;  /* 0x0000080616177836 */ /* 0x000fe20000000000 */
        /* <DEDUP_REMOVED lines=471> */
[----:B------:R-:W-:Y:S02]  /*5e20*/  WARPGROUP.DEPBAR.LE gsb0, 0x0 ;  /* 0x00008000000079c5 */ /* 0x000fe40000010000 */
[----:B------:R-:W-:-:S06]  /*5e30*/  WARPGROUP.ARRIVE ;  /* 0x00000000000079c5 */ /* 0x000fcc0000000000 */
[----:B------:R-:W-:Y:S01]  /*5e40*/  HGMMA.64x8x16.F32.BF16 R48, gdesc[UR4], R48, gsb0 ;  /* 0x00000000043079f0 */ /* 0x000fe20008001830 */
[----:B------:R-:W-:Y:S01]  /*5e50*/  UMOV UR6, UR8 ;  /* 0x0000000800067c82 */ /* 0x000fe20008000000 */
[----:B------:R-:W-:Y:S01]  /*5e60*/  UMOV UR7, 0x40000000 ;  /* 0x4000000000077882 */ /* 0x000fe20000000000 */
[----:B------:R-:W-:Y:S02]  /*5e70*/  ULDC UR8, c[0x0][0x75c] ;  /* 0x0001d70000087ab9 */ /* 0x000fe40000000800 */
        /* <DEDUP_REMOVED lines=8> */
[----:B------:R1:W4:Y:S01]  /*5f00*/  MUFU.TANH R20, R33 ;  /* 0x0000002100147308 */ /* 0x0003220000002400 */
[----:B------:R-:W-:Y:S01]  /*5f10*/  FMUL.FTZ R15, R32, UR8 ;  /* 0x00000008200f7c20 */ /* 0x000fe20008410000 */
[----:B------:R-:W-:Y:S01]  /*5f20*/  FMUL.FTZ R26, R37, UR8 ;  /* 0x00000008251a7c20 */ /* 0x000fe20008410000 */
[----:B------:R-:W-:Y:S01]  /*5f30*/  FMUL.FTZ R31, R42, UR8 ;  /* 0x000000082a1f7c20 */ /* 0x000fe20008410000 */
[----:B------:R-:W-:Y:S01]  /*5f40*/  FMUL.FTZ R34, R34, UR8 ;  /* 0x0000000822227c20 */ /* 0x000fe20008410000 */
[----:B------:R-:W-:Y:S01]  /*5f50*/  FMUL.FTZ R35, R35, UR8 ;  /* 0x0000000823237c20 */ /* 0x000fe20008410000 */
[----:B------:R-:W-:-:S02]  /*5f60*/  IMAD R25, R3, 0x40, R18 ;  /* 0x0000004003197824 */ /* 0x000fc400078e0212 */
[----:B------:R-:W2:Y:S01]  /*5f70*/  MUFU.TANH R8, R8 ;  /* 0x0000000800087308 */ /* 0x000ea20000002400 */
[----:B-1----:R-:W-:-:S07]  /*5f80*/  FMUL.FTZ R33, R43, UR8 ;  /* 0x000000082b217c20 */ /* 0x002fce0008410000 */
[----:B------:R-:W1:Y:S08]  /*5f90*/  MUFU.TANH R9, R9 ;  /* 0x0000000900097308 */ /* 0x000e700000002400 */
[----:B------:R-:W1:Y:S08]  /*5fa0*/  MUFU.TANH R14, R14 ;  /* 0x0000000e000e7308 */ /* 0x000e700000002400 */
[----:B------:R-:W1:Y:S01]  /*5fb0*/  MUFU.TANH R15, R15 ;  /* 0x0000000f000f7308 */ /* 0x000e620000002400 */
[----:B------:R-:W-:-:S02]  /*5fc0*/  WARPGROUP.DEPBAR.LE gsb0, 0x0 ;  /* 0x00008000000079c5 */ /* 0x000fc40000010000 */
[----:B------:R-:W-:-:S05]  /*5fd0*/  WARPGROUP.ARRIVE ;  /* 0x00000000000079c5 */ /* 0x000fca0000000000 */
[----:B------:R-:W1:Y:S01]  /*5fe0*/  MUFU.TANH R26, R26 ;  /* 0x0000001a001a7308 */ /* 0x000e620000002400 */
[----:B------:R-:W-:Y:S01]  /*5ff0*/  HGMMA.64x8x16.F32.BF16 R52, gdesc[UR4], R52, gsb0 ;  /* 0x00000000043479f0 */ /* 0x000fe20008001834 */
[----:B------:R-:W-:Y:S01]  /*6000*/  UMOV UR6, UR9 ;  /* 0x0000000900067c82 */ /* 0x000fe20008000000 */
[----:B------:R-:W-:Y:S01]  /*6010*/  UMOV UR7, 0x40000000 ;  /* 0x4000000000077882 */ /* 0x000fe20000000000 */
[----:B------:R-:W-:Y:S01]  /*6020*/  R2UR UR9, R7 ;  /* 0x00000000070972ca */ /* 0x000fe200000e0000 */
[----:B------:R-:W-:-:S03]  /*6030*/  VIADD R7, R22, 0x902 ;  /* 0x0000090216077836 */ /* 0x000fc60000000000 */
[----:B------:R-:W1:Y:S08]  /*6040*/  MUFU.TANH R31, R31 ;  /* 0x0000001f001f7308 */ /* 0x000e700000002400 */
[----:B------:R-:W1:Y:S01]  /*6050*/  MUFU.TANH R33, R33 ;  /* 0x0000002100217308 */ /* 0x000e620000002400 */
        /* <DEDUP_REMOVED lines=10> */
[----:B------:R-:W-:Y:S01]  /*6100*/  FMUL.FTZ R7, R24, UR8 ;  /* 0x0000000818077c20 */ /* 0x000fe20008410000 */
[----:B------:R-:W-:-:S05]  /*6110*/  VIADD R24, R22, 0x886 ;  /* 0x0000088616187836 */ /* 0x000fca0000000000 */
[----:B------:R-:W1:Y:S01]  /*6120*/  MUFU.TANH R7, R7 ;  /* 0x0000000700077308 */ /* 0x000e620000002400 */
[----:B------:R-:W-:Y:S02]  /*6130*/  WARPGROUP.DEPBAR.LE gsb0, 0x0 ;  /* 0x00008000000079c5 */ /* 0x000fe40000010000 */
[----:B------:R-:W-:-:S06]  /*6140*/  WARPGROUP.ARRIVE ;  /* 0x00000000000079c5 */ /* 0x000fcc0000000000 */
[----:B------:R-:W-:Y:S01]  /*6150*/  HGMMA.64x8x16.F32.BF16 R220, gdesc[UR4], R220, gsb0 ;  /* 0x0000000004dc79f0 */ /* 0x000fe200080018dc */
[----:B------:R-:W-:Y:S01]  /*6160*/  UMOV UR6, UR11 ;  /* 0x0000000b00067c82 */ /* 0x000fe20008000000 */
[----:B------:R-:W-:Y:S01]  /*6170*/  UMOV UR7, 0x40000000 ;  /* 0x4000000000077882 */ /* 0x000fe20000000000 */
[----:B------:R-:W-:Y:S01]  /*6180*/  UMOV UR4, UR12 ;  /* 0x0000000c00047c82 */ /* 0x000fe20008000000 */
[----:B------:R-:W-:Y:S01]  /*6190*/  UMOV UR5, 0x40000040 ;  /* 0x4000004000057882 */ /* 0x000fe20000000000 */
[----:B------:R-:W-:Y:S02]  /*61a0*/  R2UR UR11, R12 ;  /* 0x000000000c0b72ca */ /* 0x000fe400000e0000 */
[----:B------:R-:W-:Y:S01]  /*61b0*/  R2UR UR12, R13 ;  /* 0x000000000d0c72ca */ /* 0x000fe200000e0000 */
[----:B------:R5:W1:Y:S08]  /*61c0*/  MUFU.TANH R12, R29 ;  /* 0x0000001d000c7308 */ /* 0x000a700000002400 */
[----:B------:R3:W1:Y:S01]  /*61d0*/  MUFU.TANH R13, R30 ;  /* 0x0000001e000d7308 */ /* 0x0006620000002400 */
[----:B-----5:R-:W-:-:S07]  /*61e0*/  FMUL.FTZ R29, R40, UR8 ;  /* 0x00000008281d7c20 */ /* 0x020fce0008410000 */
[----:B------:R-:W1:Y:S01]  /*61f0*/  MUFU.TANH R29, R29 ;  /* 0x0000001d001d7308 */ /* 0x000e620000002400 */
[----:B---3--:R-:W-:-:S07]  /*6200*/  FMUL.FTZ R30, R41, UR8 ;  /* 0x00000008291e7c20 */ /* 0x008fce0008410000 */
[----:B------:R-:W3:Y:S01]  /*6210*/  MUFU.TANH R30, R30 ;  /* 0x0000001e001e7308 */ /* 0x000ee20000002400 */
        /* <DEDUP_REMOVED lines=10> */
[----:B------:R-:W-:Y:S02]  /*62c0*/  R2UR UR9, R10 ;  /* 0x000000000a0972ca */ /* 0x000fe400000e0000 */
[----:B------:R5:W1:Y:S02]  /*62d0*/  MUFU.TANH R10, R27 ;  /* 0x0000001b000a7308 */ /* 0x000a640000002400 */
[----:B-----5:R-:W-:-:S06]  /*62e0*/  FMUL.FTZ R27, R38, UR8 ;  /* 0x00000008261b7c20 */ /* 0x020fcc0008410000 */
[----:B------:R-:W1:Y:S01]  /*62f0*/  MUFU.TANH R27, R27 ;  /* 0x0000001b001b7308 */ /* 0x000e620000002400 */
        /* <DEDUP_REMOVED lines=41> */
[----:B------:R-:W-:-:S06]  /*6590*/  FMUL.FTZ R23, R36, UR8 ;  /* 0x0000000824177c20 */ /* 0x000fcc0008410000 */
[----:B------:R-:W1:Y:S01]  /*65a0*/  MUFU.TANH R23, R23 ;  /* 0x0000001700177308 */ /* 0x000e620000002400 */
        /* <DEDUP_REMOVED lines=9> */
[----:B------:R-:W-:Y:S01]  /*6640*/  R2UR UR4, R21 ;  /* 0x00000000150472ca */ /* 0x000fe200000e0000 */
[----:B------:R-:W-:Y:S01]  /*6650*/  VIADD R21, R22, 0x786 ;  /* 0x0000078616157836 */ /* 0x000fe20000000000 */
[----:B------:R-:W-:Y:S01]  /*6660*/  UMOV UR5, 0x40000040 ;  /* 0x4000004000057882 */ /* 0x000fe20000000000 */
[----:B------:R-:W-:Y:S01]  /*6670*/  UMOV UR7, 0x40000000 ;  /* 0x4000000000077882 */ /* 0x000fe20000000000 */
[----:B------:R1:W1:Y:S02]  /*6680*/  MUFU.TANH R22, R35 ;  /* 0x0000002300167308 */ /* 0x0002640000002400 */
[----:B------:R-:W-:-:S06]  /*6690*/  R2UR UR6, R21 ;  /* 0x00000000150672ca */ /* 0x000fcc00000e0000 */
[----:B------:R1:W1:Y:S01]  /*66a0*/  MUFU.TANH R21, R34 ;  /* 0x0000002200157308 */ /* 0x0002620000002400 */
        /* <DEDUP_REMOVED lines=23> */
[----:B------:R-:W-:Y:S01]  /*6820*/  ULDC UR6, c[0x0][0x750] ;  /* 0x0001d40000067ab9 */ /* 0x000fe20000000800 */
[----:B------:R-:W-:Y:S01]  /*6830*/  ULDC.64 UR4, c[0x0][0x748] ;  /* 0x0001d20000047ab9 */ /* 0x000fe20000000a00 */
[----:B------:R-:W-:Y:S01]  /*6840*/  UISETP.GE.AND UP0, UPT, UR6, 0x1, UPT ;  /* 0x000000010600788c */ /* 0x000fe2000bf06270 */
[----:B------:R-:W-:Y:S01]  /*6850*/  VIADD R24, R232, UR5 ;  /* 0x00000005e8187c36 */ /* 0x000fe20008000000 */
[----:B------:R-:W-:-:S04]  /*6860*/  ULOP3.LUT UR4, URZ, UR4, URZ, 0x33, !UPT ;  /* 0x000000043f047292 */ /* 0x000fc8000f8e333f */
[----:B------:R-:W-:Y:S02]  /*6870*/  PLOP3.LUT P1, PT, PT, PT, UP0, 0x80, 0x0 ;  /* 0x000000000000781c */ /* 0x000fe40003f2f008 */
[----:B------:R-:W-:Y:S01]  /*6880*/  VIADD R32, R232, UR4 ;  /* 0x00000004e8207c36 */ /* 0x000fe20008000000 */
[----:B------:R-:W-:-:S03]  /*6890*/  VIADDMNMX R39, R25, R24, R233, PT ;  /* 0x0000001819277246 */ /* 0x000fc600038001e9 */
[----:B------:R-:W-:Y:S01]  /*68a0*/  IMAD.IADD R42, R25, 0x1, R32 ;  /* 0x00000001192a7824 */ /* 0x000fe200078e0220 */
[----:B------:R-:W-:-:S06]  /*68b0*/  WARPGROUP.DEPBAR.LE gsb0, 0x0 ;  /* 0x00008000000079c5 */ /* 0x000fcc0000010000 */
[----:B-1234-:R-:W-:Y:S05]  /*68c0*/  @!P1 BRA `(.L_x_320) ;  /* 0x0000000000649947 */ /* 0x01efea0003800000 */
[----:B------:R-:W1:Y:S01]  /*68d0*/  LDC R34, c[0x0][0x280] ;  /* 0x0000a000ff227b82 */ /* 0x000e620000000800 */
[----:B------:R-:W-:Y:S01]  /*68e0*/  ULDC UR4, c[0x0][0x290] ;  /* 0x0000a40000047ab9 */ /* 0x000fe20000000800 */
[----:B------:R-:W-:Y:S01]  /*68f0*/  BSSY B0, `(.L_x_321) ;  /* 0x0000013000007945 */ /* 0x000fe20003800000 */
[----:B-1----:R-:W-:-:S04]  /*6900*/  IADD3 R34, R25, UR4, -R34 ;  /* 0x0000000419227c10 */ /* 0x002fc8000fffe822 */
[----:B------:R-:W-:-:S13]  /*6910*/  ISETP.GT.AND P0, PT, R34, -0x1, PT ;  /* 0xffffffff2200780c */ /* 0x000fda0003f04270 */
[----:B------:R-:W-:Y:S05]  /*6920*/  @P0 BRA `(.L_x_322) ;  /* 0x0000000000240947 */ /* 0x000fea0003800000 */
[----:B------:R-:W-:Y:S01]  /*6930*/  UISETP.NE.AND UP0, UPT, UR6, 0x1, UPT ;  /* 0x000000010600788c */ /* 0x000fe2000bf05270 */
[----:B------:R-:W-:-:S05]  /*6940*/  LOP3.LUT R34, RZ, R34, RZ, 0x33, !PT ;  /* 0x00000022ff227212 */ /* 0x000fca00078e33ff */
[----:B------:R-:W-:-:S05]  /*6950*/  PLOP3.LUT P0, PT, PT, PT, UP0, 0x80, 0x0 ;  /* 0x000000000000781c */ /* 0x000fca0003f0f008 */
[----:B------:R-:W-:-:S08]  /*6960*/  @UP0 ULDC UR4, c[0x0][0x754] ;  /* 0x0001d50000040ab9 */ /* 0x000fd00000000800 */
[----:B------:R-:W-:Y:S01]  /*6970*/  @P0 IMAD.HI.U32 R35, R34, UR4, RZ ;  /* 0x0000000422230c27 */ /* 0x000fe2000f8e00ff */
[----:B------:R-:W-:-:S04]  /*6980*/  @UP0 ULDC UR4, c[0x0][0x758] ;  /* 0x0001d60000040ab9 */ /* 0x000fc80000000800 */
[----:B------:R-:W-:-:S04]  /*6990*/  @P0 SHF.R.U32.HI R34, RZ, UR4, R35 ;  /* 0x00000004ff220c19 */ /* 0x000fc80008011623 */
[----:B------:R-:W-:Y:S01]  /*69a0*/  LOP3.LUT R34, RZ, R34, RZ, 0x33, !PT ;  /* 0x00000022ff227212 */ /* 0x000fe200078e33ff */
[----:B------:R-:W-:Y:S06]  /*69b0*/  BRA `(.L_x_323) ;  /* 0x0000000000187947 */ /* 0x000fec0003800000 */
.L_x_322:
[----:B------:R-:W-:-:S06]  /*69c0*/  UISETP.NE.AND UP0, UPT, UR6, 0x1, UPT ;  /* 0x000000010600788c */ /* 0x000fcc000bf05270 */
[----:B------:R-:W-:-:S05]  /*69d0*/  PLOP3.LUT P0, PT, PT, PT, UP0, 0x80, 0x0 ;  /* 0x000000000000781c */ /* 0x000fca0003f0f008 */
[----:B------:R-:W-:-:S08]  /*69e0*/  @UP0 ULDC UR4, c[0x0][0x754] ;  /* 0x0001d50000040ab9 */ /* 0x000fd00000000800 */
[----:B------:R-:W-:Y:S01]  /*69f0*/  @P0 IMAD.HI.U32 R35, R34, UR4, RZ ;  /* 0x0000000422230c27 */ /* 0x000fe2000f8e00ff */
[----:B------:R-:W-:-:S04]  /*6a00*/  @UP0 ULDC UR4, c[0x0][0x758] ;  /* 0x0001d60000040ab9 */ /* 0x000fc80000000800 */
[----:B------:R-:W-:-:S07]  /*6a10*/  @P0 SHF.R.U32.HI R34, RZ, UR4, R35 ;  /* 0x00000004ff220c19 */ /* 0x000fce0008011623 */
.L_x_323:
[----:B------:R-:W-:Y:S05]  /*6a20*/  BSYNC B0 ;  /* 0x0000000000007941 */ /* 0x000fea0003800000 */
.L_x_321:
[----:B------:R-:W-:-:S05]  /*6a30*/  IMAD R34, R34, UR6, R229 ;  /* 0x0000000622227c24 */ /* 0x000fca000f8e02e5 */
[----:B------:R-:W-:Y:S02]  /*6a40*/  VIMNMX R42, R42, R34, !PT ;  /* 0x000000222a2a7248 */ /* 0x000fe40007fe0100 */
[----:B------:R-:W-:-:S07]  /*6a50*/  VIADDMNMX R39, R34, UR6, R39, PT ;  /* 0x0000000622277c46 */ /* 0x000fce000b800127 */
.L_x_320:
[----:B------:R-:W-:-:S05]  /*6a60*/  VIADD R35, R25, 0x8 ;  /* 0x0000000819237836 */ /* 0x000fca0000000000 */
[----:B------:R-:W-:Y:S01]  /*6a70*/  VIADDMNMX R25, R35, R24, R233, PT ;  /* 0x0000001823197246 */ /* 0x000fe200038001e9 */
[----:B------:R-:W-:Y:S01]  /*6a80*/  IMAD.IADD R24, R32, 0x1, R35 ;  /* 0x0000000120187824 */ /* 0x000fe200078e0223 */
[----:B------:R-:W-:Y:S06]  /*6a90*/  @!P1 BRA `(.L_x_324) ;  /* 0x0000000000649947 */ /* 0x000fec0003800000 */
        /* <DEDUP_REMOVED lines=15> */
.L_x_326:
[----:B------:R-:W-:-:S06]  /*6b90*/  UISETP.NE.AND UP0, UPT, UR6, 0x1, UPT ;  /* 0x000000010600788c */ /* 0x000fcc000bf05270 */
[----:B------:R-:W-:-:S05]  /*6ba0*/  PLOP3.LUT P0, PT, PT, PT, UP0, 0x80, 0x0 ;  /* 0x000000000000781c */ /* 0x000fca0003f0f008 */
[----:B------:R-:W-:-:S08]  /*6bb0*/  @UP0 ULDC UR4, c[0x0][0x754] ;  /* 0x0001d50000040ab9 */ /* 0x000fd00000000800 */
[----:B------:R-:W-:Y:S01]  /*6bc0*/  @P0 IMAD.HI.U32 R34, R32, UR4, RZ ;  /* 0x0000000420220c27 */ /* 0x000fe2000f8e00ff */
[----:B------:R-:W-:-:S04]  /*6bd0*/  @UP0 ULDC UR4, c[0x0][0x758] ;  /* 0x0001d60000040ab9 */ /* 0x000fc80000000800 */
[----:B------:R-:W-:-:S07]  /*6be0*/  @P0 SHF.R.U32.HI R32, RZ, UR4, R34 ;  /* 0x00000004ff200c19 */ /* 0x000fce0008011622 */
.L_x_327:
[----:B------:R-:W-:Y:S05]  /*6bf0*/  BSYNC B0 ;  /* 0x0000000000007941 */ /* 0x000fea0003800000 */
.L_x_325:
[----:B------:R-:W-:-:S05]  /*6c00*/  IMAD R32, R32, UR6, R229 ;  /* 0x0000000620207c24 */ /* 0x000fca000f8e02e5 */
[----:B------:R-:W-:Y:S02]  /*6c10*/  VIMNMX R24, R24, R32, !PT ;  /* 0x0000002018187248 */ /* 0x000fe40007fe0100 */
[----:B------:R-:W-:-:S07]  /*6c20*/  VIADDMNMX R25, R32, UR6, R25, PT ;  /* 0x0000000620197c46 */ /* 0x000fce000b800119 */
.L_x_324:
[----:B------:R-:W1:Y:S01]  /*6c30*/  S2R R226, SR_CTAID.X ;  /* 0x0000000000e27919 */ /* 0x000e620000002500 */
[----:B------:R-:W-:Y:S01]  /*6c40*/  LOP3.LUT R40, R40, 0xffffffef, RZ, 0xc0, !PT ;  /* 0xffffffef28287812 */ /* 0x000fe200078ec0ff */
[----:B------:R-:W-:Y:S01]  /*6c50*/  ULDC UR4, c[0x0][0x744] ;  /* 0x0001d10000047ab9 */ /* 0x000fe20000000800 */
[----:B------:R-:W-:Y:S01]  /*6c60*/  UMOV UR57, 0x40000040 ;  /* 0x4000004000397882 */ /* 0x000fe20000000000 */
[----:B------:R-:W-:Y:S01]  /*6c70*/  UMOV UR59, 0x40 ;  /* 0x00000040003b7882 */ /* 0x000fe20000000000 */
[----:B------:R-:W-:Y:S01]  /*6c80*/  UMOV UR9, UR57 ;  /* 0x0000003900097c82 */ /* 0x000fe20008000000 */
        /* <DEDUP_REMOVED lines=23> */
[----:B-1----:R-:W-:-:S05]  /*6e00*/  IMAD R226, R226, -0x50, RZ ;  /* 0xffffffb0e2e27824 */ /* 0x002fca00078e02ff */
[C---:B------:R-:W-:Y:S02]  /*6e10*/  ISETP.GE.AND P4, PT, R226.reuse, 0x2, PT ;  /* 0x00000002e200780c */ /* 0x040fe40003f86270 */
[----:B------:R-:W-:Y:S02]  /*6e20*/  ISETP.GE.AND P2, PT, R226, 0x11, PT ;  /* 0x00000011e200780c */ /* 0x000fe40003f46270 */
[----:B------:R-:W-:Y:S02]  /*6e30*/  ISETP.GT.AND P5, PT, R24, 0x1, !P4 ;  /* 0x000000011800780c */ /* 0x000fe400067a4270 */
[C---:B------:R-:W-:Y:S02]  /*6e40*/  ISETP.GT.AND P4, PT, R42.reuse, 0x1, !P4 ;  /* 0x000000012a00780c */ /* 0x040fe40006784270 */
[----:B------:R-:W-:Y:S02]  /*6e50*/  ISETP.GT.AND P3, PT, R42, 0x10, !P2 ;  /* 0x000000102a00780c */ /* 0x000fe40005764270 */
[----:B------:R-:W-:-:S02]  /*6e60*/  ISETP.LT.OR P4, PT, R39, 0x2, P4 ;  /* 0x000000022700780c */ /* 0x000fc40002781670 */
[----:B------:R-:W-:Y:S02]  /*6e70*/  ISETP.GT.AND P2, PT, R24, 0x10, !P2 ;  /* 0x000000101800780c */ /* 0x000fe40005744270 */
[----:B------:R-:W-:Y:S02]  /*6e80*/  ISETP.LT.OR P3, PT, R39, 0x11, P3 ;  /* 0x000000112700780c */ /* 0x000fe40001f61670 */
[C---:B------:R-:W-:Y:S02]  /*6e90*/  ISETP.GE.AND P6, PT, R226.reuse, 0x12, PT ;  /* 0x00000012e200780c */ /* 0x040fe40003fc6270 */
[----:B------:R-:W-:Y:S02]  /*6ea0*/  ISETP.GE.AND P1, PT, R226, 0x21, PT ;  /* 0x00000021e200780c */ /* 0x000fe40003f26270 */
[----:B------:R-:W-:Y:S02]  /*6eb0*/  FSEL R227, R8, -INF , !P4 ;  /* 0xff80000008e37808 */ /* 0x000fe40006000000 */
[----:B------:R-:W-:-:S02]  /*6ec0*/  ISETP.LT.OR P2, PT, R25, 0x11, P2 ;  /* 0x000000111900780c */ /* 0x000fc40001741670 */
[----:B------:R-:W-:Y:S02]  /*6ed0*/  FSEL R35, R11, -INF , !P3 ;  /* 0xff8000000b237808 */ /* 0x000fe40005800000 */
[----:B------:R-:W-:Y:S02]  /*6ee0*/  ISETP.LT.OR P5, PT, R25, 0x2, P5 ;  /* 0x000000021900780c */ /* 0x000fe40002fa1670 */
[----:B------:R-:W-:Y:S01]  /*6ef0*/  ISETP.GE.AND P0, PT, R226, 0x22, PT ;  /* 0x00000022e200780c */ /* 0x000fe20003f06270 */
[----:B------:R-:W-:Y:S01]  /*6f00*/  FFMA.FTZ R35, R35, UR4, -R6 ;  /* 0x0000000423237c23 */ /* 0x000fe20008010806 */
[C---:B------:R-:W-:Y:S02]  /*6f10*/  ISETP.GT.AND P4, PT, R42.reuse, 0x11, !P6 ;  /* 0x000000112a00780c */ /* 0x040fe40007784270 */
[----:B------:R-:W-:Y:S02]  /*6f20*/  ISETP.GT.AND P3, PT, R42, 0x20, !P1 ;  /* 0x000000202a00780c */ /* 0x000fe40004f64270 */
[----:B------:R-:W-:Y:S01]  /*6f30*/  FSEL R37, R13, -INF , !P2 ;  /* 0xff8000000d257808 */ /* 0x000fe20005000000 */
[----:B------:R-:W-:Y:S01]  /*6f40*/  MUFU.EX2 R35, R35 ;  /* 0x0000002300237308 */ /* 0x000fe20000000800 */
[C---:B------:R-:W-:Y:S01]  /*6f50*/  FSEL R41, R10.reuse, -INF , !P5 ;  /* 0xff8000000a297808 */ /* 0x040fe20006800000 */
[----:B------:R-:W-:Y:S01]  /*6f60*/  FFMA.FTZ R10, -R10, R10, 1 ;  /* 0x3f8000000a0a7423 */ /* 0x000fe2000001010a */
[----:B------:R-:W-:-:S02]  /*6f70*/  ISETP.LT.OR P4, PT, R39, 0x12, P4 ;  /* 0x000000122700780c */ /* 0x000fc40002781670 */
[----:B------:R-:W-:Y:S01]  /*6f80*/  ISETP.GT.AND P2, PT, R42, 0x21, !P0 ;  /* 0x000000212a00780c */ /* 0x000fe20004744270 */
[----:B------:R-:W-:Y:S01]  /*6f90*/  FFMA.FTZ R41, R41, UR4, -R5 ;  /* 0x0000000429297c23 */ /* 0x000fe20008010805 */
[C---:B------:R-:W-:Y:S02]  /*6fa0*/  ISETP.LT.OR P3, PT, R39.reuse, 0x21, P3 ;  /* 0x000000212700780c */ /* 0x040fe40001f61670 */
[----:B------:R-:W-:Y:S02]  /*6fb0*/  ISETP.GE.AND P5, PT, R226, 0x31, PT ;  /* 0x00000031e200780c */ /* 0x000fe40003fa6270 */
[----:B------:R-:W-:Y:S01]  /*6fc0*/  FSEL R38, R12, -INF , !P4 ;  /* 0xff8000000c267808 */ /* 0x000fe20006000000 */
[----:B------:R-:W-:Y:S01]  /*6fd0*/  MUFU.EX2 R41, R41 ;  /* 0x0000002900297308 */ /* 0x000fe20000000800 */
[----:B------:R-:W-:Y:S02]  /*6fe0*/  ISETP.LT.OR P2, PT, R39, 0x22, P2 ;  /* 0x000000222700780c */ /* 0x000fe40001741670 */
[----:B------:R-:W-:Y:S01]  /*6ff0*/  FSEL R224, R15, -INF , !P3 ;  /* 0xff8000000fe07808 */ /* 0x000fe20005800000 */
[----:B------:R-:W-:Y:S01]  /*7000*/  FFMA.FTZ R38, R38, UR4, -R6 ;  /* 0x0000000426267c23 */ /* 0x000fe20008010806 */
[----:B------:R-:W-:-:S02]  /*7010*/  ISETP.GE.AND P4, PT, R226, 0x32, PT ;  /* 0x00000032e200780c */ /* 0x000fc40003f86270 */
[----:B------:R-:W-:Y:S02]  /*7020*/  ISETP.GT.AND P3, PT, R42, 0x30, !P5 ;  /* 0x000000302a00780c */ /* 0x000fe40006f64270 */
[----:B------:R-:W-:Y:S01]  /*7030*/  FSEL R32, R20, -INF , !P2 ;  /* 0xff80000014207808 */ /* 0x000fe20005000000 */
[----:B------:R-:W-:Y:S01]  /*7040*/  MUFU.EX2 R38, R38 ;  /* 0x0000002600267308 */ /* 0x000fe20000000800 */
[----:B------:R-:W-:Y:S02]  /*7050*/  ISETP.GT.AND P2, PT, R42, 0x31, !P4 ;  /* 0x000000312a00780c */ /* 0x000fe40006744270 */
[C---:B------:R-:W-:Y:S02]  /*7060*/  ISETP.LT.OR P3, PT, R39.reuse, 0x31, P3 ;  /* 0x000000312700780c */ /* 0x040fe40001f61670 */
[----:B------:R-:W-:Y:S02]  /*7070*/  ISETP.LT.OR P2, PT, R39, 0x32, P2 ;  /* 0x000000322700780c */ /* 0x000fe40001741670 */
[----:B------:R-:W-:-:S02]  /*7080*/  FSEL R43, R23, -INF , !P3 ;  /* 0xff800000172b7808 */ /* 0x000fc40005800000 */
[----:B------:R-:W-:Y:S02]  /*7090*/  ISETP.GE.AND P3, PT, R226, 0x41, PT ;  /* 0x00000041e200780c */ /* 0x000fe40003f66270 */
[C---:B------:R-:W-:Y:S01]  /*70a0*/  FSEL R36, R26.reuse, -INF , !P2 ;  /* 0xff8000001a247808 */ /* 0x040fe20005000000 */
[----:B------:R-:W-:Y:S01]  /*70b0*/  FFMA.FTZ R26, -R26, R26, 1 ;  /* 0x3f8000001a1a7423 */ /* 0x000fe2000001011a */
[----:B------:R-:W-:Y:S02]  /*70c0*/  ISETP.GT.AND P2, PT, R42, 0x40, !P3 ;  /* 0x000000402a00780c */ /* 0x000fe40005f44270 */
[----:B------:R-:W-:Y:S02]  /*70d0*/  ISETP.GE.AND P6, PT, R226, 0x1, PT ;  /* 0x00000001e200780c */ /* 0x000fe40003fc6270 */
[----:B------:R-:W-:Y:S02]  /*70e0*/  ISETP.LT.OR P2, PT, R39, 0x41, P2 ;  /* 0x000000412700780c */ /* 0x000fe40001741670 */
[----:B------:R-:W-:-:S02]  /*70f0*/  @P1 LOP3.LUT R40, R40, 0x10, RZ, 0xfc, !PT ;  /* 0x0000001028281812 */ /* 0x000fc400078efcff */
[----:B------:R-:W-:Y:S02]  /*7100*/  FSEL R34, R29, -INF , !P2 ;  /* 0xff8000001d227808 */ /* 0x000fe40005000000 */
[----:B------:R-:W-:Y:S02]  /*7110*/  ISETP.GT.AND P2, PT, R42, RZ, !P6 ;  /* 0x000000ff2a00720c */ /* 0x000fe40007744270 */
[----:B------:R-:W-:Y:S02]  /*7120*/  ISETP.GT.AND P6, PT, R24, RZ, !P6 ;  /* 0x000000ff1800720c */ /* 0x000fe400077c4270 */
[----:B------:R-:W-:Y:S02]  /*7130*/  ISETP.LT.OR P2, PT, R39, 0x1, P2 ;  /* 0x000000012700780c */ /* 0x000fe40001741670 */
[----:B------:R-:W-:Y:S02]  /*7140*/  ISETP.LT.OR P6, PT, R25, 0x1, P6 ;  /* 0x000000011900780c */ /* 0x000fe400037c1670 */
[----:B------:R-:W-:-:S02]  /*7150*/  FSEL R225, R7, -INF , !P2 ;  /* 0xff80000007e17808 */ /* 0x000fc40005000000 */
[----:B------:R-:W-:Y:S02]  /*7160*/  ISETP.GE.AND P2, PT, R226, 0x42, PT ;  /* 0x00000042e200780c */ /* 0x000fe40003f46270 */
[----:B------:R-:W-:Y:S01]  /*7170*/  ISETP.GT.AND P0, PT, R24, 0x21, !P0 ;  /* 0x000000211800780c */ /* 0x000fe20004704270 */
[----:B------:R-:W-:Y:S01]  /*7180*/  FFMA.FTZ R225, R225, UR4, -R6 ;  /* 0x00000004e1e17c23 */ /* 0x000fe20008010806 */
[----:B------:R-:W-:Y:S02]  /*7190*/  ISETP.GT.AND P1, PT, R42, 0x41, !P2 ;  /* 0x000000412a00780c */ /* 0x000fe40005724270 */
[----:B------:R-:W-:Y:S02]  /*71a0*/  ISETP.GT.AND P5, PT, R24, 0x30, !P5 ;  /* 0x000000301800780c */ /* 0x000fe40006fa4270 */
[----:B------:R-:W-:Y:S01]  /*71b0*/  ISETP.LT.OR P1, PT, R39, 0x42, P1 ;  /* 0x000000422700780c */ /* 0x000fe20000f21670 */
[----:B------:R-:W-:Y:S01]  /*71c0*/  IMAD R39, R18, 0x4, R17 ;  /* 0x0000000412277824 */ /* 0x000fe200078e0211 */
[----:B------:R-:W-:Y:S01]  /*71d0*/  ISETP.GT.AND P4, PT, R24, 0x31, !P4 ;  /* 0x000000311800780c */ /* 0x000fe20006784270 */
[----:B------:R-:W-:Y:S01]  /*71e0*/  MUFU.EX2 R225, R225 ;  /* 0x000000e100e17308 */ /* 0x000fe20000000800 */
[C---:B------:R-:W-:Y:S01]  /*71f0*/  FSEL R42, R30.reuse, -INF , !P1 ;  /* 0xff8000001e2a7808 */ /* 0x040fe20004800000 */
[----:B------:R-:W-:Y:S01]  /*7200*/  FFMA.FTZ R30, -R30, R30, 1 ;  /* 0x3f8000001e1e7423 */ /* 0x000fe2000001011e */
[----:B------:R-:W-:-:S02]  /*7210*/  LOP3.LUT P1, RZ, R40, 0x10, RZ, 0xc0, !PT ;  /* 0x0000001028ff7812 */ /* 0x000fc4000782c0ff */
[----:B------:R-:W-:Y:S01]  /*7220*/  FSEL R40, R9, -INF , !P6 ;  /* 0xff80000009287808 */ /* 0x000fe20007000000 */
[--C-:B------:R-:W-:Y:S01]  /*7230*/  FFMA.FTZ R42, R42, UR4, -R6.reuse ;  /* 0x000000042a2a7c23 */ /* 0x100fe20008010806 */
[----:B------:R-:W-:Y:S01]  /*7240*/  ISETP.GE.AND P6, PT, R226, 0x12, PT ;  /* 0x00000012e200780c */ /* 0x000fe20003fc6270 */
[----:B------:R-:W-:Y:S01]  /*7250*/  FFMA.FTZ R226, R227, UR4, -R6 ;  /* 0x00000004e3e27c23 */ /* 0x000fe20008010806 */
[----:B------:R-:W-:Y:S01]  /*7260*/  ISETP.GT.AND P1, PT, R24, 0x20, !P1 ;  /* 0x000000201800780c */ /* 0x000fe20004f24270 */
[----:B------:R-:W-:Y:S01]  /*7270*/  FFMA.FTZ R40, R40, UR4, -R5 ;  /* 0x0000000428287c23 */ /* 0x000fe20008010805 */
[C---:B------:R-:W-:Y:S02]  /*7280*/  ISETP.GT.AND P6, PT, R24.reuse, 0x11, !P6 ;  /* 0x000000111800780c */ /* 0x040fe400077c4270 */
[C---:B------:R-:W-:Y:S01]  /*7290*/  ISETP.GT.AND P3, PT, R24.reuse, 0x40, !P3 ;  /* 0x000000401800780c */ /* 0x040fe20005f64270 */
[----:B------:R-:W-:Y:S01]  /*72a0*/  MUFU.EX2 R226, R226 ;  /* 0x000000e200e27308 */ /* 0x000fe20000000800 */
[----:B------:R-:W-:-:S02]  /*72b0*/  ISETP.GT.AND P2, PT, R24, 0x41, !P2 ;  /* 0x000000411800780c */ /* 0x000fc40005744270 */
[----:B------:R-:W1:Y:S01]  /*72c0*/  LDS R24, [R39+0x2c300] ;  /* 0x02c3000027187984 */ /* 0x000e620000000800 */
[C---:B------:R-:W-:Y:S02]  /*72d0*/  ISETP.LT.OR P6, PT, R25.reuse, 0x12, P6 ;  /* 0x000000121900780c */ /* 0x040fe400037c1670 */
[C---:B------:R-:W-:Y:S01]  /*72e0*/  ISETP.LT.OR P1, PT, R25.reuse, 0x21, P1 ;  /* 0x000000211900780c */ /* 0x040fe20000f21670 */
[----:B------:R-:W2:Y:S01]  /*72f0*/  LDS R39, [R39+0x2c320] ;  /* 0x02c3200027277984 */ /* 0x000ea20000000800 */
[----:B------:R-:W3:Y:S01]  /*7300*/  MUFU.EX2 R40, R40 ;  /* 0x0000002800287308 */ /* 0x000ee20000000800 */
[C---:B------:R-:W-:Y:S02]  /*7310*/  ISETP.LT.OR P0, PT, R25.reuse, 0x22, P0 ;  /* 0x000000221900780c */ /* 0x040fe40000701670 */
[C---:B------:R-:W-:Y:S02]  /*7320*/  ISETP.LT.OR P5, PT, R25.reuse, 0x31, P5 ;  /* 0x000000311900780c */ /* 0x040fe40002fa1670 */
[----:B------:R-:W-:-:S02]  /*7330*/  ISETP.LT.OR P4, PT, R25, 0x32, P4 ;  /* 0x000000321900780c */ /* 0x000fc40002781670 */
[C---:B------:R-:W-:Y:S02]  /*7340*/  ISETP.LT.OR P3, PT, R25.reuse, 0x41, P3 ;  /* 0x000000411900780c */ /* 0x040fe40001f61670 */
[----:B------:R-:W-:Y:S02]  /*7350*/  ISETP.LT.OR P2, PT, R25, 0x42, P2 ;  /* 0x000000421900780c */ /* 0x000fe40001741670 */
[----:B---3--:R-:W-:Y:S01]  /*7360*/  F2FP.BF16.F32.PACK_AB R25, R41, R40 ;  /* 0x000000282919723e */ /* 0x008fe200000010ff */
[--C-:B-1----:R-:W-:Y:S01]  /*7370*/  FADD.FTZ R45, R45, -R24.reuse ;  /* 0x800000182d2d7221 */ /* 0x102fe20000010000 */
[--C-:B------:R-:W-:Y:S01]  /*7380*/  FADD.FTZ R44, R44, -R24.reuse ;  /* 0x800000182c2c7221 */ /* 0x100fe20000010000 */
[--C-:B------:R-:W-:Y:S01]  /*7390*/  FADD.FTZ R48, R48, -R24.reuse ;  /* 0x8000001830307221 */ /* 0x100fe20000010000 */
[--C-:B------:R-:W-:Y:S01]  /*73a0*/  FADD.FTZ R49, R49, -R24.reuse ;  /* 0x8000001831317221 */ /* 0x100fe20000010000 */
[--C-:B------:R-:W-:Y:S01]  /*73b0*/  FADD.FTZ R52, R52, -R24.reuse ;  /* 0x8000001834347221 */ /* 0x100fe20000010000 */
[--C-:B------:R-:W-:Y:S01]  /*73c0*/  FADD.FTZ R53, R53, -R24.reuse ;  /* 0x8000001835357221 */ /* 0x100fe20000010000 */
[--C-:B------:R-:W-:Y:S01]  /*73d0*/  FADD.FTZ R216, R216, -R24.reuse ;  /* 0x80000018d8d87221 */ /* 0x100fe20000010000 */
[--C-:B------:R-:W-:Y:S01]  /*73e0*/  FADD.FTZ R217, R217, -R24.reuse ;  /* 0x80000018d9d97221 */ /* 0x100fe20000010000 */
[--C-:B------:R-:W-:Y:S01]  /*73f0*/  FADD.FTZ R220, R220, -R24.reuse ;  /* 0x80000018dcdc7221 */ /* 0x100fe20000010000 */
[----:B------:R-:W-:Y:S01]  /*7400*/  FADD.FTZ R221, R221, -R24 ;  /* 0x80000018dddd7221 */ /* 0x000fe20000010000 */
[C---:B------:R-:W-:Y:S01]  /*7410*/  F2FP.BF16.F32.PACK_AB R24, R226.reuse, R225 ;  /* 0x000000e1e218723e */ /* 0x040fe200000010ff */
[----:B------:R-:W-:Y:S01]  /*7420*/  BAR.SYNC.DEFER_BLOCKING 0x9, 0x100 ;  /* 0x0244000000007b1d */ /* 0x000fe20000010000 */
[----:B------:R-:W-:Y:S01]  /*7430*/  FMUL.FTZ R226, R226, R45 ;  /* 0x0000002de2e27220 */ /* 0x000fe20000410000 */
[--C-:B------:R-:W-:Y:S01]  /*7440*/  FFMA.FTZ R45, R224, UR4, -R6.reuse ;  /* 0x00000004e02d7c23 */ /* 0x100fe20008010806 */
[--C-:B------:R-:W-:Y:S01]  /*7450*/  FFMA.FTZ R224, R32, UR4, -R6.reuse ;  /* 0x0000000420e07c23 */ /* 0x100fe20008010806 */
[----:B------:R-:W-:Y:S01]  /*7460*/  FFMA.FTZ R32, -R11, R11, 1 ;  /* 0x3f8000000b207423 */ /* 0x000fe2000001010b */
[----:B------:R-:W-:Y:S01]  /*7470*/  FMUL.FTZ R11, R35, R48 ;  /* 0x00000030230b7220 */ /* 0x000fe20000410000 */
[----:B------:R-:W-:Y:S01]  /*7480*/  FMUL.FTZ R44, R225, R44 ;  /* 0x0000002ce12c7220 */ /* 0x000fe20000410000 */
[--C-:B--2---:R-:W-:Y:S01]  /*7490*/  FADD.FTZ R54, R54, -R39.reuse ;  /* 0x8000002736367221 */ /* 0x104fe20000010000 */
[----:B------:R-:W1:Y:S01]  /*74a0*/  MUFU.EX2 R45, R45 ;  /* 0x0000002d002d7308 */ /* 0x000e620000000800 */
[----:B------:R-:W-:Y:S01]  /*74b0*/  FMUL.FTZ R11, R11, R32 ;  /* 0x000000200b0b7220 */ /* 0x000fe20000410000 */
[--C-:B------:R-:W-:Y:S01]  /*74c0*/  FFMA.FTZ R32, R36, UR4, -R6.reuse ;  /* 0x0000000424207c23 */ /* 0x100fe20008010806 */
[----:B------:R-:W-:Y:S01]  /*74d0*/  FFMA.FTZ R36, R34, UR4, -R6 ;  /* 0x0000000422247c23 */ /* 0x000fe20008010806 */
[----:B------:R-:W-:Y:S01]  /*74e0*/  FFMA.FTZ R34, -R20, R20, 1 ;  /* 0x3f80000014227423 */ /* 0x000fe20000010114 */
[--C-:B------:R-:W-:Y:S01]  /*74f0*/  FADD.FTZ R55, R55, -R39.reuse ;  /* 0x8000002737377221 */ /* 0x100fe20000010000 */
[--C-:B------:R-:W-:Y:S01]  /*7500*/  FADD.FTZ R218, R218, -R39.reuse ;  /* 0x80000027dada7221 */ /* 0x100fe20000010000 */
[--C-:B------:R-:W-:Y:S01]  /*7510*/  FADD.FTZ R219, R219, -R39.reuse ;  /* 0x80000027dbdb7221 */ /* 0x100fe20000010000 */
[----:B------:R-:W-:Y:S01]  /*7520*/  MUFU.EX2 R32, R32 ;  /* 0x0000002000207308 */ /* 0x000fe20000000800 */
[--C-:B------:R-:W-:Y:S01]  /*7530*/  FADD.FTZ R222, R222, -R39.reuse ;  /* 0x80000027dede7221 */ /* 0x100fe20000010000 */
[----:B------:R-:W-:Y:S01]  /*7540*/  FADD.FTZ R223, R223, -R39 ;  /* 0x80000027dfdf7221 */ /* 0x000fe20000010000 */
[----:B------:R-:W-:Y:S01]  /*7550*/  FFMA.FTZ R48, -R33, R33, 1 ;  /* 0x3f80000021307423 */ /* 0x000fe20000010121 */
[----:B------:R-:W-:Y:S01]  /*7560*/  FFMA.FTZ R225, -R8, R8, 1 ;  /* 0x3f80000008e17423 */ /* 0x000fe20000010108 */
[----:B------:R2:W-:Y:S01]  /*7570*/  STSM.16.M88.2 [R0+0x2c500], R24 ;  /* 0x02c5001800007844 */ /* 0x0005e20000000100 */
[----:B-1----:R-:W-:-:S02]  /*7580*/  FMUL.FTZ R52, R45, R52 ;  /* 0x000000342d347220 */ /* 0x002fc40000410000 */
[----:B------:R1:W-:Y:S01]  /*7590*/  MUFU.EX2 R20, R42 ;  /* 0x0000002a00147308 */ /* 0x0003e20000000800 */
[----:B------:R-:W-:Y:S01]  /*75a0*/  FMUL.FTZ R8, R226, R225 ;  /* 0x000000e1e2087220 */ /* 0x000fe20000410000 */
[----:B-1----:R-:W-:Y:S01]  /*75b0*/  FADD.FTZ R42, R51, -R39 ;  /* 0x80000027332a7221 */ /* 0x002fe20000010000 */
[----:B--2---:R-:W-:-:S05]  /*75c0*/  FFMA.FTZ R25, R43, UR4, -R6 ;  /* 0x000000042b197c23 */ /* 0x004fca0008010806 */
[----:B------:R-:W1:Y:S01]  /*75d0*/  MUFU.EX2 R24, R224 ;  /* 0x000000e000187308 */ /* 0x000e620000000800 */
[----:B------:R-:W-:Y:S01]  /*75e0*/  FFMA.FTZ R43, -R12, R12, 1 ;  /* 0x3f8000000c2b7423 */ /* 0x000fe2000001010c */
[----:B------:R-:W-:Y:S01]  /*75f0*/  FMUL.FTZ R12, R38, R49 ;  /* 0x00000031260c7220 */ /* 0x000fe20000410000 */
[----:B------:R-:W-:Y:S01]  /*7600*/  FADD.FTZ R49, R46, -R39 ;  /* 0x800000272e317221 */ /* 0x000fe20000010000 */
[----:B------:R-:W-:Y:S01]  /*7610*/  FFMA.FTZ R46, -R13, R13, 1 ;  /* 0x3f8000000d2e7423 */ /* 0x000fe2000001010d */
[----:B------:R-:W-:Y:S02]  /*7620*/  VIADD R13, R17, 0x2c500 ;  /* 0x0002c500110d7836 */ /* 0x000fe40000000000 */
[----:B------:R-:W-:Y:S01]  /*7630*/  FMUL.FTZ R12, R12, R43 ;  /* 0x0000002b0c0c7220 */ /* 0x000fe20000410000 */
[----:B------:R-:W-:Y:S01]  /*7640*/  FFMA.FTZ R43, -R15, R15, 1 ;  /* 0x3f8000000f2b7423 */ /* 0x000fe2000001010f */
[----:B------:R-:W2:Y:S01]  /*7650*/  MUFU.EX2 R25, R25 ;  /* 0x0000001900197308 */ /* 0x000ea20000000800 */
[----:B------:R-:W-:Y:S01]  /*7660*/  FMUL.FTZ R49, R40, R49 ;  /* 0x0000003128317220 */ /* 0x000fe20000410000 */
[----:B------:R-:W-:Y:S01]  /*7670*/  FFMA.FTZ R40, -R9, R9, 1 ;  /* 0x3f80000009287423 */ /* 0x000fe20000010109 */
[----:B------:R-:W-:Y:S01]  /*7680*/  FMUL.FTZ R6, R52, R43 ;  /* 0x0000002b34067220 */ /* 0x000fe20000410000 */
[----:B------:R-:W-:Y:S01]  /*7690*/  FFMA.FTZ R43, -R23, R23, 1 ;  /* 0x3f800000172b7423 */ /* 0x000fe20000010117 */
[----:B------:R-:W-:Y:S01]  /*76a0*/  SHF.R.U32.HI R13, RZ, 0x4, R13 ;  /* 0x00000004ff0d7819 */ /* 0x000fe2000001160d */
[----:B------:R-:W-:Y:S01]  /*76b0*/  FMUL.FTZ R9, R49, R40 ;  /* 0x0000002831097220 */ /* 0x000fe20000410000 */
[----:B------:R-:W-:Y:S01]  /*76c0*/  F2FP.BF16.F32.PACK_AB R38, R38, R35 ;  /* 0x000000232626723e */ /* 0x000fe200000010ff */
[----:B------:R3:W4:Y:S01]  /*76d0*/  MUFU.EX2 R15, R36 ;  /* 0x00000024000f7308 */ /* 0x0007220000000800 */
[----:B-1----:R-:W-:Y:S01]  /*76e0*/  FMUL.FTZ R23, R24, R53 ;  /* 0x0000003518177220 */ /* 0x002fe20000410000 */
[----:B------:R-:W-:-:S03]  /*76f0*/  LOP3.LUT R13, R13, 0x3fff, RZ, 0xc0, !PT ;  /* 0x00003fff0d0d7812 */ /* 0x000fc600078ec0ff */
[----:B------:R-:W-:Y:S01]  /*7700*/  FMUL.FTZ R23, R23, R34 ;  /* 0x0000002217177220 */ /* 0x000fe20000410000 */
[----:B------:R-:W-:Y:S01]  /*7710*/  LOP3.LUT R13, R13, 0x80000, RZ, 0xfc, !PT ;  /* 0x000800000d0d7812 */ /* 0x000fe200078efcff */
[----:B--2---:R-:W-:Y:S01]  /*7720*/  FMUL.FTZ R216, R25, R216 ;  /* 0x000000d819d87220 */ /* 0x004fe20000410000 */
[----:B---3--:R-:W-:Y:S02]  /*7730*/  FSEL R36, R14, -INF , !P6 ;  /* 0xff8000000e247808 */ /* 0x008fe40007000000 */
[----:B------:R-:W-:Y:S01]  /*7740*/  F2FP.BF16.F32.PACK_AB R6, R23, R6 ;  /* 0x000000061706723e */ /* 0x000fe200000010ff */
[----:B------:R-:W-:Y:S01]  /*7750*/  FMUL.FTZ R34, R216, R43 ;  /* 0x0000002bd8227220 */ /* 0x000fe20000410000 */
[----:B------:R-:W-:Y:S01]  /*7760*/  FFMA.FTZ R43, -R29, R29, 1 ;  /* 0x3f8000001d2b7423 */ /* 0x000fe2000001011d */
[C---:B------:R-:W-:Y:S01]  /*7770*/  FMUL.FTZ R29, R32.reuse, R217 ;  /* 0x000000d9201d7220 */ /* 0x040fe20000410000 */
[----:B------:R-:W-:Y:S01]  /*7780*/  F2FP.BF16.F32.PACK_AB R32, R32, R25 ;  /* 0x000000192020723e */ /* 0x000fe200000010ff */
[----:B----4-:R-:W-:Y:S01]  /*7790*/  FMUL.FTZ R220, R15, R220 ;  /* 0x000000dc0fdc7220 */ /* 0x010fe20000410000 */
[----:B------:R-:W-:Y:S01]  /*77a0*/  R2UR UR58, R13 ;  /* 0x000000000d3a72ca */ /* 0x000fe200000e0000 */
[----:B------:R-:W-:-:S02]  /*77b0*/  FMUL.FTZ R29, R29, R26 ;  /* 0x0000001a1d1d7220 */ /* 0x000fc40000410000 */
[----:B------:R-:W-:Y:S01]  /*77c0*/  FMUL.FTZ R26, R220, R43 ;  /* 0x0000002bdc1a7220 */ /* 0x000fe20000410000 */
[----:B------:R-:W-:Y:S01]  /*77d0*/  FFMA.FTZ R43, -R7, R7, 1 ;  /* 0x3f800000072b7423 */ /* 0x000fe20000010107 */
[C---:B------:R-:W-:Y:S01]  /*77e0*/  FMUL.FTZ R7, R20.reuse, R221 ;  /* 0x000000dd14077220 */ /* 0x040fe20000410000 */
[----:B------:R-:W-:Y:S02]  /*77f0*/  F2FP.BF16.F32.PACK_AB R20, R20, R15 ;  /* 0x0000000f1414723e */ /* 0x000fe400000010ff */
[----:B------:R-:W-:Y:S01]  /*7800*/  FMUL.FTZ R43, R44, R43 ;  /* 0x0000002b2c2b7220 */ /* 0x000fe20000410000 */
[----:B------:R-:W-:Y:S01]  /*7810*/  FMUL.FTZ R7, R7, R30 ;  /* 0x0000001e07077220 */ /* 0x000fe20000410000 */
[----:B------:R-:W-:Y:S01]  /*7820*/  FFMA.FTZ R30, R37, UR4, -R5 ;  /* 0x00000004251e7c23 */ /* 0x000fe20008010805 */
[--C-:B------:R-:W-:Y:S01]  /*7830*/  FADD.FTZ R44, R47, -R39.reuse ;  /* 0x800000272f2c7221 */ /* 0x100fe20000010000 */
[----:B------:R-:W-:Y:S01]  /*7840*/  FADD.FTZ R47, R50, -R39 ;  /* 0x80000027322f7221 */ /* 0x000fe20000010000 */
[--C-:B------:R-:W-:Y:S01]  /*7850*/  FFMA.FTZ R39, R36, UR4, -R5.reuse ;  /* 0x0000000424277c23 */ /* 0x100fe20008010805 */
[----:B------:R-:W-:Y:S01]  /*7860*/  FSEL R36, R21, -INF , !P1 ;  /* 0xff80000015247808 */ /* 0x000fe20004800000 */
[----:B------:R-:W-:Y:S01]  /*7870*/  FMUL.FTZ R37, R41, R44 ;  /* 0x0000002c29257220 */ /* 0x000fe20000410000 */
[----:B------:R-:W1:Y:S01]  /*7880*/  MUFU.EX2 R30, R30 ;  /* 0x0000001e001e7308 */ /* 0x000e620000000800 */
[----:B------:R-:W-:Y:S01]  /*7890*/  FSEL R44, R27, -INF , !P5 ;  /* 0xff8000001b2c7808 */ /* 0x000fe20006800000 */
[----:B------:R-:W-:Y:S01]  /*78a0*/  FFMA.FTZ R21, -R21, R21, 1 ;  /* 0x3f80000015157423 */ /* 0x000fe20000010115 */
[----:B------:R-:W-:Y:S01]  /*78b0*/  FFMA.FTZ R41, R36, UR4, -R5 ;  /* 0x0000000424297c23 */ /* 0x000fe20008010805 */
[C---:B------:R-:W-:Y:S01]  /*78c0*/  FSEL R36, R22.reuse, -INF , !P0 ;  /* 0xff80000016247808 */ /* 0x040fe20004000000 */
[----:B------:R-:W-:Y:S01]  /*78d0*/  FFMA.FTZ R22, -R22, R22, 1 ;  /* 0x3f80000016167423 */ /* 0x000fe20000010116 */
[----:B------:R-:W-:-:S02]  /*78e0*/  F2FP.BF16.F32.PACK_AB R8, R8, R43 ;  /* 0x0000002b0808723e */ /* 0x000fc400000010ff */
[----:B------:R-:W2:Y:S01]  /*78f0*/  MUFU.EX2 R39, R39 ;  /* 0x0000002700277308 */ /* 0x000ea20000000800 */
[----:B------:R-:W-:Y:S01]  /*7900*/  FFMA.FTZ R40, R36, UR4, -R5 ;  /* 0x0000000424287c23 */ /* 0x000fe20008010805 */
[----:B------:R-:W-:Y:S01]  /*7910*/  FMUL.FTZ R36, R37, R10 ;  /* 0x0000000a25247220 */ /* 0x000fe20000410000 */
[----:B------:R-:W-:Y:S02]  /*7920*/  F2FP.BF16.F32.PACK_AB R26, R7, R26 ;  /* 0x0000001a071a723e */ /* 0x000fe400000010ff */
[----:B------:R-:W-:Y:S02]  /*7930*/  F2FP.BF16.F32.PACK_AB R34, R29, R34 ;  /* 0x000000221d22723e */ /* 0x000fe400000010ff */
[----:B------:R-:W-:Y:S01]  /*7940*/  F2FP.BF16.F32.PACK_AB R9, R36, R9 ;  /* 0x000000092409723e */ /* 0x000fe200000010ff */
[----:B------:R-:W3:Y:S01]  /*7950*/  MUFU.EX2 R41, R41 ;  /* 0x0000002900297308 */ /* 0x000ee20000000800 */
[----:B-1----:R-:W-:-:S04]  /*7960*/  FMUL.FTZ R47, R30, R47 ;  /* 0x0000002f1e2f7220 */ /* 0x002fc80000410000 */
[----:B------:R-:W-:Y:S01]  /*7970*/  FMUL.FTZ R10, R47, R46 ;  /* 0x0000002e2f0a7220 */ /* 0x000fe20000410000 */
[----:B------:R-:W-:Y:S01]  /*7980*/  FFMA.FTZ R46, -R14, R14, 1 ;  /* 0x3f8000000e2e7423 */ /* 0x000fe2000001010e */
[----:B------:R-:W-:Y:S01]  /*7990*/  FSEL R14, R28, -INF , !P4 ;  /* 0xff8000001c0e7808 */ /* 0x000fe20006000000 */
[--C-:B------:R-:W-:Y:S01]  /*79a0*/  FFMA.FTZ R47, R44, UR4, -R5.reuse ;  /* 0x000000042c2f7c23 */ /* 0x100fe20008010805 */
[----:B--2---:R-:W-:Y:S01]  /*79b0*/  FMUL.FTZ R37, R39, R42 ;  /* 0x0000002a27257220 */ /* 0x004fe20000410000 */
[----:B------:R-:W-:Y:S01]  /*79c0*/  FSEL R44, R33, -INF , !P2 ;  /* 0xff800000212c7808 */ /* 0x000fe20005000000 */
[----:B------:R-:W-:Y:S01]  /*79d0*/  MUFU.EX2 R40, R40 ;  /* 0x0000002800287308 */ /* 0x000fe20000000800 */
[--C-:B------:R-:W-:Y:S01]  /*79e0*/  FFMA.FTZ R42, R14, UR4, -R5.reuse ;  /* 0x000000040e2a7c23 */ /* 0x100fe20008010805 */
[----:B------:R-:W-:Y:S01]  /*79f0*/  FSEL R14, R31, -INF , !P3 ;  /* 0xff8000001f0e7808 */ /* 0x000fe20005800000 */
[----:B------:R-:W-:Y:S01]  /*7a00*/  FMUL.FTZ R37, R37, R46 ;  /* 0x0000002e25257220 */ /* 0x000fe20000410000 */
[----:B------:R-:W-:Y:S01]  /*7a10*/  FFMA.FTZ R44, R44, UR4, -R5 ;  /* 0x000000042c2c7c23 */ /* 0x000fe20008010805 */
[----:B------:R-:W-:-:S02]  /*7a20*/  VIADD R46, R13, 0x180 ;  /* 0x000001800d2e7836 */ /* 0x000fc40000000000 */
[----:B---3--:R-:W-:Y:S01]  /*7a30*/  FMUL.FTZ R54, R41, R54 ;  /* 0x0000003629367220 */ /* 0x008fe20000410000 */
[----:B------:R-:W-:Y:S01]  /*7a40*/  FFMA.FTZ R14, R14, UR4, -R5 ;  /* 0x000000040e0e7c23 */ /* 0x000fe20008010805 */
[----:B------:R-:W1:Y:S01]  /*7a50*/  MUFU.EX2 R42, R42 ;  /* 0x0000002a002a7308 */ /* 0x000e620000000800 */
[----:B------:R-:W-:Y:S01]  /*7a60*/  FFMA.FTZ R31, -R31, R31, 1 ;  /* 0x3f8000001f1f7423 */ /* 0x000fe2000001011f */
[----:B------:R-:W-:Y:S01]  /*7a70*/  R2UR UR6, R46 ;  /* 0x000000002e0672ca */ /* 0x000fe200000e0000 */
[----:B------:R-:W-:Y:S01]  /*7a80*/  VIADD R46, R13, 0x200 ;  /* 0x000002000d2e7836 */ /* 0x000fe20000000000 */
[----:B------:R-:W-:Y:S01]  /*7a90*/  F2FP.BF16.F32.PACK_AB R39, R39, R30 ;  /* 0x0000001e2727723e */ /* 0x000fe200000010ff */
[----:B------:R-:W-:Y:S01]  /*7aa0*/  VIADD R5, R13, 0x80 ;  /* 0x000000800d057836 */ /* 0x000fe20000000000 */
[----:B------:R-:W-:Y:S02]  /*7ab0*/  F2FP.BF16.F32.PACK_AB R30, R24, R45 ;  /* 0x0000002d181e723e */ /* 0x000fe400000010ff */
[----:B------:R2:W3:Y:S01]  /*7ac0*/  MUFU.EX2 R49, R14 ;  /* 0x0000000e00317308 */ /* 0x0004e20000000800 */
[----:B------:R-:W-:Y:S01]  /*7ad0*/  R2UR UR7, R46 ;  /* 0x000000002e0772ca */ /* 0x000fe200000e0000 */
[----:B------:R-:W-:Y:S01]  /*7ae0*/  STSM.16.M88.2 [R0+0x2cd00], R38 ;  /* 0x02cd002600007844 */ /* 0x000fe20000000100 */
[----:B------:R-:W-:Y:S01]  /*7af0*/  R2UR UR4, R5 ;  /* 0x00000000050472ca */ /* 0x000fe200000e0000 */
[----:B------:R-:W-:Y:S01]  /*7b00*/  VIADD R5, R13, 0x100 ;  /* 0x000001000d057836 */ /* 0x000fe20000000000 */
[----:B------:R-:W-:-:S02]  /*7b10*/  F2FP.BF16.F32.PACK_AB R24, R12, R11 ;  /* 0x0000000b0c18723e */ /* 0x000fc400000010ff */
[----:B------:R-:W-:Y:S01]  /*7b20*/  F2FP.BF16.F32.PACK_AB R25, R37, R10 ;  /* 0x0000000a2519723e */ /* 0x000fe200000010ff */
[----:B------:R-:W4:Y:S01]  /*7b30*/  MUFU.EX2 R47, R47 ;  /* 0x0000002f002f7308 */ /* 0x000f220000000800 */
[----:B--2---:R-:W-:Y:S01]  /*7b40*/  FMUL.FTZ R14, R54, R21 ;  /* 0x00000015360e7220 */ /* 0x004fe20000410000 */
[----:B------:R-:W-:Y:S01]  /*7b50*/  FFMA.FTZ R21, -R28, R28, 1 ;  /* 0x3f8000001c157423 */ /* 0x000fe2000001011c */
[----:B-1----:R-:W-:Y:S01]  /*7b60*/  FMUL.FTZ R28, R42, R219 ;  /* 0x000000db2a1c7220 */ /* 0x002fe20000410000 */
[----:B------:R-:W-:Y:S01]  /*7b70*/  R2UR UR5, R5 ;  /* 0x00000000050572ca */ /* 0x000fe200000e0000 */
[----:B------:R-:W-:Y:S01]  /*7b80*/  FMUL.FTZ R5, R40, R55 ;  /* 0x0000003728057220 */ /* 0x000fe20000410000 */
[----:B------:R-:W-:Y:S01]  /*7b90*/  UMOV UR18, UR6 ;  /* 0x0000000600127c82 */ /* 0x000fe20008000000 */
[----:B------:R-:W-:Y:S01]  /*7ba0*/  FMUL.FTZ R28, R28, R21 ;  /* 0x000000151c1c7220 */ /* 0x000fe20000410000 */
[----:B------:R-:W1:Y:S01]  /*7bb0*/  MUFU.EX2 R44, R44 ;  /* 0x0000002c002c7308 */ /* 0x000e620000000800 */
[----:B---3--:R-:W-:Y:S01]  /*7bc0*/  FMUL.FTZ R46, R49, R222 ;  /* 0x000000de312e7220 */ /* 0x008fe20000410000 */
[----:B------:R-:W-:Y:S01]  /*7bd0*/  FMUL.FTZ R5, R5, R22 ;  /* 0x0000001605057220 */ /* 0x000fe20000410000 */
[----:B------:R-:W-:Y:S01]  /*7be0*/  FFMA.FTZ R22, -R27, R27, 1 ;  /* 0x3f8000001b167423 */ /* 0x000fe2000001011b */
[----:B------:R-:W-:Y:S01]  /*7bf0*/  UMOV UR10, UR4 ;  /* 0x00000004000a7c82 */ /* 0x000fe20008000000 */
[----:B------:R-:W-:Y:S01]  /*7c00*/  FMUL.FTZ R46, R46, R31 ;  /* 0x0000001f2e2e7220 */ /* 0x000fe20000410000 */
[----:B------:R-:W-:-:S02]  /*7c10*/  F2FP.BF16.F32.PACK_AB R31, R40, R41 ;  /* 0x00000029281f723e */ /* 0x000fc400000010ff */
[----:B------:R-:W-:Y:S01]  /*7c20*/  F2FP.BF16.F32.PACK_AB R7, R5, R14 ;  /* 0x0000000e0507723e */ /* 0x000fe200000010ff */
[----:B----4-:R-:W-:Y:S01]  /*7c30*/  FMUL.FTZ R27, R47, R218 ;  /* 0x000000da2f1b7220 */ /* 0x010fe20000410000 */
[----:B------:R-:W-:Y:S01]  /*7c40*/  F2FP.BF16.F32.PACK_AB R33, R42, R47 ;  /* 0x0000002f2a21723e */ /* 0x000fe200000010ff */
[----:B------:R-:W-:Y:S01]  /*7c50*/  STSM.16.M88.2 [R0+0x2d500], R30 ;  /* 0x02d5001e00007844 */ /* 0x000fe20000000100 */
[----:B------:R-:W-:Y:S01]  /*7c60*/  UMOV UR14, UR5 ;  /* 0x00000005000e7c82 */ /* 0x000fe20008000000 */
[----:B------:R-:W-:Y:S01]  /*7c70*/  FMUL.FTZ R27, R27, R22 ;  /* 0x000000161b1b7220 */ /* 0x000fe20000410000 */
[----:B------:R-:W-:Y:S01]  /*7c80*/  IMAD R22, R4, 0x2000, R17 ;  /* 0x0000200004167824 */ /* 0x000fe200078e0211 */
[----:B------:R-:W-:Y:S01]  /*7c90*/  STSM.16.M88.2 [R0+0x2dd00], R32 ;  /* 0x02dd002000007844 */ /* 0x000fe20000000100 */
[----:B------:R-:W-:Y:S01]  /*7ca0*/  VIADD R14, R13, 0xb0 ;  /* 0x000000b00d0e7836 */ /* 0x000fe20000000000 */
[----:B-1----:R-:W-:Y:S01]  /*7cb0*/  F2FP.BF16.F32.PACK_AB R21, R44, R49 ;  /* 0x000000312c15723e */ /* 0x002fe200000010ff */
[----:B------:R-:W-:-:S02]  /*7cc0*/  VIADD R15, R22, 0x24100 ;  /* 0x00024100160f7836 */ /* 0x000fc40000000000 */
[----:B------:R-:W-:Y:S01]  /*7cd0*/  FMUL.FTZ R223, R44, R223 ;  /* 0x000000df2cdf7220 */ /* 0x000fe20000410000 */
[----:B------:R-:W-:Y:S01]  /*7ce0*/  F2FP.BF16.F32.PACK_AB R35, R28, R27 ;  /* 0x0000001b1c23723e */ /* 0x000fe200000010ff */
[----:B------:R-:W-:Y:S01]  /*7cf0*/  STSM.16.M88.2 [R0+0x2e500], R20 ;  /* 0x02e5001400007844 */ /* 0x000fe20000000100 */
[----:B------:R-:W-:Y:S01]  /*7d00*/  SHF.R.U32.HI R15, RZ, 0x4, R15 ;  /* 0x00000004ff0f7819 */ /* 0x000fe2000001160f */
[----:B------:R-:W-:Y:S01]  /*7d10*/  FMUL.FTZ R223, R223, R48 ;  /* 0x00000030dfdf7220 */ /* 0x000fe20000410000 */
[----:B------:R-:W-:Y:S01]  /*7d20*/  @!PT LDS RZ, [RZ] ;  /* 0x00000000fffff984 */ /* 0x000fe20000000800 */
[----:B------:R-:W-:Y:S01]  /*7d30*/  @!PT LDS RZ, [RZ] ;  /* 0x00000000fffff984 */ /* 0x000fe20000000800 */
[----:B------:R-:W-:Y:S01]  /*7d40*/  @!PT LDS RZ, [RZ] ;  /* 0x00000000fffff984 */ /* 0x000fe20000000800 */
[----:B------:R-:W-:Y:S01]  /*7d50*/  @!PT LDS RZ, [RZ] ;  /* 0x00000000fffff984 */ /* 0x000fe20000000800 */
[----:B------:R1:W-:Y:S06]  /*7d60*/  MEMBAR.ALL.CTA ;  /* 0x0000000000007992 */ /* 0x0003ec0000008000 */
[----:B-1----:R-:W1:Y:S01]  /*7d70*/  FENCE.VIEW.ASYNC.S ;  /* 0x00000000000073c6 */ /* 0x002e620000000000 */
[----:B------:R-:W-:Y:S01]  /*7d80*/  LOP3.LUT R23, R15, 0x3fff, RZ, 0xc0, !PT ;  /* 0x00003fff0f177812 */ /* 0x000fe200078ec0ff */
[----:B------:R-:W-:Y:S01]  /*7d90*/  VIADD R15, R13, 0x130 ;  /* 0x000001300d0f7836 */ /* 0x000fe20000000000 */
[----:B------:R-:W-:-:S02]  /*7da0*/  F2FP.BF16.F32.PACK_AB R27, R223, R46 ;  /* 0x0000002edf1b723e */ /* 0x000fc400000010ff */
[C---:B------:R-:W-:Y:S01]  /*7db0*/  R2UR UR56, R23.reuse ;  /* 0x00000000173872ca */ /* 0x040fe200000e0000 */
[----:B------:R-:W-:-:S05]  /*7dc0*/  VIADD R5, R23, 0x80 ;  /* 0x0000008017057836 */ /* 0x000fca0000000000 */
[----:B------:R-:W-:Y:S01]  /*7dd0*/  R2UR UR48, R5 ;  /* 0x00000000053072ca */ /* 0x000fe200000e0000 */
[----:B------:R-:W-:-:S05]  /*7de0*/  VIADD R5, R13, 0x90 ;  /* 0x000000900d057836 */ /* 0x000fca0000000000 */
[----:B------:R-:W-:Y:S01]  /*7df0*/  R2UR UR4, R5 ;  /* 0x00000000050472ca */ /* 0x000fe200000e0000 */
[----:B------:R-:W-:Y:S01]  /*7e00*/  UMOV UR8, UR56 ;  /* 0x0000003800087c82 */ /* 0x000fe20008000000 */
[----:B------:R-:W-:Y:S01]  /*7e10*/  UMOV UR12, UR56 ;  /* 0x00000038000c7c82 */ /* 0x000fe20008000000 */
[----:B------:R-:W-:Y:S01]  /*7e20*/  UMOV UR16, UR56 ;  /* 0x0000003800107c82 */ /* 0x000fe20008000000 */
[----:B------:R-:W-:Y:S01]  /*7e30*/  VIADD R5, R13, 0x190 ;  /* 0x000001900d057836 */ /* 0x000fe20000000000 */
[----:B-1----:R-:W-:Y:S04]  /*7e40*/  BAR.SYNC.DEFER_BLOCKING 0x9, 0x100 ;  /* 0x0244000000007b1d */ /* 0x002fe80000010000 */
[----:B------:R-:W-:Y:S01]  /*7e50*/  R2UR UR54, R5 ;  /* 0x00000000053672ca */ /* 0x000fe200000e0000 */
[----:B------:R-:W-:Y:S01]  /*7e60*/  VIADD R5, R23, 0x100 ;  /* 0x0000010017057836 */ /* 0x000fe20000000000 */
[----:B------:R-:W-:Y:S01]  /*7e70*/  UMOV UR52, UR48 ;  /* 0x0000003000347c82 */ /* 0x000fe20008000000 */
[----:B------:R-:W-:-:S03]  /*7e80*/  UMOV UR44, UR48 ;  /* 0x00000030002c7c82 */ /* 0x000fc60008000000 */
[----:B------:R-:W-:Y:S01]  /*7e90*/  R2UR UR28, R5 ;  /* 0x00000000051c72ca */ /* 0x000fe200000e0000 */
[----:B------:R-:W-:-:S05]  /*7ea0*/  VIADD R5, R13, 0xa0 ;  /* 0x000000a00d057836 */ /* 0x000fca0000000000 */
[----:B------:R-:W-:Y:S01]  /*7eb0*/  R2UR UR42, R5 ;  /* 0x00000000052a72ca */ /* 0x000fe200000e0000 */
[----:B------:R-:W-:-:S05]  /*7ec0*/  VIADD R5, R13, 0x1a0 ;  /* 0x000001a00d057836 */ /* 0x000fca0000000000 */
[----:B------:R-:W-:Y:S01]  /*7ed0*/  R2UR UR34, R5 ;  /* 0x00000000052272ca */ /* 0x000fe200000e0000 */
[----:B------:R-:W-:Y:S01]  /*7ee0*/  UMOV UR40, UR28 ;  /* 0x0000001c00287c82 */ /* 0x000fe20008000000 */
[----:B------:R-:W-:Y:S01]  /*7ef0*/  UMOV UR36, UR28 ;  /* 0x0000001c00247c82 */ /* 0x000fe20008000000 */
[----:B------:R-:W-:Y:S01]  /*7f00*/  UMOV UR32, UR28 ;  /* 0x0000001c00207c82 */ /* 0x000fe20008000000 */
[----:B------:R1:W-:Y:S01]  /*7f10*/  STSM.16.M88.2 [R0+0x2ed00], R8 ;  /* 0x02ed000800007844 */ /* 0x0003e20000000100 */
[----:B------:R-:W-:Y:S01]  /*7f20*/  UMOV UR24, UR28 ;  /* 0x0000001c00187c82 */ /* 0x000fe20008000000 */
[----:B------:R-:W-:Y:S02]  /*7f30*/  VIADD R5, R23, 0x180 ;  /* 0x0000018017057836 */ /* 0x000fe40000000000 */
[----:B------:R-:W-:Y:S03]  /*7f40*/  STSM.16.M88.2 [R0+0x2f500], R24 ;  /* 0x02f5001800007844 */ /* 0x000fe60000000100 */
[----:B------:R-:W-:Y:S01]  /*7f50*/  R2UR UR20, R5 ;  /* 0x00000000051472ca */ /* 0x000fe200000e0000 */
[----:B------:R2:W-:Y:S01]  /*7f60*/  STSM.16.M88.2 [R0+0x2fd00], R6 ;  /* 0x02fd000600007844 */ /* 0x0005e20000000100 */
[----:B------:R-:W-:-:S03]  /*7f70*/  IMAD R5, R4, 0x2800, R17 ;  /* 0x0000280004057824 */ /* 0x000fc600078e0211 */
[----:B------:R-:W-:Y:S01]  /*7f80*/  STSM.16.M88.2 [R0+0x30500], R34 ;  /* 0x0305002200007844 */ /* 0x000fe20000000100 */
[----:B-1----:R-:W-:Y:S02]  /*7f90*/  MOV R8, UR59 ;  /* 0x0000003b00087c02 */ /* 0x002fe40008000f00 */
[----:B------:R-:W-:Y:S01]  /*7fa0*/  MOV R9, UR58 ;  /* 0x0000003a00097c02 */ /* 0x000fe20008000f00 */
[----:B------:R1:W-:Y:S01]  /*7fb0*/  STSM.16.M88.2 [R0+0x30d00], R26 ;  /* 0x030d001a00007844 */ /* 0x0003e20000000100 */
[----:B------:R-:W-:Y:S01]  /*7fc0*/  WARPGROUP.ARRIVE ;  /* 0x00000000000079c5 */ /* 0x000fe20000000000 */
[----:B------:R-:W-:Y:S01]  /*7fd0*/  SHF.R.U32.HI R5, RZ, 0x4, R5 ;  /* 0x00000004ff057819 */ /* 0x000fe20000011605 */
[----:B--2---:R-:W-:-:S03]  /*7fe0*/  VIADD R6, R13, 0x10 ;  /* 0x000000100d067836 */ /* 0x004fc60000000000 */
[----:B------:R-:W-:Y:S01]  /*7ff0*/  LOP3.LUT R5, R5, 0x3fff, RZ, 0xc0, !PT ;  /* 0x00003fff05057812 */ /* 0x000fe200078ec0ff */
[----:B------:R-:W-:Y:S01]  /*8000*/  HGMMA.64x16x16.F32.BF16 R136, gdesc[UR56].tnspA.tnspB, R136, gsb0 ;  /* 0x60200000388879f0 */ /* 0x000fe20008001888 */
        /* <DEDUP_REMOVED lines=14> */
[----:B------:R-:W-:-:S04]  /*80f0*/  SHF.R.U32.HI R6, RZ, 0x4, R6 ;  /* 0x00000004ff067819 */ /* 0x000fc80000011606 */
[----:B------:R-:W-:Y:S01]  /*8100*/  LOP3.LUT R216, R6, 0x3fff, RZ, 0xc0, !PT ;  /* 0x00003fff06d87812 */ /* 0x000fe200078ec0ff */
[----:B------:R-:W-:Y:S02]  /*8110*/  WARPGROUP.DEPBAR.LE gsb0, 0x0 ;  /* 0x00008000000079c5 */ /* 0x000fe40000010000 */
[----:B------:R-:W-:Y:S01]  /*8120*/  WARPGROUP.ARRIVE ;  /* 0x00000000000079c5 */ /* 0x000fe20000000000 */
[----:B------:R-:W-:-:S05]  /*8130*/  LOP3.LUT R6, R216, 0x400000, RZ, 0xfc, !PT ;  /* 0x00400000d8067812 */ /* 0x000fca00078efcff */
        /* <DEDUP_REMOVED lines=29> */
[----:B------:R-:W-:Y:S01]  /*8310*/  MOV R7, UR59 ;  /* 0x0000003b00077c02 */ /* 0x000fe20008000f00 */
[----:B------:R-:W-:Y:S01]  /*8320*/  UMOV UR59, UR7 ;  /* 0x00000007003b7c82 */ /* 0x000fe20008000000 */
[----:B------:R-:W-:Y:S01]  /*8330*/  MOV R11, UR58 ;  /* 0x0000003a000b7c02 */ /* 0x000fe20008000f00 */
[----:B------:R-:W-:Y:S01]  /*8340*/  UMOV UR58, UR10 ;  /* 0x0000000a003a7c82 */ /* 0x000fe20008000000 */
[----:B------:R-:W-:Y:S01]  /*8350*/  R2UR UR10, R14 ;  /* 0x000000000e0a72ca */ /* 0x000fe200000e0000 */
[----:B------:R-:W-:Y:S01]  /*8360*/  UMOV UR4, UR20 ;  /* 0x0000001400047c82 */ /* 0x000fe20008000000 */
[----:B------:R-:W-:Y:S01]  /*8370*/  MOV R10, UR59 ;  /* 0x0000003b000a7c02 */ /* 0x000fe20008000f00 */
[----:B------:R-:W-:Y:S01]  /*8380*/  UMOV UR59, UR11 ;  /* 0x0000000b003b7c82 */ /* 0x000fe20008000000 */
[----:B------:R-:W-:Y:S01]  /*8390*/  UMOV UR11, 0x40 ;  /* 0x00000040000b7882 */ /* 0x000fe20000000000 */
[----:B------:R-:W-:Y:S01]  /*83a0*/  R2UR UR6, R15 ;  /* 0x000000000f0672ca */ /* 0x000fe200000e0000 */
[----:B------:R-:W-:Y:S01]  /*83b0*/  UMOV UR7, 0x40 ;  /* 0x0000004000077882 */ /* 0x000fe20000000000 */
[C---:B------:R-:W-:Y:S01]  /*83c0*/  VIADD R14, R13.reuse, 0x1b0 ;  /* 0x000001b00d0e7836 */ /* 0x040fe20000000000 */
[----:B------:R-:W-:Y:S01]  /*83d0*/  MOV R12, UR59 ;  /* 0x0000003b000c7c02 */ /* 0x000fe20008000f00 */
[----:B------:R-:W-:Y:S01]  /*83e0*/  VIADD R13, R13, 0x230 ;  /* 0x000002300d0d7836 */ /* 0x000fe20000000000 */
[----:B------:R-:W-:Y:S01]  /*83f0*/  MOV R222, UR58 ;  /* 0x0000003a00de7c02 */ /* 0x000fe20008000f00 */
[----:B------:R-:W-:Y:S01]  /*8400*/  UMOV UR59, 0x8 ;  /* 0x00000008003b7882 */ /* 0x000fe20000000000 */
[----:B------:R-:W-:Y:S01]  /*8410*/  R2UR UR14, R14 ;  /* 0x000000000e0e72ca */ /* 0x000fe200000e0000 */
[----:B------:R-:W-:-:S02]  /*8420*/  VIADD R14, R6, 0x80 ;  /* 0x00000080060e7836 */ /* 0x000fc40000000000 */
[----:B------:R-:W-:Y:S01]  /*8430*/  IMAD.U32 R21, RZ, RZ, UR59 ;  /* 0x0000003bff157e24 */ /* 0x000fe2000f8e00ff */
        /* <DEDUP_REMOVED lines=12> */
[----:B------:R-:W-:Y:S01]  /*8500*/  UMOV UR57, UR19 ;  /* 0x0000001300397c82 */ /* 0x000fe20008000000 */
[----:B------:R-:W-:Y:S01]  /*8510*/  MOV R219, UR56 ;  /* 0x0000003800db7c02 */ /* 0x000fe20008000f00 */
[----:B------:R-:W-:Y:S01]  /*8520*/  UMOV UR56, UR12 ;  /* 0x0000000c00387c82 */ /* 0x000fe20008000000 */
[----:B------:R-:W-:Y:S01]  /*8530*/  MOV R218, UR57 ;  /* 0x0000003900da7c02 */ /* 0x000fe20008000f00 */
[----:B------:R-:W-:Y:S01]  /*8540*/  UMOV UR57, UR13 ;  /* 0x0000000d00397c82 */ /* 0x000fe20008000000 */
[----:B------:R-:W-:Y:S01]  /*8550*/  UMOV UR12, UR20 ;  /* 0x00000014000c7c82 */ /* 0x000fe20008000000 */
[----:B------:R-:W-:Y:S01]  /*8560*/  UMOV UR13, UR21 ;  /* 0x00000015000d7c82 */ /* 0x000fe20008000000 */
[----:B------:R-:W-:-:S02]  /*8570*/  MOV R221, UR56 ;  /* 0x0000003800dd7c02 */ /* 0x000fc40008000f00 */
[----:B------:R-:W-:Y:S01]  /*8580*/  MOV R220, UR57 ;  /* 0x0000003900dc7c02 */ /* 0x000fe20008000f00 */
[----:B------:R-:W-:Y:S01]  /*8590*/  UMOV UR57, 0x40000040 ;  /* 0x4000004000397882 */ /* 0x000fe20000000000 */
[----:B------:R-:W-:Y:S02]  /*85a0*/  WARPGROUP.DEPBAR.LE gsb0, 0x0 ;  /* 0x00008000000079c5 */ /* 0x000fe40000010000 */
[----:B------:R-:W-:-:S06]  /*85b0*/  WARPGROUP.ARRIVE ;  /* 0x00000000000079c5 */ /* 0x000fcc0000000000 */
[----:B------:R-:W-:Y:S01]  /*85c0*/  HGMMA.64x16x16.F32.BF16 R168, gdesc[UR16].tnspA.tnspB, R168, gsb0 ;  /* 0x6020000010a879f0 */ /* 0x000fe200080018a8 */
[----:B------:R-:W-:Y:S01]  /*85d0*/  R2UR UR16, R5 ;  /* 0x00000000051072ca */ /* 0x000fe200000e0000 */
[----:B------:R-:W-:Y:S01]  /*85e0*/  UMOV UR17, UR21 ;  /* 0x0000001500117c82 */ /* 0x000fe20008000000 */
[----:B------:R-:W-:Y:S01]  /*85f0*/  R2UR UR18, R13 ;  /* 0x000000000d1272ca */ /* 0x000fe200000e0000 */
[----:B------:R-:W-:Y:S01]  /*8600*/  UMOV UR19, 0x40 ;  /* 0x0000004000137882 */ /* 0x000fe20000000000 */
[----:B------:R-:W-:-:S09]  /*8610*/  VIADD R13, R5, 0x80 ;  /* 0x00000080050d7836 */ /* 0x000fd20000000000 */
        /* <DEDUP_REMOVED lines=15> */
[----:B------:R-:W-:Y:S02]  /*8710*/  UMOV UR29, 0x40000040 ;  /* 0x40000040001d7882 */ /* 0x000fe40000000000 */
        /* <DEDUP_REMOVED lines=14> */
[----:B------:R-:W-:-:S13]  /*8800*/  R2UR UR24, R6 ;  /* 0x00000000061872ca */ /* 0x000fda00000e0000 */
[----:B------:R-:W-:Y:S02]  /*8810*/  UMOV UR58, UR24 ;  /* 0x00000018003a7c82 */ /* 0x000fe40008000000 */
[----:B------:R-:W-:Y:S01]  /*8820*/  IMAD.U32 R20, RZ, RZ, UR58 ;  /* 0x0000003aff147e24 */ /* 0x000fe2000f8e00ff */
        /* <DEDUP_REMOVED lines=10> */
[----:B------:R-:W-:Y:S01]  /*88d0*/  VIADD R13, R6, 0x100 ;  /* 0x00000100060d7836 */ /* 0x000fe20000000000 */
[----:B------:R-:W-:Y:S01]  /*88e0*/  R2UR UR5, R14 ;  /* 0x000000000e0572ca */ /* 0x000fe200000e0000 */
[----:B------:R-:W-:Y:S02]  /*88f0*/  WARPGROUP.DEPBAR.LE gsb0, 0x0 ;  /* 0x00008000000079c5 */ /* 0x000fe40000010000 */
[----:B------:R-:W-:-:S06]  /*8900*/  WARPGROUP.ARRIVE ;  /* 0x00000000000079c5 */ /* 0x000fcc0000000000 */
[----:B------:R-:W-:Y:S03]  /*8910*/  HGMMA.64x16x16.F32.BF16 R184, gdesc[UR12].tnspA.tnspB, R184, gsb0 ;  /* 0x602000000cb879f0 */ /* 0x000fe600080018b8 */
[----:B------:R-:W-:Y:S02]  /*8920*/  WARPGROUP.DEPBAR.LE gsb0, 0x0 ;  /* 0x00008000000079c5 */ /* 0x000fe40000010000 */
[----:B------:R-:W-:-:S06]  /*8930*/  WARPGROUP.ARRIVE ;  /* 0x00000000000079c5 */ /* 0x000fcc0000000000 */
[----:B------:R-:W-:Y:S03]  /*8940*/  HGMMA.64x16x16.F32.BF16 R200, gdesc[UR16].tnspA.tnspB, R200, gsb0 ;  /* 0x6020000010c879f0 */ /* 0x000fe600080018c8 */
        /* <DEDUP_REMOVED lines=14> */
[----:B------:R-:W-:Y:S01]  /*8a30*/  IMAD.U32 R14, RZ, RZ, UR58 ;  /* 0x0000003aff0e7e24 */ /* 0x000fe2000f8e00ff */
[----:B------:R-:W-:Y:S01]  /*8a40*/  R2UR UR5, R13 ;  /* 0x000000000d0572ca */ /* 0x000fe200000e0000 */
[----:B------:R-:W-:Y:S01]  /*8a50*/  IMAD.U32 R15, RZ, RZ, UR59 ;  /* 0x0000003bff0f7e24 */ /* 0x000fe2000f8e00ff */
[----:B------:R-:W-:Y:S02]  /*8a60*/  WARPGROUP.DEPBAR.LE gsb0, 0x0 ;  /* 0x00008000000079c5 */ /* 0x000fe40000010000 */
[----:B------:R-:W-:-:S06]  /*8a70*/  WARPGROUP.ARRIVE ;  /* 0x00000000000079c5 */ /* 0x000fcc0000000000 */
[----:B------:R-:W-:Y:S01]  /*8a80*/  HGMMA.64x64x16.F32.BF16 R24, gdesc[UR56].tnspA, R24, gsb0 ;  /* 0x20e00000381879f0 */ /* 0x000fe20008001818 */
[----:B------:R-:W-:Y:S01]  /*8a90*/  R2UR UR59, R12 ;  /* 0x000000000c3b72ca */ /* 0x000fe200000e0000 */
[----:B------:R-:W-:Y:S01]  /*8aa0*/  VIADD R12, R5, 0x100 ;  /* 0x00000100050c7836 */ /* 0x000fe20000000000 */
[----:B------:R-:W-:Y:S02]  /*8ab0*/  R2UR UR58, R222 ;  /* 0x00000000de3a72ca */ /* 0x000fe400000e0000 */
[----:B------:R-:W-:Y:S02]  /*8ac0*/  R2UR UR57, R220 ;  /* 0x00000000dc3972ca */ /* 0x000fe400000e0000 */
[----:B------:R-:W-:Y:S02]  /*8ad0*/  R2UR UR56, R221 ;  /* 0x00000000dd3872ca */ /* 0x000fe400000e0000 */
[----:B------:R-:W-:-:S05]  /*8ae0*/  R2UR UR4, R12 ;  /* 0x000000000c0472ca */ /* 0x000fca00000e0000 */
        /* <DEDUP_REMOVED lines=10> */
[----:B------:R-:W-:-:S02]  /*8b90*/  WARPGROUP.DEPBAR.LE gsb0, 0x0 ;  /* 0x00008000000079c5 */ /* 0x000fc40000010000 */
[----:B------:R-:W-:-:S06]  /*8ba0*/  WARPGROUP.ARRIVE ;  /* 0x00000000000079c5 */ /* 0x000fcc0000000000 */
[----:B------:R-:W-:Y:S01]  /*8bb0*/  HGMMA.64x64x16.F32.BF16 R24, gdesc[UR56].tnspA, R24, gsb0 ;  /* 0x20e00000381879f0 */ /* 0x000fe20008001818 */
[----:B------:R-:W-:Y:S01]  /*8bc0*/  R2UR UR59, R10 ;  /* 0x000000000a3b72ca */ /* 0x000fe200000e0000 */
[----:B------:R-:W-:Y:S01]  /*8bd0*/  VIADD R10, R5, 0x180 ;  /* 0x00000180050a7836 */ /* 0x000fe20000000000 */
[----:B------:R-:W-:Y:S01]  /*8be0*/  R2UR UR58, R11 ;  /* 0x000000000b3a72ca */ /* 0x000fe200000e0000 */
[C---:B------:R-:W-:Y:S01]  /*8bf0*/  VIADD R11, R6.reuse, 0x180 ;  /* 0x00000180060b7836 */ /* 0x040fe20000000000 */
[----:B------:R-:W-:Y:S01]  /*8c00*/  UMOV UR57, 0x40000040 ;  /* 0x4000004000397882 */ /* 0x000fe20000000000 */
[----:B------:R-:W-:Y:S01]  /*8c10*/  VIADD R6, R6, 0x200 ;  /* 0x0000020006067836 */ /* 0x000fe20000000000 */
[----:B------:R-:W-:Y:S02]  /*8c20*/  R2UR UR4, R10 ;  /* 0x000000000a0472ca */ /* 0x000fe400000e0000 */
[----:B------:R-:W-:-:S05]  /*8c30*/  R2UR UR5, R11 ;  /* 0x000000000b0572ca */ /* 0x000fca00000e0000 */
[----:B------:R-:W-:Y:S01]  /*8c40*/  UMOV UR49, UR59 ;  /* 0x0000003b00317c82 */ /* 0x000fe20008000000 */
[----:B------:R-:W-:Y:S01]  /*8c50*/  UMOV UR59, 0x8 ;  /* 0x00000008003b7882 */ /* 0x000fe20000000000 */
[----:B------:R-:W-:Y:S01]  /*8c60*/  UMOV UR48, UR58 ;  /* 0x0000003a00307c82 */ /* 0x000fe20008000000 */
[----:B------:R-:W-:-:S03]  /*8c70*/  IMAD.U32 R11, RZ, RZ, UR59 ;  /* 0x0000003bff0b7e24 */ /* 0x000fc6000f8e00ff */
[----:B------:R-:W-:Y:S02]  /*8c80*/  UMOV UR56, UR4 ;  /* 0x0000000400387c82 */ /* 0x000fe40008000000 */
[----:B------:R-:W-:Y:S01]  /*8c90*/  UMOV UR58, UR5 ;  /* 0x00000005003a7c82 */ /* 0x000fe20008000000 */
[----:B------:R-:W-:Y:S01]  /*8ca0*/  R2UR UR5, R6 ;  /* 0x00000000060572ca */ /* 0x000fe200000e0000 */
[----:B------:R-:W-:Y:S01]  /*8cb0*/  IMAD.U32 R10, RZ, RZ, UR58 ;  /* 0x0000003aff0a7e24 */ /* 0x000fe2000f8e00ff */
[----:B------:R-:W-:Y:S02]  /*8cc0*/  WARPGROUP.DEPBAR.LE gsb0, 0x0 ;  /* 0x00008000000079c5 */ /* 0x000fe40000010000 */
[----:B------:R-:W-:-:S06]  /*8cd0*/  WARPGROUP.ARRIVE ;  /* 0x00000000000079c5 */ /* 0x000fcc0000000000 */
[----:B------:R-:W-:Y:S01]  /*8ce0*/  HGMMA.64x64x16.F32.BF16 R24, gdesc[UR56].tnspA, R24, gsb0 ;  /* 0x20e00000381879f0 */ /* 0x000fe20008001818 */
[----:B------:R-:W-:Y:S01]  /*8cf0*/  R2UR UR59, R7 ;  /* 0x00000000073b72ca */ /* 0x000fe200000e0000 */
[----:B------:R-:W-:Y:S01]  /*8d00*/  VIADD R7, R5, 0x200 ;  /* 0x0000020005077836 */ /* 0x000fe20000000000 */
[----:B------:R-:W-:Y:S01]  /*8d10*/  R2UR UR58, R217 ;  /* 0x00000000d93a72ca */ /* 0x000fe200000e0000 */
[----:B------:R-:W-:Y:S01]  /*8d20*/  VIADD R217, R23, 0x400 ;  /* 0x0000040017d97836 */ /* 0x000fe20000000000 */
        /* <DEDUP_REMOVED lines=13> */
[----:B------:R-:W-:Y:S01]  /*8e00*/  UMOV UR25, UR29 ;  /* 0x0000001d00197c82 */ /* 0x000fe20008000000 */
[----:B------:R-:W-:Y:S01]  /*8e10*/  UMOV UR21, 0x40000040 ;  /* 0x4000004000157882 */ /* 0x000fe20000000000 */
[----:B------:R-:W-:Y:S01]  /*8e20*/  ULDC.64 UR4, c[0x0][0x2c0] ;  /* 0x0000b00000047ab9 */ /* 0x000fe20000000a00 */
[----:B------:R-:W-:-:S02]  /*8e30*/  WARPGROUP.DEPBAR.LE gsb0, 0x0 ;  /* 0x00008000000079c5 */ /* 0x000fc40000010000 */
[----:B------:R-:W-:-:S06]  /*8e40*/  WARPGROUP.ARRIVE ;  /* 0x00000000000079c5 */ /* 0x000fcc0000000000 */
[----:B------:R-:W-:Y:S01]  /*8e50*/  HGMMA.64x64x16.F32.BF16 R24, gdesc[UR56].tnspA, R24, gsb0 ;  /* 0x20e00000381879f0 */ /* 0x000fe20008001818 */
[----:B------:R-:W-:Y:S01]  /*8e60*/  R2UR UR59, R8 ;  /* 0x00000000083b72ca */ /* 0x000fe200000e0000 */
[----:B------:R-:W-:Y:S01]  /*8e70*/  UMOV UR57, 0x40000040 ;  /* 0x4000004000397882 */ /* 0x000fe20000000000 */
[----:B------:R-:W-:Y:S01]  /*8e80*/  R2UR UR58, R9 ;  /* 0x00000000093a72ca */ /* 0x000fe200000e0000 */
[----:B------:R-:W-:Y:S01]  /*8e90*/  VIADD R8, R23, 0x480 ;  /* 0x0000048017087836 */ /* 0x000fe20000000000 */
[----:B------:R-:W-:Y:S01]  /*8ea0*/  R2UR UR56, R217 ;  /* 0x00000000d93872ca */ /* 0x000fe200000e0000 */
[----:B------:R-:W-:-:S05]  /*8eb0*/  VIADD R217, R23, 0x500 ;  /* 0x0000050017d97836 */ /* 0x000fca0000000000 */
[----:B------:R-:W-:Y:S01]  /*8ec0*/  R2UR UR28, R217 ;  /* 0x00000000d91c72ca */ /* 0x000fe200000e0000 */
        /* <DEDUP_REMOVED lines=26> */
[----:B------:R-:W-:Y:S01]  /*9070*/  UMOV UR32, UR28 ;  /* 0x0000001c00207c82 */ /* 0x000fe20008000000 */
[----:B------:R-:W-:Y:S01]  /*9080*/  UMOV UR33, UR29 ;  /* 0x0000001d00217c82 */ /* 0x000fe20008000000 */
[----:B------:R-:W-:Y:S01]  /*9090*/  UMOV UR24, UR28 ;  /* 0x0000001c00187c82 */ /* 0x000fe20008000000 */
[----:B------:R-:W-:Y:S01]  /*90a0*/  VIADD R23, R23, 0x580 ;  /* 0x0000058017177836 */ /* 0x000fe20000000000 */
[----:B------:R-:W-:Y:S01]  /*90b0*/  UMOV UR9, UR21 ;  /* 0x0000001500097c82 */ /* 0x000fe20008000000 */
[----:B------:R-:W-:Y:S01]  /*90c0*/  IMAD.SHL.U32 R8, R3, 0x4000, RZ ;  /* 0x0000400003087824 */ /* 0x000fe200078e00ff */
[----:B------:R-:W-:-:S02]  /*90d0*/  WARPGROUP.DEPBAR.LE gsb0, 0x0 ;  /* 0x00008000000079c5 */ /* 0x000fc40000010000 */
[----:B------:R-:W-:Y:S01]  /*90e0*/  WARPGROUP.ARRIVE ;  /* 0x00000000000079c5 */ /* 0x000fe20000000000 */
[----:B------:R-:W-:Y:S02]  /*90f0*/  R2UR UR20, R23 ;  /* 0x00000000171472ca */ /* 0x000fe400000e0000 */
[----:B------:R-:W-:-:S03]  /*9100*/  IADD3 R9, P0, R8, R230, RZ ;  /* 0x000000e608097210 */ /* 0x000fc60007f1e0ff */
[----:B------:R-:W-:Y:S01]  /*9110*/  HGMMA.64x16x16.F32.BF16 R208, gdesc[UR56].tnspA.tnspB, R208, gsb0 ;  /* 0x6020000038d079f0 */ /* 0x000fe200080018d0 */
[----:B------:R-:W-:Y:S02]  /*9120*/  LEA.HI.X.SX32 R218, R8, R235, 0x1, P0 ;  /* 0x000000eb08da7211 */ /* 0x000fe400000f0eff */
[----:B------:R-:W-:-:S04]  /*9130*/  LEA R8, P0, R9, UR4, 0x2 ;  /* 0x0000000409087c11 */ /* 0x000fc8000f8010ff */
[----:B------:R-:W-:Y:S01]  /*9140*/  LEA.HI.X R9, R9, UR5, R218, 0x2, P0 ;  /* 0x0000000509097c11 */ /* 0x000fe200080f14da */
[----:B------:R-:W-:Y:S02]  /*9150*/  WARPGROUP.DEPBAR.LE gsb0, 0x0 ;  /* 0x00008000000079c5 */ /* 0x000fe40000010000 */
[----:B------:R-:W-:Y:S01]  /*9160*/  WARPGROUP.ARRIVE ;  /* 0x00000000000079c5 */ /* 0x000fe20000000000 */
[----:B------:R-:W-:Y:S01]  /*9170*/  UMOV UR8, UR20 ;  /* 0x0000001400087c82 */ /* 0x000fe20008000000 */
[----:B------:R-:W-:Y:S01]  /*9180*/  UMOV UR4, UR20 ;  /* 0x0000001400047c82 */ /* 0x000fe20008000000 */
[----:B------:R-:W-:Y:S01]  /*9190*/  UMOV UR5, UR21 ;  /* 0x0000001500057c82 */ /* 0x000fe20008000000 */
[----:B------:R-:W-:Y:S01]  /*91a0*/  UMOV UR12, UR20 ;  /* 0x00000014000c7c82 */ /* 0x000fe20008000000 */
[----:B------:R-:W-:Y:S01]  /*91b0*/  UMOV UR13, UR21 ;  /* 0x00000015000d7c82 */ /* 0x000fe20008000000 */
[----:B------:R-:W-:Y:S01]  /*91c0*/  HGMMA.64x16x16.F32.BF16 R144, gdesc[UR48].tnspA.tnspB, R144, gsb0 ;  /* 0x60200000309079f0 */ /* 0x000fe20008001890 */
[----:B------:R-:W-:Y:S01]  /*91d0*/  UMOV UR50, UR44 ;  /* 0x0000002c00327c82 */ /* 0x000fe20008000000 */
[----:B------:R-:W-:Y:S01]  /*91e0*/  UMOV UR51, UR45 ;  /* 0x0000002d00337c82 */ /* 0x000fe20008000000 */
[----:B------:R-:W-:Y:S01]  /*91f0*/  UMOV UR44, UR48 ;  /* 0x00000030002c7c82 */ /* 0x000fe20008000000 */
[----:B------:R-:W-:Y:S01]  /*9200*/  UMOV UR45, UR49 ;  /* 0x00000031002d7c82 */ /* 0x000fe20008000000 */
[----:B------:R-:W-:Y:S01]  /*9210*/  UMOV UR16, UR20 ;  /* 0x0000001400107c82 */ /* 0x000fe20008000000 */
[----:B------:R-:W-:Y:S01]  /*9220*/  UMOV UR17, UR21 ;  /* 0x0000001500117c82 */ /* 0x000fe20008000000 */
[----:B------:R-:W-:Y:S01]  /*9230*/  VIADD R22, R22, 0x14100 ;  /* 0x0001410016167836 */ /* 0x000fe20000000000 */
[----:B------:R1:W-:Y:S01]  /*9240*/  REDG.E.ADD.F32x4.FTZ.RN.STRONG.GPU desc[UR60][R8.64], R24 ;  /* 0x00000018080079a6 */ /* 0x0003e2000c10f7bc */
[----:B------:R-:W-:-:S02]  /*9250*/  WARPGROUP.DEPBAR.LE gsb0, 0x0 ;  /* 0x00008000000079c5 */ /* 0x000fc40000010000 */
[----:B------:R-:W-:Y:S01]  /*9260*/  WARPGROUP.ARRIVE ;  /* 0x00000000000079c5 */ /* 0x000fe20000000000 */
[----:B------:R-:W-:Y:S01]  /*9270*/  SHF.R.U32.HI R22, RZ, 0x4, R22 ;  /* 0x00000004ff167819 */ /* 0x000fe20000011616 */
[----:B------:R-:W-:Y:S01]  /*9280*/  UMOV UR59, 0x40 ;  /* 0x00000040003b7882 */ /* 0x000fe20000000000 */
[----:B-1----:R-:W-:Y:S01]  /*9290*/  LOP3.LUT R24, R216, 0x80000, RZ, 0xfc, !PT ;  /* 0x00080000d8187812 */ /* 0x002fe200078efcff */
[----:B------:R1:W-:Y:S02]  /*92a0*/  REDG.E.ADD.F32x4.FTZ.RN.STRONG.GPU desc[UR60][R8.64+0x800], R28 ;  /* 0x0008001c080079a6 */ /* 0x0003e4000c10f7bc */
[----:B------:R-:W-:Y:S01]  /*92b0*/  HGMMA.64x16x16.F32.BF16 R160, gdesc[UR48].tnspA.tnspB, R160, gsb0 ;  /* 0x6020000030a079f0 */ /* 0x000fe200080018a0 */
[----:B------:R-:W-:Y:S01]  /*92c0*/  UMOV UR50, UR52 ;  /* 0x0000003400327c82 */ /* 0x000fe20008000000 */
[----:B------:R-:W-:Y:S01]  /*92d0*/  UMOV UR51, UR53 ;  /* 0x0000003500337c82 */ /* 0x000fe20008000000 */
[----:B------:R-:W-:Y:S01]  /*92e0*/  UMOV UR52, UR48 ;  /* 0x0000003000347c82 */ /* 0x000fe20008000000 */
[----:B------:R-:W-:Y:S01]  /*92f0*/  UMOV UR53, UR49 ;  /* 0x0000003100357c82 */ /* 0x000fe20008000000 */
[----:B------:R-:W-:Y:S01]  /*9300*/  LOP3.LUT R237, R22, 0x3fff, RZ, 0xc0, !PT ;  /* 0x00003fff16ed7812 */ /* 0x000fe200078ec0ff */
[C---:B------:R-:W-:Y:S01]  /*9310*/  VIADD R23, R24.reuse, 0x80 ;  /* 0x0000008018177836 */ /* 0x040fe20000000000 */
[----:B------:R-:W-:Y:S01]  /*9320*/  PLOP3.LUT P0, PT, PT, PT, UP1, 0x40, 0x0 ;  /* 0x000000000000781c */ /* 0x000fe20003f0e818 */
[----:B------:R-:W-:Y:S01]  /*9330*/  VIADD R25, R24, 0x200 ;  /* 0x0000020018197836 */ /* 0x000fe20000000000 */
[----:B------:R1:W-:Y:S01]  /*9340*/  REDG.E.ADD.F32x4.FTZ.RN.STRONG.GPU desc[UR60][R8.64+0x1000], R32 ;  /* 0x00100020080079a6 */ /* 0x0003e2000c10f7bc */
[----:B------:R-:W-:-:S02]  /*9350*/  WARPGROUP.DEPBAR.LE gsb0, 0x0 ;  /* 0x00008000000079c5 */ /* 0x000fc40000010000 */
[----:B------:R-:W-:Y:S01]  /*9360*/  WARPGROUP.ARRIVE ;  /* 0x00000000000079c5 */ /* 0x000fe20000000000 */
[----:B------:R-:W-:Y:S01]  /*9370*/  IMAD R237, R2, 0x800, R237 ;  /* 0x0000080002ed7824 */ /* 0x000fe200078e02ed */
[----:B------:R1:W-:Y:S04]  /*9380*/  REDG.E.ADD.F32x4.FTZ.RN.STRONG.GPU desc[UR60][R8.64+0x1800], R36 ;  /* 0x00180024080079a6 */ /* 0x0003e8000c10f7bc */
[----:B------:R-:W-:Y:S01]  /*9390*/  HGMMA.64x16x16.F32.BF16 R176, gdesc[UR48].tnspA.tnspB, R176, gsb0 ;  /* 0x6020000030b079f0 */ /* 0x000fe200080018b0 */
[C---:B------:R-:W-:Y:S01]  /*93a0*/  VIADD R22, R24.reuse, 0x100 ;  /* 0x0000010018167836 */ /* 0x040fe20000000000 */
[----:B------:R1:W-:Y:S01]  /*93b0*/  REDG.E.ADD.F32x4.FTZ.RN.STRONG.GPU desc[UR60][R8.64+0x2000], R40 ;  /* 0x00200028080079a6 */ /* 0x0003e2000c10f7bc */
[----:B------:R-:W-:Y:S01]  /*93c0*/  VIADD R26, R24, 0x10 ;  /* 0x00000010181a7836 */ /* 0x000fe20000000000 */
[----:B------:R-:W-:-:S02]  /*93d0*/  UMOV UR51, 0x40 ;  /* 0x0000004000337882 */ /* 0x000fc40000000000 */
[----:B------:R1:W-:Y:S04]  /*93e0*/  REDG.E.ADD.F32x4.FTZ.RN.STRONG.GPU desc[UR60][R8.64+0x2800], R44 ;  /* 0x0028002c080079a6 */ /* 0x0003e8000c10f7bc */
[----:B------:R1:W-:Y:S04]  /*93f0*/  REDG.E.ADD.F32x4.FTZ.RN.STRONG.GPU desc[UR60][R8.64+0x3000], R48 ;  /* 0x00300030080079a6 */ /* 0x0003e8000c10f7bc */
[----:B------:R1:W-:Y:S01]  /*9400*/  REDG.E.ADD.F32x4.FTZ.RN.STRONG.GPU desc[UR60][R8.64+0x3800], R52 ;  /* 0x00380034080079a6 */ /* 0x0003e2000c10f7bc */
        /* <DEDUP_REMOVED lines=36> */
[----:B------:R-:W-:Y:S02]  /*9650*/  R2UR UR54, R24 ;  /* 0x00000000183672ca */ /* 0x000fe400000e0000 */
[----:B------:R-:W-:Y:S01]  /*9660*/  R2UR UR52, R237 ;  /* 0x00000000ed3472ca */ /* 0x000fe200000e0000 */
[----:B------:R-:W-:Y:S01]  /*9670*/  UMOV UR55, 0x40 ;  /* 0x0000004000377882 */ /* 0x000fe20000000000 */
[----:B------:R-:W-:Y:S01]  /*9680*/  UMOV UR53, 0x40000040 ;  /* 0x4000004000357882 */ /* 0x000fe20000000000 */
[----:B------:R-:W-:Y:S02]  /*9690*/  WARPGROUP.DEPBAR.LE gsb0, 0x0 ;  /* 0x00008000000079c5 */ /* 0x000fe40000010000 */
[----:B------:R-:W-:-:S08]  /*96a0*/  WARPGROUP.ARRIVE ;  /* 0x00000000000079c5 */ /* 0x000fd00000000000 */
[----:B------:R-:W-:Y:S01]  /*96b0*/  HGMMA.64x16x16.F32.BF16 R56, gdesc[UR52].tnspA.tnspB, R56, gsb0 ;  /* 0x60200000343879f0 */ /* 0x000fe20008001838 */
[----:B------:R-:W-:Y:S01]  /*96c0*/  R2UR UR24, R23 ;  /* 0x00000000171872ca */ /* 0x000fe200000e0000 */
[----:B------:R-:W-:Y:S01]  /*96d0*/  UMOV UR56, UR52 ;  /* 0x0000003400387c82 */ /* 0x000fe20008000000 */
[----:B------:R-:W-:-:S11]  /*96e0*/  UMOV UR57, UR53 ;  /* 0x0000003500397c82 */ /* 0x000fd60008000000 */
[----:B------:R-:W-:Y:S01]  /*96f0*/  UMOV UR58, UR24 ;  /* 0x00000018003a7c82 */ /* 0x000fe20008000000 */
[----:B------:R-:W-:Y:S02]  /*9700*/  WARPGROUP.DEPBAR.LE gsb0, 0x0 ;  /* 0x00008000000079c5 */ /* 0x000fe40000010000 */
[----:B------:R-:W-:-:S06]  /*9710*/  WARPGROUP.ARRIVE ;  /* 0x00000000000079c5 */ /* 0x000fcc0000000000 */
[----:B------:R-:W-:Y:S01]  /*9720*/  HGMMA.64x16x16.F32.BF16 R64, gdesc[UR56].tnspA.tnspB, R64, gsb0 ;  /* 0x60200000384079f0 */ /* 0x000fe20008001840 */
[----:B------:R-:W-:Y:S01]  /*9730*/  R2UR UR8, R22 ;  /* 0x00000000160872ca */ /* 0x000fe200000e0000 */
[----:B------:R-:W-:Y:S01]  /*9740*/  UMOV UR12, UR52 ;  /* 0x00000034000c7c82 */ /* 0x000fe20008000000 */
[----:B------:R-:W-:Y:S01]  /*9750*/  UMOV UR13, UR53 ;  /* 0x00000035000d7c82 */ /* 0x000fe20008000000 */
[----:B------:R-:W-:-:S10]  /*9760*/  UMOV UR15, 0x40 ;  /* 0x00000040000f7882 */ /* 0x000fd40000000000 */
[----:B------:R-:W-:Y:S01]  /*9770*/  UMOV UR14, UR8 ;  /* 0x00000008000e7c82 */ /* 0x000fe20008000000 */
[----:B------:R-:W-:Y:S02]  /*9780*/  WARPGROUP.DEPBAR.LE gsb0, 0x0 ;  /* 0x00008000000079c5 */ /* 0x000fe40000010000 */
[----:B------:R-:W-:-:S06]  /*9790*/  WARPGROUP.ARRIVE ;  /* 0x00000000000079c5 */ /* 0x000fcc0000000000 */
[----:B------:R-:W-:Y:S01]  /*97a0*/  HGMMA.64x16x16.F32.BF16 R72, gdesc[UR12].tnspA.tnspB, R72, gsb0 ;  /* 0x602000000c4879f0 */ /* 0x000fe20008001848 */
[----:B------:R-:W-:-:S05]  /*97b0*/  VIADD R22, R24, 0x180 ;  /* 0x0000018018167836 */ /* 0x000fca0000000000 */
        /* <DEDUP_REMOVED lines=8> */
[----:B------:R-:W-:Y:S01]  /*9840*/  R2UR UR4, R25 ;  /* 0x00000000190472ca */ /* 0x000fe200000e0000 */
[----:B------:R-:W-:Y:S01]  /*9850*/  IMAD.U32 R218, RZ, RZ, UR10 ;  /* 0x0000000affda7e24 */ /* 0x000fe2000f8e00ff */
[----:B------:R-:W-:Y:S01]  /*9860*/  UMOV UR8, UR52 ;  /* 0x0000003400087c82 */ /* 0x000fe20008000000 */
[----:B------:R-:W-:Y:S01]  /*9870*/  IMAD.U32 R219, RZ, RZ, UR11 ;  /* 0x0000000bffdb7e24 */ /* 0x000fe2000f8e00ff */
[----:B------:R-:W-:Y:S01]  /*9880*/  UMOV UR9, UR53 ;  /* 0x0000003500097c82 */ /* 0x000fe20008000000 */
[----:B------:R-:W-:-:S08]  /*9890*/  UMOV UR11, 0x40 ;  /* 0x00000040000b7882 */ /* 0x000fd00000000000 */
[----:B------:R-:W-:Y:S01]  /*98a0*/  UMOV UR10, UR4 ;  /* 0x00000004000a7c82 */ /* 0x000fe20008000000 */
[----:B------:R-:W-:Y:S02]  /*98b0*/  WARPGROUP.DEPBAR.LE gsb0, 0x0 ;  /* 0x00008000000079c5 */ /* 0x000fe40000010000 */
[----:B------:R-:W-:-:S06]  /*98c0*/  WARPGROUP.ARRIVE ;  /* 0x00000000000079c5 */ /* 0x000fcc0000000000 */
[----:B------:R-:W-:Y:S01]  /*98d0*/  HGMMA.64x16x16.F32.BF16 R88, gdesc[UR8].tnspA.tnspB, R88, gsb0 ;  /* 0x60200000085879f0 */ /* 0x000fe20008001858 */
[----:B------:R-:W-:Y:S01]  /*98e0*/  VIADD R25, R237, 0x80 ;  /* 0x00000080ed197836 */ /* 0x000fe20000000000 */
[----:B------:R-:W-:-:S04]  /*98f0*/  R2UR UR46, R26 ;  /* 0x000000001a2e72ca */ /* 0x000fc800000e0000 */
[----:B------:R-:W-:Y:S01]  /*9900*/  R2UR UR44, R25 ;  /* 0x00000000192c72ca */ /* 0x000fe200000e0000 */
[----:B------:R-:W-:Y:S01]  /*9910*/  UMOV UR47, 0x40 ;  /* 0x00000040002f7882 */ /* 0x000fe20000000000 */
[----:B------:R-:W-:Y:S01]  /*9920*/  UMOV UR45, 0x40000040 ;  /* 0x40000040002d7882 */ /* 0x000fe20000000000 */
[----:B------:R-:W-:Y:S02]  /*9930*/  WARPGROUP.DEPBAR.LE gsb0, 0x0 ;  /* 0x00008000000079c5 */ /* 0x000fe40000010000 */
[----:B------:R-:W-:-:S08]  /*9940*/  WARPGROUP.ARRIVE ;  /* 0x00000000000079c5 */ /* 0x000fd00000000000 */
[----:B------:R-:W-:Y:S01]  /*9950*/  HGMMA.64x16x16.F32.BF16 R56, gdesc[UR44].tnspA.tnspB, R56, gsb0 ;  /* 0x602000002c3879f0 */ /* 0x000fe20008001838 */
[----:B------:R-:W-:-:S05]  /*9960*/  VIADD R26, R24, 0x90 ;  /* 0x00000090181a7836 */ /* 0x000fca0000000000 */
        /* <DEDUP_REMOVED lines=36> */
[----:B------:R-:W-:Y:S02]  /*9bb0*/  WARPGROUP.DEPBAR.LE gsb0, 0x0 ;  /* 0x00008000000079c5 */ /* 0x000fe40000010000 */
[----:B------:R-:W-:-:S08]  /*9bc0*/  WARPGROUP.ARRIVE ;  /* 0x00000000000079c5 */ /* 0x000fd00000000000 */
[----:B------:R-:W-:Y:S01]  /*9bd0*/  HGMMA.64x16x16.F32.BF16 R88, gdesc[UR48].tnspA.tnspB, R88, gsb0 ;  /* 0x60200000305879f0 */ /* 0x000fe20008001858 */
[----:B------:R-:W-:Y:S02]  /*9be0*/  VIADD R26, R24, 0x20 ;  /* 0x00000020181a7836 */ /* 0x000fe40000000000 */
[----:B------:R-:W-:-:S03]  /*9bf0*/  VIADD R25, R237, 0x100 ;  /* 0x00000100ed197836 */ /* 0x000fc60000000000 */
[----:B------:R-:W-:Y:S02]  /*9c00*/  R2UR UR26, R26 ;  /* 0x000000001a1a72ca */ /* 0x000fe400000e0000 */
        /* <DEDUP_REMOVED lines=8> */
[----:B------:R-:W-:Y:S01]  /*9c90*/  UMOV UR40, UR24 ;  /* 0x0000001800287c82 */ /* 0x000fe20008000000 */
[----:B------:R-:W-:Y:S01]  /*9ca0*/  UMOV UR41, UR25 ;  /* 0x0000001900297c82 */ /* 0x000fe20008000000 */
[----:B------:R-:W-:Y:S01]  /*9cb0*/  UMOV UR43, 0x40 ;  /* 0x00000040002b7882 */ /* 0x000fe20000000000 */
[----:B------:R-:W-:Y:S02]  /*9cc0*/  WARPGROUP.DEPBAR.LE gsb0, 0x0 ;  /* 0x00008000000079c5 */ /* 0x000fe40000010000 */
[----:B------:R-:W-:-:S07]  /*9cd0*/  WARPGROUP.ARRIVE ;  /* 0x00000000000079c5 */ /* 0x000fce0000000000 */
        /* <DEDUP_REMOVED lines=51> */
[----:B------:R-:W-:-:S03]  /*a010*/  IMAD.U32 R216, RZ, RZ, UR14 ;  /* 0x0000000effd87e24 */ /* 0x000fc6000f8e00ff */
[----:B------:R-:W-:Y:S01]  /*a020*/  R2UR UR14, R25 ;  /* 0x00000000190e72ca */ /* 0x000fe200000e0000 */
[----:B------:R-:W-:Y:S01]  /*a030*/  IMAD.U32 R217, RZ, RZ, UR15 ;  /* 0x0000000fffd97e24 */ /* 0x000fe2000f8e00ff */
[----:B------:R-:W-:Y:S01]  /*a040*/  UMOV UR12, UR4 ;  /* 0x00000004000c7c82 */ /* 0x000fe20008000000 */
[----:B------:R-:W-:Y:S01]  /*a050*/  UMOV UR13, UR5 ;  /* 0x00000005000d7c82 */ /* 0x000fe20008000000 */
[----:B------:R-:W-:Y:S01]  /*a060*/  UMOV UR15, 0x40 ;  /* 0x00000040000f7882 */ /* 0x000fe20000000000 */
[----:B------:R-:W-:Y:S02]  /*a070*/  WARPGROUP.DEPBAR.LE gsb0, 0x0 ;  /* 0x00008000000079c5 */ /* 0x000fe40000010000 */
[----:B------:R-:W-:-:S06]  /*a080*/  WARPGROUP.ARRIVE ;  /* 0x00000000000079c5 */ /* 0x000fcc0000000000 */
        /* <DEDUP_REMOVED lines=11> */
[----:B------:R-:W-:Y:S02]  /*a140*/  IMAD.U32 R22, RZ, RZ, UR58 ;  /* 0x0000003aff167e24 */ /* 0x000fe4000f8e00ff */
[----:B------:R-:W-:Y:S01]  /*a150*/  IMAD.U32 R23, RZ, RZ, UR59 ;  /* 0x0000003bff177e24 */ /* 0x000fe2000f8e00ff */
[----:B------:R-:W-:Y:S02]  /*a160*/  WARPGROUP.DEPBAR.LE gsb0, 0x0 ;  /* 0x00008000000079c5 */ /* 0x000fe40000010000 */
[----:B-1----:R-:W-:Y:S05]  /*a170*/  @P0 BRA `(.L_x_328) ;  /* 0x0000000000040947 */ /* 0x002fea0003800000 */
[----:B------:R-:W-:Y:S01]  /*a180*/  BPT.TRAP 0x1 ;  /* 0x000000040000795c */ /* 0x000fe20000300000 */
.L_x_328:
[----:B------:R-:W-:Y:S01]  /*a190*/  VIADD R24, R5, 0x500 ;  /* 0x0000050005187836 */ /* 0x000fe20000000000 */
[----:B------:R-:W-:Y:S01]  /*a1a0*/  R2UR UR58, R20 ;  /* 0x00000000143a72ca */ /* 0x000fe200000e0000 */
[----:B------:R-:W-:Y:S01]  /*a1b0*/  UMOV UR57, 0x40000040 ;  /* 0x4000004000397882 */ /* 0x000fe20000000000 */
[----:B------:R-:W-:Y:S01]  /*a1c0*/  R2UR UR59, R21 ;  /* 0x00000000153b72ca */ /* 0x000fe200000e0000 */
[----:B------:R-:W-:Y:S01]  /*a1d0*/  VIADD R20, R5, 0x580 ;  /* 0x0000058005147836 */ /* 0x000fe20000000000 */
[----:B------:R-:W-:Y:S01]  /*a1e0*/  R2UR UR56, R24 ;  /* 0x00000000183872ca */ /* 0x000fe200000e0000 */
[----:B------:R-:W-:-:S05]  /*a1f0*/  VIADD R24, R17, 0x31838 ;  /* 0x0003183811187836 */ /* 0x000fca0000000000 */
[----:B------:R-:W-:-:S04]  /*a200*/  PRMT R24, RZ, 0x654, R24 ;  /* 0x00000654ff187816 */ /* 0x000fc80000000018 */
[----:B------:R1:W-:Y:S02]  /*a210*/  SYNCS.ARRIVE.TRANS64.RED.A1T0 RZ, [R24+URZ], RZ ;  /* 0x000000ff18ff79a7 */ /* 0x0003e4000810043f */
[----:B-1----:R-:W-:-:S06]  /*a220*/  WARPGROUP.ARRIVE ;  /* 0x00000000000079c5 */ /* 0x002fcc0000000000 */
        /* <DEDUP_REMOVED lines=41> */
[----:B------:R-:W-:-:S04]  /*a4c0*/  PLOP3.LUT P0, PT, PT, PT, UP1, 0x40, 0x0 ;  /* 0x000000000000781c */ /* 0x000fc80003f0e818 */
[----:B------:R-:W-:Y:S01]  /*a4d0*/  HGMMA.64x16x16.F32.BF16 R96, gdesc[UR52].tnspA.tnspB, R96, gsb0 ;  /* 0x60200000346079f0 */ /* 0x000fe20008001860 */
[----:B------:R-:W-:Y:S01]  /*a4e0*/  R2UR UR54, R22 ;  /* 0x00000000163672ca */ /* 0x000fe200000e0000 */
[----:B------:R1:W-:Y:S01]  /*a4f0*/  REDG.E.ADD.F32x4.FTZ.RN.STRONG.GPU desc[UR60][R8.64+0x4000], R24 ;  /* 0x00400018080079a6 */ /* 0x0003e2000c10f7bc */
[----:B------:R-:W-:Y:S02]  /*a500*/  R2UR UR55, R23 ;  /* 0x00000000173772ca */ /* 0x000fe400000e0000 */
[----:B------:R-:W-:Y:S01]  /*a510*/  R2UR UR44, R5 ;  /* 0x00000000052c72ca */ /* 0x000fe200000e0000 */
[----:B------:R-:W-:Y:S02]  /*a520*/  WARPGROUP.DEPBAR.LE gsb0, 0x0 ;  /* 0x00008000000079c5 */ /* 0x000fe40000010000 */
[----:B------:R-:W-:Y:S01]  /*a530*/  WARPGROUP.ARRIVE ;  /* 0x00000000000079c5 */ /* 0x000fe20000000000 */
[----:B------:R-:W-:Y:S01]  /*a540*/  UMOV UR41, UR25 ;  /* 0x0000001900297c82 */ /* 0x000fe20008000000 */
[----:B------:R-:W-:Y:S01]  /*a550*/  UMOV UR37, UR25 ;  /* 0x0000001900257c82 */ /* 0x000fe20008000000 */
[----:B------:R-:W-:Y:S01]  /*a560*/  UMOV UR33, UR25 ;  /* 0x0000001900217c82 */ /* 0x000fe20008000000 */
[----:B------:R-:W-:Y:S01]  /*a570*/  UMOV UR21, UR5 ;  /* 0x0000000500157c82 */ /* 0x000fe20008000000 */
[----:B------:R-:W-:-:S03]  /*a580*/  UMOV UR17, UR5 ;  /* 0x0000000500117c82 */ /* 0x000fc60008000000 */
[----:B------:R-:W-:Y:S01]  /*a590*/  HGMMA.64x16x16.F32.BF16 R104, gdesc[UR52].tnspA.tnspB, R104, gsb0 ;  /* 0x60200000346879f0 */ /* 0x000fe20008001868 */
[----:B------:R-:W-:Y:S01]  /*a5a0*/  R2UR UR54, R216 ;  /* 0x00000000d83672ca */ /* 0x000fe200000e0000 */
[----:B------:R-:W-:Y:S01]  /*a5b0*/  UMOV UR13, UR5 ;  /* 0x00000005000d7c82 */ /* 0x000fe20008000000 */
[----:B------:R-:W-:Y:S01]  /*a5c0*/  R2UR UR55, R217 ;  /* 0x00000000d93772ca */ /* 0x000fe200000e0000 */
[----:B------:R1:W-:Y:S01]  /*a5d0*/  REDG.E.ADD.F32x4.FTZ.RN.STRONG.GPU desc[UR60][R8.64+0x4800], R28 ;  /* 0x0048001c080079a6 */ /* 0x0003e2000c10f7bc */
[----:B------:R-:W-:-:S03]  /*a5e0*/  VIADD R5, R237, 0x500 ;  /* 0x00000500ed057836 */ /* 0x000fc60000000000 */
[----:B------:R1:W-:Y:S01]  /*a5f0*/  REDG.E.ADD.F32x4.FTZ.RN.STRONG.GPU desc[UR60][R8.64+0x5000], R32 ;  /* 0x00500020080079a6 */ /* 0x0003e2000c10f7bc */
[----:B------:R-:W-:Y:S02]  /*a600*/  WARPGROUP.DEPBAR.LE gsb0, 0x0 ;  /* 0x00008000000079c5 */ /* 0x000fe40000010000 */
[----:B------:R-:W-:Y:S01]  /*a610*/  WARPGROUP.ARRIVE ;  /* 0x00000000000079c5 */ /* 0x000fe20000000000 */
[----:B------:R-:W-:Y:S01]  /*a620*/  R2UR UR24, R5 ;  /* 0x00000000051872ca */ /* 0x000fe200000e0000 */
[----:B------:R-:W-:Y:S01]  /*a630*/  VIADD R237, R237, 0x580 ;  /* 0x00000580eded7836 */ /* 0x000fe20000000000 */
[----:B------:R1:W-:Y:S03]  /*a640*/  REDG.E.ADD.F32x4.FTZ.RN.STRONG.GPU desc[UR60][R8.64+0x5800], R36 ;  /* 0x00580024080079a6 */ /* 0x0003e6000c10f7bc */
[----:B------:R-:W-:Y:S01]  /*a650*/  HGMMA.64x16x16.F32.BF16 R112, gdesc[UR52].tnspA.tnspB, R112, gsb0 ;  /* 0x60200000347079f0 */ /* 0x000fe20008001870 */
[----:B------:R-:W-:Y:S01]  /*a660*/  R2UR UR54, R218 ;  /* 0x00000000da3672ca */ /* 0x000fe200000e0000 */
[----:B------:R1:W-:Y:S01]  /*a670*/  REDG.E.ADD.F32x4.FTZ.RN.STRONG.GPU desc[UR60][R8.64+0x6000], R40 ;  /* 0x00600028080079a6 */ /* 0x0003e2000c10f7bc */
[----:B------:R-:W-:-:S05]  /*a680*/  R2UR UR55, R219 ;  /* 0x00000000db3772ca */ /* 0x000fca00000e0000 */
[----:B------:R-:W-:Y:S01]  /*a690*/  UMOV UR40, UR24 ;  /* 0x0000001800287c82 */ /* 0x000fe20008000000 */
[----:B------:R-:W-:Y:S01]  /*a6a0*/  UMOV UR36, UR24 ;  /* 0x0000001800247c82 */ /* 0x000fe20008000000 */
[----:B------:R-:W-:Y:S01]  /*a6b0*/  UMOV UR32, UR24 ;  /* 0x0000001800207c82 */ /* 0x000fe20008000000 */
[----:B------:R-:W-:Y:S01]  /*a6c0*/  R2UR UR4, R237 ;  /* 0x00000000ed0472ca */ /* 0x000fe200000e0000 */
[----:B------:R1:W-:Y:S04]  /*a6d0*/  REDG.E.ADD.F32x4.FTZ.RN.STRONG.GPU desc[UR60][R8.64+0x6800], R44 ;  /* 0x0068002c080079a6 */ /* 0x0003e8000c10f7bc */
[----:B------:R1:W-:Y:S04]  /*a6e0*/  REDG.E.ADD.F32x4.FTZ.RN.STRONG.GPU desc[UR60][R8.64+0x7000], R48 ;  /* 0x00700030080079a6 */ /* 0x0003e8000c10f7bc */
[----:B------:R1:W-:Y:S04]  /*a6f0*/  REDG.E.ADD.F32x4.FTZ.RN.STRONG.GPU desc[UR60][R8.64+0x7800], R52 ;  /* 0x00780034080079a6 */ /* 0x0003e8000c10f7bc */
        /* <DEDUP_REMOVED lines=69> */
[----:B-1----:R-:W-:Y:S05]  /*ab50*/  @P0 BRA `(.L_x_329) ;  /* 0x0000000000040947 */ /* 0x002fea0003800000 */
[----:B------:R-:W-:Y:S01]  /*ab60*/  BPT.TRAP 0x1 ;  /* 0x000000040000795c */ /* 0x000fe20000300000 */
.L_x_329:
[----:B------:R-:W-:Y:S01]  /*ab70*/  R2UR UR4, R228 ;  /* 0x00000000e40472ca */ /* 0x000fe200000e0000 */
[----:B------:R-:W-:Y:S02]  /*ab80*/  VIADD R3, R3, 0x1 ;  /* 0x0000000103037836 */ /* 0x000fe40000000000 */
[----:B------:R-:W-:Y:S02]  /*ab90*/  VIADD R2, R2, 0x1 ;  /* 0x0000000102027836 */ /* 0x000fe40000000000 */
[----:B------:R-:W-:Y:S01]  /*aba0*/  VIADD R16, R16, 0x31820 ;  /* 0x0003182010107836 */ /* 0x000fe20000000000 */
[----:B------:R-:W-:Y:S02]  /*abb0*/  ISETP.GE.AND P1, PT, R3, R234, PT ;  /* 0x000000ea0300720c */ /* 0x000fe40003f26270 */
[----:B------:R-:W-:Y:S02]  /*abc0*/  ISETP.NE.AND P0, PT, R2, 0x2, PT ;  /* 0x000000020200780c */ /* 0x000fe40003f05270 */
[----:B------:R-:W-:-:S02]  /*abd0*/  PRMT R16, RZ, 0x654, R16 ;  /* 0x00000654ff107816 */ /* 0x000fc40000000010 */
[----:B------:R-:W-:Y:S01]  /*abe0*/  SEL R6, RZ, 0x1, P0 ;  /* 0x00000001ff067807 */ /* 0x000fe20000000000 */
[----:B------:R-:W-:Y:S01]  /*abf0*/  ULOP3.LUT UR4, UR4, 0x1, URZ, 0x3c, !UPT ;  /* 0x0000000104047892 */ /* 0x000fe2000f8e3c3f */
[----:B------:R1:W-:Y:S01]  /*ac00*/  SYNCS.ARRIVE.TRANS64.RED.A1T0 RZ, [R16+URZ], RZ ;  /* 0x000000ff10ff79a7 */ /* 0x0003e2000810043f */
[----:B------:R-:W-:Y:S02]  /*ac10*/  SEL R2, R2, RZ, P0 ;  /* 0x000000ff02027207 */ /* 0x000fe40000000000 */
[----:B------:R-:W-:Y:S02]  /*ac20*/  LOP3.LUT R19, R19, R6, RZ, 0x3c, !PT ;  /* 0x0000000613137212 */ /* 0x000fe400078e3cff */
[----:B------:R-:W-:Y:S01]  /*ac30*/  IMAD.U32 R228, RZ, RZ, UR4 ;  /* 0x00000004ffe47e24 */ /* 0x000fe2000f8e00ff */
[----:B------:R-:W-:Y:S06]  /*ac40*/  @!P1 BRA `(.L_x_330) ;  /* 0xffffff6800b09947 */ /* 0x000fec000383ffff */
        /* <DEDUP_REMOVED lines=82> */
.L_x_309:
[----:B------:R-:W-:Y:S05]  /*b170*/  @P0 BRA `(.L_x_331) ;  /* 0x0000001000200947 */ /* 0x000fea0003800000 */
[----:B------:R-:W2:Y:S01]  /*b180*/  S2UR UR4, SR_CgaCtaId ;  /* 0x00000000000479c3 */ /* 0x000ea20000008800 */
[----:B------:R-:W-:Y:S02]  /*b190*/  UMOV UR37, 0x400 ;  /* 0x0000040000257882 */ /* 0x000fe40000000000 */
[----:B--2---:R-:W-:-:S06]  /*b1a0*/  ULEA UR37, UR4, UR37, 0x18 ;  /* 0x0000002504257291 */ /* 0x004fcc000f8ec03f */
[----:B-1----:R-:W-:-:S05]  /*b1b0*/  IMAD.U32 R16, RZ, RZ, UR37 ;  /* 0x00000025ff107e24 */ /* 0x002fca000f8e00ff */
        /* <DEDUP_REMOVED lines=18> */
.L_x_332:
        /* <DEDUP_REMOVED lines=20> */
.L_x_333:
        /* <DEDUP_REMOVED lines=18> */
.L_x_334:
        /* <DEDUP_REMOVED lines=18> */
.L_x_335:
[----:B------:R-:W1:Y:S01]  /*b660*/  S2R R0, SR_TID.X ;  /* 0x0000000000007919 */ /* 0x000e620000002100 */
[----:B------:R-:W-:Y:S05]  /*b670*/  WARPSYNC.ALL ;  /* 0x0000000000007948 */ /* 0x000fea0003800000 */
[----:B------:R-:W-:Y:S01]  /*b680*/  BAR.SYNC.DEFER_BLOCKING 0x1, 0x100 ;  /* 0x0044000000007b1d */ /* 0x000fe20000010000 */
        /* <DEDUP_REMOVED lines=12> */
[----:B------:R-:W-:Y:S01]  /*b750*/  F2FP.BF16.F32.PACK_AB R155, R159, R158 ;  /* 0x0000009e9f9b723e */ /* 0x000fe200000010ff */
[----:B-1----:R-:W-:Y:S01]  /*b760*/  VIADD R6, R0, 0xffffff80 ;  /* 0xffffff8000067836 */ /* 0x002fe20000000000 */
[----:B------:R-:W-:Y:S02]  /*b770*/  F2FP.BF16.F32.PACK_AB R161, R163, R162 ;  /* 0x000000a2a3a1723e */ /* 0x000fe400000010ff */
[----:B------:R-:W-:Y:S01]  /*b780*/  F2FP.BF16.F32.PACK_AB R168, R169, R168 ;  /* 0x000000a8a9a8723e */ /* 0x000fe200000010ff */
[----:B------:R-:W-:Y:S01]  /*b790*/  IMAD.SHL.U32 R0, R6, 0x40, RZ ;  /* 0x0000004006007824 */ /* 0x000fe200078e00ff */
[----:B------:R-:W-:-:S02]  /*b7a0*/  SHF.R.S32.HI R7, RZ, 0x1f, R6 ;  /* 0x0000001fff077819 */ /* 0x000fc40000011406 */
[----:B------:R-:W-:Y:S02]  /*b7b0*/  F2FP.BF16.F32.PACK_AB R162, R165, R164 ;  /* 0x000000a4a5a2723e */ /* 0x000fe400000010ff */
[CC--:B------:R-:W-:Y:S02]  /*b7c0*/  LEA.HI R2, R7.reuse, R6.reuse, RZ, 0x5 ;  /* 0x0000000607027211 */ /* 0x0c0fe400078f28ff */
        /* <DEDUP_REMOVED lines=12> */
[----:B------:R-:W-:-:S02]  /*b890*/  SHF.R.U32.HI R3, RZ, 0x3, R2 ;  /* 0x00000003ff037819 */ /* 0x000fc40000011602 */
[----:B------:R-:W-:Y:S01]  /*b8a0*/  SHF.R.S32.HI R6, RZ, 0x7, R6 ;  /* 0x00000007ff067819 */ /* 0x000fe20000011406 */
[----:B------:R-:W1:Y:S01]  /*b8b0*/  SHFL.IDX PT, R2, R8, RZ, 0x1f ;  /* 0x00001fff08027589 */ /* 0x000e6200000e0000 */
[----:B------:R-:W-:Y:S02]  /*b8c0*/  LOP3.LUT R0, R0, R3, RZ, 0x3c, !PT ;  /* 0x0000000300007212 */ /* 0x000fe400078e3cff */
[----:B------:R-:W-:Y:S01]  /*b8d0*/  F2FP.BF16.F32.PACK_AB R163, R167, R166 ;  /* 0x000000a6a7a3723e */ /* 0x000fe200000010ff */
[----:B------:R-:W-:Y:S01]  /*b8e0*/  IMAD R5, R6, 0xa, R5 ;  /* 0x0000000a06057824 */ /* 0x000fe200078e0205 */
[----:B------:R-:W-:Y:S02]  /*b8f0*/  F2FP.BF16.F32.PACK_AB R169, R171, R170 ;  /* 0x000000aaaba9723e */ /* 0x000fe400000010ff */
[----:B------:R-:W-:Y:S01]  /*b900*/  F2FP.BF16.F32.PACK_AB R176, R177, R176 ;  /* 0x000000b0b1b0723e */ /* 0x000fe200000010ff */
[----:B------:R-:W-:Y:S01]  /*b910*/  IMAD.U32 R0, R5, 0x200, R0 ;  /* 0x0000020005007824 */ /* 0x000fe200078e0000 */
[----:B------:R-:W-:-:S02]  /*b920*/  F2FP.BF16.F32.PACK_AB R170, R173, R172 ;  /* 0x000000acadaa723e */ /* 0x000fc400000010ff */
[----:B------:R-:W-:Y:S02]  /*b930*/  F2FP.BF16.F32.PACK_AB R171, R175, R174 ;  /* 0x000000aeafab723e */ /* 0x000fe400000010ff */
[----:B------:R-:W-:Y:S02]  /*b940*/  LEA R0, R0, UR37, 0x1 ;  /* 0x0000002500007c11 */ /* 0x000fe4000f8e08ff */
[----:B------:R-:W-:Y:S02]  /*b950*/  F2FP.BF16.F32.PACK_AB R177, R179, R178 ;  /* 0x000000b2b3b1723e */ /* 0x000fe400000010ff */
[----:B------:R-:W-:Y:S01]  /*b960*/  F2FP.BF16.F32.PACK_AB R184, R185, R184 ;  /* 0x000000b8b9b8723e */ /* 0x000fe200000010ff */
[----:B------:R2:W-:Y:S01]  /*b970*/  STSM.16.MT88.4 [R0+0xa000], R136 ;  /* 0x00a0008800007844 */ /* 0x0005e20000004200 */
[----:B------:R-:W-:Y:S02]  /*b980*/  F2FP.BF16.F32.PACK_AB R178, R181, R180 ;  /* 0x000000b4b5b2723e */ /* 0x000fe400000010ff */
[----:B------:R-:W-:Y:S01]  /*b990*/  F2FP.BF16.F32.PACK_AB R179, R183, R182 ;  /* 0x000000b6b7b3723e */ /* 0x000fe200000010ff */
[----:B------:R2:W-:Y:S01]  /*b9a0*/  STSM.16.MT88.4 [R0+0xf000], R144 ;  /* 0x00f0009000007844 */ /* 0x0005e20000004200 */
[----:B------:R-:W-:-:S02]  /*b9b0*/  F2FP.BF16.F32.PACK_AB R185, R187, R186 ;  /* 0x000000babbb9723e */ /* 0x000fc400000010ff */
[----:B------:R-:W-:Y:S01]  /*b9c0*/  F2FP.BF16.F32.PACK_AB R192, R193, R192 ;  /* 0x000000c0c1c0723e */ /* 0x000fe200000010ff */
[----:B------:R2:W-:Y:S01]  /*b9d0*/  STSM.16.MT88.4 [R0+0xa800], R152 ;  /* 0x00a8009800007844 */ /* 0x0005e20000004200 */
        /* <DEDUP_REMOVED lines=19> */
[----:B------:R-:W-:Y:S02]  /*bb10*/  F2FP.BF16.F32.PACK_AB R96, R97, R96 ;  /* 0x000000606160723e */ /* 0x000fe400000010ff */
[----:B------:R-:W-:Y:S01]  /*bb20*/  F2FP.BF16.F32.PACK_AB R4, R57, R56 ;  /* 0x000000383904723e */ /* 0x000fe200000010ff */
[----:B------:R2:W-:Y:S01]  /*bb30*/  STSM.16.MT88.4 [R0+0x11000], R208 ;  /* 0x011000d000007844 */ /* 0x0005e20000004200 */
[----:B------:R-:W-:Y:S02]  /*bb40*/  F2FP.BF16.F32.PACK_AB R5, R59, R58 ;  /* 0x0000003a3b05723e */ /* 0x000fe400000010ff */
[----:B------:R-:W-:-:S02]  /*bb50*/  F2FP.BF16.F32.PACK_AB R6, R61, R60 ;  /* 0x0000003c3d06723e */ /* 0x000fc400000010ff */
[----:B------:R-:W-:Y:S02]  /*bb60*/  F2FP.BF16.F32.PACK_AB R7, R63, R62 ;  /* 0x0000003e3f07723e */ /* 0x000fe400000010ff */
[----:B------:R-:W-:Y:S02]  /*bb70*/  F2FP.BF16.F32.PACK_AB R97, R99, R98 ;  /* 0x000000626361723e */ /* 0x000fe400000010ff */
[----:B------:R-:W-:Y:S01]  /*bb80*/  F2FP.BF16.F32.PACK_AB R64, R65, R64 ;  /* 0x000000404140723e */ /* 0x000fe200000010ff */
[----:B------:R2:W-:Y:S01]  /*bb90*/  STSM.16.MT88.4 [R0], R4 ;  /* 0x0000000400007844 */ /* 0x0005e20000004200 */
[----:B------:R-:W-:Y:S02]  /*bba0*/  F2FP.BF16.F32.PACK_AB R98, R101, R100 ;  /* 0x000000646562723e */ /* 0x000fe400000010ff */
[----:B------:R-:W-:Y:S02]  /*bbb0*/  F2FP.BF16.F32.PACK_AB R99, R103, R102 ;  /* 0x000000666763723e */ /* 0x000fe400000010ff */
[----:B------:R-:W-:-:S02]  /*bbc0*/  F2FP.BF16.F32.PACK_AB R65, R67, R66 ;  /* 0x000000424341723e */ /* 0x000fc400000010ff */
[----:B------:R-:W-:Y:S01]  /*bbd0*/  F2FP.BF16.F32.PACK_AB R104, R105, R104 ;  /* 0x000000686968723e */ /* 0x000fe200000010ff */
[----:B------:R2:W-:Y:S01]  /*bbe0*/  STSM.16.MT88.4 [R0+0x5000], R96 ;  /* 0x0050006000007844 */ /* 0x0005e20000004200 */
[----:B------:R-:W-:Y:S02]  /*bbf0*/  F2FP.BF16.F32.PACK_AB R66, R69, R68 ;  /* 0x000000444542723e */ /* 0x000fe400000010ff */
[----:B------:R-:W-:Y:S02]  /*bc00*/  F2FP.BF16.F32.PACK_AB R67, R71, R70 ;  /* 0x000000464743723e */ /* 0x000fe400000010ff */
[----:B------:R-:W-:Y:S02]  /*bc10*/  F2FP.BF16.F32.PACK_AB R105, R107, R106 ;  /* 0x0000006a6b69723e */ /* 0x000fe400000010ff */
[----:B------:R-:W-:Y:S01]  /*bc20*/  F2FP.BF16.F32.PACK_AB R72, R73, R72 ;  /* 0x000000484948723e */ /* 0x000fe200000010ff */
[----:B------:R2:W-:Y:S01]  /*bc30*/  STSM.16.MT88.4 [R0+0x800], R64 ;  /* 0x0008004000007844 */ /* 0x0005e20000004200 */
[----:B------:R-:W-:-:S02]  /*bc40*/  F2FP.BF16.F32.PACK_AB R106, R109, R108 ;  /* 0x0000006c6d6a723e */ /* 0x000fc400000010ff */
[----:B------:R-:W-:Y:S02]  /*bc50*/  F2FP.BF16.F32.PACK_AB R107, R111, R110 ;  /* 0x0000006e6f6b723e */ /* 0x000fe400000010ff */
[----:B------:R-:W-:Y:S02]  /*bc60*/  F2FP.BF16.F32.PACK_AB R73, R75, R74 ;  /* 0x0000004a4b49723e */ /* 0x000fe400000010ff */
[----:B------:R-:W-:Y:S01]  /*bc70*/  F2FP.BF16.F32.PACK_AB R112, R113, R112 ;  /* 0x000000707170723e */ /* 0x000fe200000010ff */
[----:B------:R2:W-:Y:S01]  /*bc80*/  STSM.16.MT88.4 [R0+0x5800], R104 ;  /* 0x0058006800007844 */ /* 0x0005e20000004200 */
        /* <DEDUP_REMOVED lines=26> */
[----:B-1----:R-:W-:-:S03]  /*be30*/  ISETP.NE.AND P0, PT, R2, 0x7, PT ;  /* 0x000000070200780c */ /* 0x002fc60003f05270 */
[----:B------:R2:W-:Y:S01]  /*be40*/  STSM.16.MT88.4 [R0+0x7000], R128 ;  /* 0x0070008000007844 */ /* 0x0005e20000004200 */
[----:B------:R-:W-:Y:S01]  /*be50*/  @!PT LDS RZ, [RZ] ;  /* 0x00000000fffff984 */ /* 0x000fe20000000800 */
[----:B------:R-:W-:Y:S01]  /*be60*/  @!PT LDS RZ, [RZ] ;  /* 0x00000000fffff984 */ /* 0x000fe20000000800 */
[----:B------:R-:W-:Y:S01]  /*be70*/  @!PT LDS RZ, [RZ] ;  /* 0x00000000fffff984 */ /* 0x000fe20000000800 */
[----:B------:R1:W-:Y:S06]  /*be80*/  MEMBAR.ALL.CTA ;  /* 0x0000000000007992 */ /* 0x0003ec0000008000 */
[----:B-1----:R-:W1:Y:S02]  /*be90*/  FENCE.VIEW.ASYNC.S ;  /* 0x00000000000073c6 */ /* 0x002e640000000000 */
[----:B-1----:R-:W-:Y:S06]  /*bea0*/  BAR.ARV 0x1, 0x120 ;  /* 0x0044800000007b1d */ /* 0x002fec0000002000 */
[----:B------:R-:W-:Y:S05]  /*beb0*/  @P0 BRA `(.L_x_336) ;  /* 0x0000000000c80947 */ /* 0x000fea0003800000 */
[----:B------:R-:W-:Y:S01]  /*bec0*/  BAR.SYNC.DEFER_BLOCKING 0x1, 0x120 ;  /* 0x0044800000007b1d */ /* 0x000fe20000010000 */
[----:B------:R-:W-:-:S05]  /*bed0*/  ELECT P0, URZ, PT ;  /* 0x00000000003f782f */ /* 0x000fca0003800000 */
[----:B------:R-:W-:Y:S08]  /*bee0*/  BSSY B0, `(.L_x_336) ;  /* 0x000002f000007945 */ /* 0x000ff00003800000 */
[----:B------:R-:W-:Y:S05]  /*bef0*/  @!P0 BRA `(.L_x_337) ;  /* 0x0000000000b48947 */ /* 0x000fea0003800000 */
[----:B------:R-:W1:Y:S01]  /*bf00*/  S2UR UR10, SR_CTAID.X ;  /* 0x00000000000a79c3 */ /* 0x000e620000002500 */
        /* <DEDUP_REMOVED lines=16> */
[----:B-1----:R-:W-:Y:S01]  /*c010*/  UIMAD UR10, UR10, 0x50, URZ ;  /* 0x000000500a0a78a4 */ /* 0x002fe2000f8e023f */
        /* <DEDUP_REMOVED lines=16> */
[----:B-1----:R-:W-:Y:S01]  /*c120*/  UMOV UR8, UR37 ;  /* 0x0000002500087c82 */ /* 0x002fe20008000000 */
[----:B------:R-:W-:Y:S01]  /*c130*/  UTMASTG.4D [UR32], [UR4] ;  /* 0x00000020040073b5 */ /* 0x000fe20008018000 */
[----:B---3--:R-:W-:Y:S01]  /*c140*/  UIADD3 UR16, UR37, 0x5000, URZ ;  /* 0x0000500025107890 */ /* 0x008fe2000fffe03f */
[----:B------:R-:W-:Y:S01]  /*c150*/  UMOV UR17, 0x80 ;  /* 0x0000008000117882 */ /* 0x000fe20000000000 */
[----:B------:R1:W-:Y:S01]  /*c160*/  UTMASTG.4D [UR8], [UR6] ;  /* 0x00000008060073b5 */ /* 0x0003e20008018000 */
[----:B------:R3:W-:Y:S06]  /*c170*/  UTMASTG.4D [UR24], [UR6] ;  /* 0x00000018060073b5 */ /* 0x0007ec0008018000 */
[----:B------:R3:W-:Y:S01]  /*c180*/  UTMASTG.4D [UR16], [UR6] ;  /* 0x00000010060073b5 */ /* 0x0007e20008018000 */
[----:B-1----:R-:W-:Y:S01]  /*c190*/  UIADD3 UR8, UR37, 0x7800, URZ ;  /* 0x0000780025087890 */ /* 0x002fe2000fffe03f */
[----:B------:R-:W-:-:S08]  /*c1a0*/  UMOV UR9, 0xc0 ;  /* 0x000000c000097882 */ /* 0x000fd00000000000 */
[----:B------:R3:W-:Y:S02]  /*c1b0*/  UTMASTG.4D [UR8], [UR6] ;  /* 0x00000008060073b5 */ /* 0x0007e40008018000 */
[----:B---3--:R0:W-:Y:S02]  /*c1c0*/  UTMACMDFLUSH ;  /* 0x00000000000079b7 */ /* 0x0081e40000000000 */
.L_x_337:
[----:B------:R-:W-:Y:S05]  /*c1d0*/  BSYNC B0 ;  /* 0x0000000000007941 */ /* 0x000fea0003800000 */
.L_x_336:
[----:B------:R-:W-:-:S04]  /*c1e0*/  DEPBAR.LE SB0, 0x0 ;  /* 0x000080000000791a */ /* 0x000fc80000000000 */
[----:B------:R-:W-:Y:S05]  /*c1f0*/  EXIT ;  /* 0x000000000000794d */ /* 0x000fea0003800000 */
.L_x_331:
[----:B------:R-:W2:Y:S01]  /*c200*/  S2R R0, SR_TID.X ;  /* 0x0000000000007919 */ /* 0x000ea20000002100 */
[----:B------:R-:W3:Y:S01]  /*c210*/  S2UR UR8, SR_CTAID.Y ;  /* 0x00000000000879c3 */ /* 0x000ee20000002600 */
[----:B------:R-:W-:Y:S01]  /*c220*/  BSSY B0, `(.L_x_338) ;  /* 0x0000033000007945 */ /* 0x000fe20003800000 */
[----:B------:R-:W4:Y:S06]  /*c230*/  S2R R11, SR_CTAID.X ;  /* 0x00000000000b7919 */ /* 0x000f2c0000002500 */
[----:B------:R-:W5:Y:S08]  /*c240*/  LDC.64 R4, c[0x0][0x820] ;  /* 0x00020800ff047b82 */ /* 0x000f700000000a00 */
[----:B------:R-:W4:Y:S08]  /*c250*/  LDC.64 R20, c[0x0][0x808] ;  /* 0x00020200ff147b82 */ /* 0x000f300000000a00 */
[----:B------:R-:W1:Y:S01]  /*c260*/  S2UR UR6, SR_CTAID.Z ;  /* 0x00000000000679c3 */ /* 0x000e620000002700 */
[----:B---3--:R-:W-:Y:S01]  /*c270*/  USHF.R.S32.HI UR9, URZ, 0x1f, UR8 ;  /* 0x0000001f3f097899 */ /* 0x008fe20008011408 */
[----:B--2---:R-:W-:-:S06]  /*c280*/  VIADD R3, R0, 0xffffff80 ;  /* 0xffffff8000037836 */ /* 0x004fcc0000000000 */
[----:B------:R-:W2:Y:S01]  /*c290*/  LDC.64 R12, c[0x0][0x828] ;  /* 0x00020a00ff0c7b82 */ /* 0x000ea20000000a00 */
[----:B------:R-:W-:-:S04]  /*c2a0*/  SHF.R.S32.HI R0, RZ, 0x1f, R3 ;  /* 0x0000001fff007819 */ /* 0x000fc80000011403 */
[----:B------:R-:W-:Y:S01]  /*c2b0*/  LEA.HI R8, R0, R3, RZ, 0x5 ;  /* 0x0000000300087211 */ /* 0x000fe200078f28ff */
[----:B----4-:R-:W-:Y:S02]  /*c2c0*/  IMAD R17, R11, -0x50, R20 ;  /* 0xffffffb00b117824 */ /* 0x010fe400078e0214 */
[----:B------:R-:W3:Y:S01]  /*c2d0*/  LDC.64 R18, c[0x0][0x850] ;  /* 0x00021400ff127b82 */ /* 0x000ee20000000a00 */
[----:B------:R-:W-:Y:S01]  /*c2e0*/  LOP3.LUT R0, R8, 0x1fffffe0, RZ, 0xc0, !PT ;  /* 0x1fffffe008007812 */ /* 0x000fe200078ec0ff */
[----:B-1----:R-:W-:-:S04]  /*c2f0*/  USHF.R.S32.HI UR7, URZ, 0x1f, UR6 ;  /* 0x0000001f3f077899 */ /* 0x002fc80008011406 */
[----:B------:R-:W-:Y:S02]  /*c300*/  IMAD.IADD R0, R3, 0x1, -R0 ;  /* 0x0000000103007824 */ /* 0x000fe400078e0a00 */
[----:B------:R-:W1:Y:S02]  /*c310*/  LDC.64 R22, c[0x0][0x858] ;  /* 0x00021600ff167b82 */ /* 0x000e640000000a00 */
[----:B------:R-:W-:Y:S02]  /*c320*/  IMAD.SHL.U32 R6, R0, 0x8, RZ ;  /* 0x0000000800067824 */ /* 0x000fe400078e00ff */
[----:B-----5:R-:W-:-:S03]  /*c330*/  IMAD R0, R4, UR9, RZ ;  /* 0x0000000904007c24 */ /* 0x020fc6000f8e02ff */
[----:B------:R-:W-:Y:S01]  /*c340*/  SHF.R.S32.HI R7, RZ, 0x1f, R6 ;  /* 0x0000001fff077819 */ /* 0x000fe20000011406 */
[----:B------:R-:W-:Y:S02]  /*c350*/  IMAD R5, R5, UR8, R0 ;  /* 0x0000000805057c24 */ /* 0x000fe4000f8e0200 */
[----:B------:R-:W-:Y:S01]  /*c360*/  IMAD.WIDE.U32 R2, R4, UR8, R6 ;  /* 0x0000000804027c25 */ /* 0x000fe2000f8e0006 */
[----:B------:R-:W-:-:S03]  /*c370*/  SHF.R.S32.HI R4, RZ, 0x5, R8 ;  /* 0x00000005ff047819 */ /* 0x000fc60000011408 */
[----:B------:R-:W-:Y:S01]  /*c380*/  IMAD.IADD R3, R3, 0x1, R5 ;  /* 0x0000000103037824 */ /* 0x000fe200078e0205 */
[C---:B------:R-:W-:Y:S01]  /*c390*/  ISETP.GE.AND P6, PT, R4.reuse, R17, PT ;  /* 0x000000110400720c */ /* 0x040fe20003fc6270 */
[C---:B------:R-:W-:Y:S01]  /*c3a0*/  VIADD R0, R4.reuse, 0x8 ;  /* 0x0000000804007836 */ /* 0x040fe20000000000 */
[----:B------:R-:W-:Y:S01]  /*c3b0*/  SHF.R.S32.HI R5, RZ, 0x1f, R4 ;  /* 0x0000001fff057819 */ /* 0x000fe20000011404 */
[----:B------:R-:W-:Y:S01]  /*c3c0*/  VIADD R8, R4, 0x18 ;  /* 0x0000001804087836 */ /* 0x000fe20000000000 */
[----:B------:R-:W-:Y:S01]  /*c3d0*/  ISETP.GE.OR P2, PT, R6, R21, P6 ;  /* 0x000000150600720c */ /* 0x000fe20003746670 */
[----:B------:R-:W-:Y:S01]  /*c3e0*/  VIADD R10, R4, 0x20 ;  /* 0x00000020040a7836 */ /* 0x000fe20000000000 */
[-C--:B------:R-:W-:Y:S01]  /*c3f0*/  ISETP.GE.AND P5, PT, R0, R17.reuse, PT ;  /* 0x000000110000720c */ /* 0x080fe20003fa6270 */
[----:B------:R-:W-:Y:S01]  /*c400*/  VIADD R0, R4, 0x10 ;  /* 0x0000001004007836 */ /* 0x000fe20000000000 */
[-C--:B------:R-:W-:Y:S01]  /*c410*/  ISETP.GE.AND P3, PT, R8, R17.reuse, PT ;  /* 0x000000110800720c */ /* 0x080fe20003f66270 */
[----:B--2---:R-:W-:Y:S01]  /*c420*/  IMAD.WIDE.U32 R8, R12, UR6, R2 ;  /* 0x000000060c087c25 */ /* 0x004fe2000f8e0002 */
[----:B------:R-:W-:-:S02]  /*c430*/  ISETP.GE.AND P0, PT, R10, R17, PT ;  /* 0x000000110a00720c */ /* 0x000fc40003f06270 */
[----:B------:R-:W-:Y:S01]  /*c440*/  ISETP.GE.AND P4, PT, R0, R17, PT ;  /* 0x000000110000720c */ /* 0x000fe20003f86270 */
[----:B------:R-:W-:Y:S01]  /*c450*/  IMAD R0, R12, UR7, RZ ;  /* 0x000000070c007c24 */ /* 0x000fe2000f8e02ff */
[----:B------:R-:W-:Y:S01]  /*c460*/  ISETP.GE.OR P1, PT, R6, R21, P5 ;  /* 0x000000150600720c */ /* 0x000fe20002f26670 */
[----:B------:R-:W-:-:S04]  /*c470*/  IMAD.WIDE R2, R11, 0x50, R4 ;  /* 0x000000500b027825 */ /* 0x000fc800078e0204 */
[----:B------:R-:W-:-:S04]  /*c480*/  IMAD R13, R13, UR6, R0 ;  /* 0x000000060d0d7c24 */ /* 0x000fc8000f8e0200 */
[----:B------:R-:W-:Y:S01]  /*c490*/  IMAD.IADD R13, R9, 0x1, R13 ;  /* 0x00000001090d7824 */ /* 0x000fe200078e020d */
[----:B------:R-:W-:Y:S06]  /*c4a0*/  @P2 BRA `(.L_x_339) ;  /* 0x0000000000282947 */ /* 0x000fec0003800000 */
[----:B------:R-:W-:Y:S01]  /*c4b0*/  ULDC.64 UR4, c[0x0][0x818] ;  /* 0x0002060000047ab9 */ /* 0x000fe20000000a00 */
        /* <DEDUP_REMOVED lines=9> */
.L_x_339:
[----:B------:R-:W-:Y:S05]  /*c550*/  BSYNC B0 ;  /* 0x0000000000007941 */ /* 0x000fea0003800000 */
.L_x_338:
[----:B------:R-:W-:Y:S01]  /*c560*/  BSSY B0, `(.L_x_340) ;  /* 0x0000010000007945 */ /* 0x000fe20003800000 */
[----:B------:R-:W-:-:S03]  /*c570*/  ISETP.GE.OR P2, PT, R6, R21, P4 ;  /* 0x000000150600720c */ /* 0x000fc60002746670 */
[----:B------:R-:W-:Y:S10]  /*c580*/  @P1 BRA `(.L_x_341) ;  /* 0x0000000000341947 */ /* 0x000ff40003800000 */
[----:B--2---:R-:W-:Y:S01]  /*c590*/  IADD3 R15, P1, R2, 0x8, RZ ;  /* 0x00000008020f7810 */ /* 0x004fe20007f3e0ff */
[----:B------:R-:W-:Y:S01]  /*c5a0*/  ULDC.64 UR4, c[0x0][0x818] ;  /* 0x0002060000047ab9 */ /* 0x000fe20000000a00 */
[----:B------:R-:W-:Y:S02]  /*c5b0*/  IMAD.MOV.U32 R10, RZ, RZ, R8 ;  /* 0x000000ffff0a7224 */ /* 0x000fe400078e0008 */
        /* <DEDUP_REMOVED lines=10> */
.L_x_341:
[----:B------:R-:W-:Y:S05]  /*c660*/  BSYNC B0 ;  /* 0x0000000000007941 */ /* 0x000fea0003800000 */
.L_x_340:
[----:B------:R-:W-:Y:S01]  /*c670*/  BSSY B0, `(.L_x_342) ;  /* 0x0000010000007945 */ /* 0x000fe20003800000 */
[----:B------:R-:W-:-:S03]  /*c680*/  ISETP.GE.OR P1, PT, R6, R21, P3 ;  /* 0x000000150600720c */ /* 0x000fc60001f26670 */
[----:B------:R-:W-:Y:S10]  /*c690*/  @P2 BRA `(.L_x_343) ;  /* 0x0000000000342947 */ /* 0x000ff40003800000 */
[----:B--2-4-:R-:W-:Y:S01]  /*c6a0*/  IADD3 R15, P2, R2, 0x10, RZ ;  /* 0x00000010020f7810 */ /* 0x014fe20007f5e0ff */
        /* <DEDUP_REMOVED lines=12> */
.L_x_343:
[----:B------:R-:W-:Y:S05]  /*c770*/  BSYNC B0 ;  /* 0x0000000000007941 */ /* 0x000fea0003800000 */
.L_x_342:
[----:B------:R-:W-:Y:S01]  /*c780*/  BSSY B0, `(.L_x_344) ;  /* 0x0000011000007945 */ /* 0x000fe20003800000 */
[----:B------:R-:W-:Y:S01]  /*c790*/  ISETP.GE.OR P2, PT, R6, R21, P0 ;  /* 0x000000150600720c */ /* 0x000fe20000746670 */
[----:B------:R-:W-:Y:S02]  /*c7a0*/  VIADD R0, R4, 0x28 ;  /* 0x0000002804007836 */ /* 0x000fe40000000000 */
[----:B------:R-:W-:Y:S10]  /*c7b0*/  @P1 BRA `(.L_x_345) ;  /* 0x0000000000341947 */ /* 0x000ff40003800000 */
[----:B--2-4-:R-:W-:Y:S01]  /*c7c0*/  IADD3 R15, P1, R2, 0x18, RZ ;  /* 0x00000018020f7810 */ /* 0x014fe20007f3e0ff */
[----:B------:R-:W-:Y:S01]  /*c7d0*/  ULDC.64 UR4, c[0x0][0x818] ;  /* 0x0002060000047ab9 */ /* 0x000fe20000000a00 */
[----:B------:R-:W-:-:S03]  /*c7e0*/  IMAD.MOV.U32 R11, RZ, RZ, R13 ;  /* 0x000000ffff0b7224 */ /* 0x000fc600078e000d */
        /* <DEDUP_REMOVED lines=9> */
[----:B------:R2:W-:Y:S02]  /*c880*/  STG.E.128 desc[UR60][R14.64], RZ ;  /* 0x000000ff0e007986 */ /* 0x0005e4000c101d3c */
.L_x_345:
[----:B------:R-:W-:Y:S05]  /*c890*/  BSYNC B0 ;  /* 0x0000000000007941 */ /* 0x000fea0003800000 */
.L_x_344:
[----:B------:R-:W-:Y:S01]  /*c8a0*/  BSSY B0, `(.L_x_346) ;  /* 0x0000010000007945 */ /* 0x000fe20003800000 */
[----:B------:R-:W-:-:S03]  /*c8b0*/  ISETP.GE.AND P1, PT, R0, R17, PT ;  /* 0x000000110000720c */ /* 0x000fc60003f26270 */
        /* <DEDUP_REMOVED lines=14> */
.L_x_347:
[----:B------:R-:W-:Y:S05]  /*c9a0*/  BSYNC B0 ;  /* 0x0000000000007941 */ /* 0x000fea0003800000 */
.L_x_346:
[----:B------:R-:W-:Y:S01]  /*c9b0*/  ISETP.GE.OR P2, PT, R6, R21, P1 ;  /* 0x000000150600720c */ /* 0x000fe20000f46670 */
[----:B------:R-:W-:Y:S01]  /*c9c0*/  ULDC UR4, c[0x0][0x83c] ;  /* 0x00020f0000047ab9 */ /* 0x000fe20000000800 */
[----:B------:R-:W-:Y:S01]  /*c9d0*/  BSSY B0, `(.L_x_348) ;  /* 0x0000010000007945 */ /* 0x000fe20003800000 */
[----:B------:R-:W-:-:S10]  /*c9e0*/  VIADD R0, R4, 0x30 ;  /* 0x0000003004007836 */ /* 0x000fd40000000000 */
[----:B------:R-:W-:Y:S05]  /*c9f0*/  @P2 BRA `(.L_x_349) ;  /* 0x0000000000342947 */ /* 0x000fea0003800000 */
        /* <DEDUP_REMOVED lines=13> */
.L_x_349:
[----:B------:R-:W-:Y:S05]  /*cad0*/  BSYNC B0 ;  /* 0x0000000000007941 */ /* 0x000fea0003800000 */
.L_x_348:
[----:B------:R-:W-:Y:S01]  /*cae0*/  ISETP.GE.OR P3, PT, R6, UR4, P3 ;  /* 0x0000000406007c0c */ /* 0x000fe20009f66670 */
[----:B------:R-:W-:Y:S01]  /*caf0*/  BSSY B0, `(.L_x_350) ;  /* 0x000001c000007945 */ /* 0x000fe20003800000 */
[----:B------:R-:W-:Y:S01]  /*cb00*/  ISETP.GE.AND P2, PT, R0, R17, PT ;  /* 0x000000110000720c */ /* 0x000fe20003f46270 */
[----:B------:R-:W-:Y:S01]  /*cb10*/  VIADD R0, R4, 0x38 ;  /* 0x0000003804007836 */ /* 0x000fe20000000000 */
[----:B------:R-:W-:Y:S02]  /*cb20*/  P2R R26, PR, RZ, 0x8 ;  /* 0x00000008ff1a7803 */ /* 0x000fe40000000000 */
[C---:B------:R-:W-:Y:S02]  /*cb30*/  ISETP.GE.OR P3, PT, R6.reuse, R21, P2 ;  /* 0x000000150600720c */ /* 0x040fe40001766670 */
[C---:B------:R-:W-:Y:S02]  /*cb40*/  ISETP.GE.OR P6, PT, R6.reuse, UR4, P6 ;  /* 0x0000000406007c0c */ /* 0x040fe4000b7c6670 */
[----:B------:R-:W-:-:S02]  /*cb50*/  ISETP.GE.OR P5, PT, R6, UR4, P5 ;  /* 0x0000000406007c0c */ /* 0x000fc4000afa6670 */
[C---:B------:R-:W-:Y:S02]  /*cb60*/  ISETP.GE.OR P4, PT, R6.reuse, UR4, P4 ;  /* 0x0000000406007c0c */ /* 0x040fe4000a786670 */
[----:B------:R-:W-:Y:S02]  /*cb70*/  P2R R20, PR, RZ, 0x40 ;  /* 0x00000040ff147803 */ /* 0x000fe40000000000 */
[----:B------:R-:W-:Y:S02]  /*cb80*/  P2R R24, PR, RZ, 0x20 ;  /* 0x00000020ff187803 */ /* 0x000fe40000000000 */
[C---:B------:R-:W-:Y:S02]  /*cb90*/  ISETP.GE.OR P0, PT, R6.reuse, UR4, P0 ;  /* 0x0000000406007c0c */ /* 0x040fe40008706670 */
[----:B------:R-:W-:Y:S02]  /*cba0*/  P2R R25, PR, RZ, 0x10 ;  /* 0x00000010ff197803 */ /* 0x000fe40000000000 */
[----:B------:R-:W-:-:S02]  /*cbb0*/  ISETP.GE.OR P1, PT, R6, UR4, P1 ;  /* 0x0000000406007c0c */ /* 0x000fc40008f26670 */
[----:B------:R-:W-:Y:S01]  /*cbc0*/  ISETP.GE.OR P2, PT, R6, UR4, P2 ;  /* 0x0000000406007c0c */ /* 0x000fe20009746670 */
[----:B------:R-:W-:-:S12]  /*cbd0*/  @P3 BRA `(.L_x_351) ;  /* 0x0000000000343947 */ /* 0x000fd80003800000 */
        /* <DEDUP_REMOVED lines=13> */
.L_x_351:
[----:B------:R-:W-:Y:S05]  /*ccb0*/  BSYNC B0 ;  /* 0x0000000000007941 */ /* 0x000fea0003800000 */
.L_x_350:
[----:B------:R-:W-:Y:S01]  /*ccc0*/  ISETP.GE.AND P3, PT, R0, R17, PT ;  /* 0x000000110000720c */ /* 0x000fe20003f66270 */
[----:B---3--:R-:W-:Y:S01]  /*ccd0*/  IMAD R0, R18, UR9, RZ ;  /* 0x0000000912007c24 */ /* 0x008fe2000f8e02ff */
[----:B------:R-:W-:Y:S02]  /*cce0*/  BSSY B0, `(.L_x_352) ;  /* 0x0000013000007945 */ /* 0x000fe40003800000 */
[C---:B------:R-:W-:Y:S01]  /*ccf0*/  ISETP.GE.OR P4, PT, R6.reuse, R21, P3 ;  /* 0x000000150600720c */ /* 0x040fe20001f86670 */
[----:B------:R-:W-:Y:S01]  /*cd00*/  IMAD R19, R19, UR8, R0 ;  /* 0x0000000813137c24 */ /* 0x000fe2000f8e0200 */
[----:B------:R-:W-:Y:S01]  /*cd10*/  ISETP.GE.OR P3, PT, R6, UR4, P3 ;  /* 0x0000000406007c0c */ /* 0x000fe20009f66670 */
        /* <DEDUP_REMOVED lines=15> */
.L_x_353:
[----:B------:R-:W-:Y:S05]  /*ce10*/  BSYNC B0 ;  /* 0x0000000000007941 */ /* 0x000fea0003800000 */
.L_x_352:
[----:B------:R-:W-:Y:S01]  /*ce20*/  ISETP.GE.AND P4, PT, R0, R17, PT ;  /* 0x000000110000720c */ /* 0x000fe20003f86270 */
[----:B------:R-:W-:Y:S01]  /*ce30*/  IMAD.WIDE.U32 R10, R18, UR8, R6 ;  /* 0x00000008120a7c25 */ /* 0x000fe2000f8e0006 */
[----:B------:R-:W-:Y:S02]  /*ce40*/  BSSY B0, `(.L_x_354) ;  /* 0x0000013000007945 */ /* 0x000fe40003800000 */
[----:B------:R-:W-:Y:S01]  /*ce50*/  ISETP.GE.OR P5, PT, R6, R21, P4 ;  /* 0x000000150600720c */ /* 0x000fe200027a6670 */
[----:B------:R-:W-:Y:S01]  /*ce60*/  VIADD R0, R4, 0x48 ;  /* 0x0000004804007836 */ /* 0x000fe20000000000 */
[----:B------:R-:W-:Y:S01]  /*ce70*/  ISETP.GE.OR P4, PT, R6, UR4, P4 ;  /* 0x0000000406007c0c */ /* 0x000fe2000a786670 */
[----:B--234-:R-:W-:-:S10]  /*ce80*/  IMAD.IADD R15, R11, 0x1, R19 ;  /* 0x000000010b0f7824 */ /* 0x01cfd400078e0213 */
[----:B------:R-:W-:Y:S05]  /*ce90*/  @P5 BRA `(.L_x_355) ;  /* 0x0000000000345947 */ /* 0x000fea0003800000 */
[----:B------:R-:W-:Y:S01]  /*cea0*/  IADD3 R19, P5, R2, 0x40, RZ ;  /* 0x0000004002137810 */ /* 0x000fe20007fbe0ff */
        /* <DEDUP_REMOVED lines=12> */
.L_x_355:
[----:B------:R-:W-:Y:S05]  /*cf70*/  BSYNC B0 ;  /* 0x0000000000007941 */ /* 0x000fea0003800000 */
.L_x_354:
[----:B------:R-:W-:Y:S01]  /*cf80*/  ISETP.GE.AND P6, PT, R0, R17, PT ;  /* 0x000000110000720c */ /* 0x000fe20003fc6270 */
[----:B-1----:R-:W-:Y:S01]  /*cf90*/  IMAD R0, R22, UR7, RZ ;  /* 0x0000000716007c24 */ /* 0x002fe2000f8e02ff */
[----:B------:R-:W-:Y:S01]  /*cfa0*/  BSSY B0, `(.L_x_356) ;  /* 0x0000014000007945 */ /* 0x000fe20003800000 */
[----:B------:R-:W-:Y:S01]  /*cfb0*/  IMAD.MOV.U32 R14, RZ, RZ, R10 ;  /* 0x000000ffff0e7224 */ /* 0x000fe200078e000a */
[C---:B------:R-:W-:Y:S01]  /*cfc0*/  ISETP.GE.OR P5, PT, R6.reuse, R21, P6 ;  /* 0x000000150600720c */ /* 0x040fe200037a6670 */
[----:B------:R-:W-:Y:S01]  /*cfd0*/  IMAD R11, R23, UR6, R0 ;  /* 0x00000006170b7c24 */ /* 0x000fe2000f8e0200 */
[----:B------:R-:W-:Y:S01]  /*cfe0*/  ISETP.GE.OR P6, PT, R6, UR4, P6 ;  /* 0x0000000406007c0c */ /* 0x000fe2000b7c6670 */
[----:B------:R-:W-:-:S10]  /*cff0*/  IMAD.WIDE.U32 R6, R22, UR6, R14 ;  /* 0x0000000616067c25 */ /* 0x000fd4000f8e000e */
[----:B------:R-:W-:Y:S05]  /*d000*/  @P5 BRA `(.L_x_357) ;  /* 0x0000000000345947 */ /* 0x000fea0003800000 */
[----:B------:R-:W-:Y:S01]  /*d010*/  IADD3 R9, P5, R2, 0x48, RZ ;  /* 0x0000004802097810 */ /* 0x000fe20007fbe0ff */
        /* <DEDUP_REMOVED lines=12> */
.L_x_357:
[----:B------:R-:W-:Y:S05]  /*d0e0*/  BSYNC B0 ;  /* 0x0000000000007941 */ /* 0x000fea0003800000 */
.L_x_356:
[----:B------:R-:W-:Y:S01]  /*d0f0*/  ISETP.NE.AND P5, PT, R20, RZ, PT ;  /* 0x000000ff1400720c */ /* 0x000fe20003fa5270 */
[----:B------:R-:W-:Y:S01]  /*d100*/  BSSY B0, `(.L_x_358) ;  /* 0x000000d000007945 */ /* 0x000fe20003800000 */
[----:B-1----:R-:W-:-:S11]  /*d110*/  IMAD.IADD R9, R7, 0x1, R11 ;  /* 0x0000000107097824 */ /* 0x002fd600078e020b */
[----:B------:R-:W-:Y:S05]  /*d120*/  @P5 BRA `(.L_x_359) ;  /* 0x0000000000285947 */ /* 0x000fea0003800000 */
        /* <DEDUP_REMOVED lines=10> */
.L_x_359:
[----:B------:R-:W-:Y:S05]  /*d1d0*/  BSYNC B0 ;  /* 0x0000000000007941 */ /* 0x000fea0003800000 */
.L_x_358:
[----:B------:R-:W-:Y:S01]  /*d1e0*/  ISETP.NE.AND P5, PT, R24, RZ, PT ;  /* 0x000000ff1800720c */ /* 0x000fe20003fa5270 */
[----:B------:R-:W-:-:S12]  /*d1f0*/  BSSY B0, `(.L_x_360) ;  /* 0x000000f000007945 */ /* 0x000fd80003800000 */
[----:B------:R-:W-:Y:S05]  /*d200*/  @P5 BRA `(.L_x_361) ;  /* 0x0000000000345947 */ /* 0x000fea0003800000 */
[----:B-1----:R-:W-:Y:S01]  /*d210*/  IADD3 R11, P5, R2, 0x8, RZ ;  /* 0x00000008020b7810 */ /* 0x002fe20007fbe0ff */
        /* <DEDUP_REMOVED lines=12> */
.L_x_361:
[----:B------:R-:W-:Y:S05]  /*d2e0*/  BSYNC B0 ;  /* 0x0000000000007941 */ /* 0x000fea0003800000 */
.L_x_360:
[----:B------:R-:W-:Y:S01]  /*d2f0*/  ISETP.NE.AND P5, PT, R25, RZ, PT ;  /* 0x000000ff1900720c */ /* 0x000fe20003fa5270 */
[----:B------:R-:W-:-:S12]  /*d300*/  BSSY B0, `(.L_x_362) ;  /* 0x000000f000007945 */ /* 0x000fd80003800000 */
[----:B------:R-:W-:Y:S05]  /*d310*/  @P5 BRA `(.L_x_363) ;  /* 0x0000000000345947 */ /* 0x000fea0003800000 */
[----:B-1-3--:R-:W-:Y:S01]  /*d320*/  IADD3 R11, P5, R2, 0x10, RZ ;  /* 0x00000010020b7810 */ /* 0x00afe20007fbe0ff */
        /* <DEDUP_REMOVED lines=12> */
.L_x_363:
[----:B------:R-:W-:Y:S05]  /*d3f0*/  BSYNC B0 ;  /* 0x0000000000007941 */ /* 0x000fea0003800000 */
.L_x_362:
[----:B------:R-:W-:Y:S01]  /*d400*/  ISETP.NE.AND P5, PT, R26, RZ, PT ;  /* 0x000000ff1a00720c */ /* 0x000fe20003fa5270 */
[----:B------:R-:W-:-:S12]  /*d410*/  BSSY B0, `(.L_x_364) ;  /* 0x000000f000007945 */ /* 0x000fd80003800000 */
[----:B------:R-:W-:Y:S05]  /*d420*/  @P5 BRA `(.L_x_365) ;  /* 0x0000000000345947 */ /* 0x000fea0003800000 */
[----:B-1-34-:R-:W-:Y:S01]  /*d430*/  IADD3 R11, P5, R2, 0x18, RZ ;  /* 0x00000018020b7810 */ /* 0x01afe20007fbe0ff */
        /* <DEDUP_REMOVED lines=12> */
.L_x_365:
[----:B------:R-:W-:Y:S05]  /*d500*/  BSYNC B0 ;  /* 0x0000000000007941 */ /* 0x000fea0003800000 */
.L_x_364:
[----:B------:R-:W-:Y:S04]  /*d510*/  BSSY B0, `(.L_x_366) ;  /* 0x000000f000007945 */ /* 0x000fe80003800000 */
        /* <DEDUP_REMOVED lines=14> */
.L_x_367:
[----:B------:R-:W-:Y:S05]  /*d600*/  BSYNC B0 ;  /* 0x0000000000007941 */ /* 0x000fea0003800000 */
.L_x_366:
        /* <DEDUP_REMOVED lines=15> */
.L_x_369:
[----:B------:R-:W-:Y:S05]  /*d700*/  BSYNC B0 ;  /* 0x0000000000007941 */ /* 0x000fea0003800000 */
.L_x_368:
        /* <DEDUP_REMOVED lines=15> */
.L_x_371:
[----:B------:R-:W-:Y:S05]  /*d800*/  BSYNC B0 ;  /* 0x0000000000007941 */ /* 0x000fea0003800000 */
.L_x_370:
        /* <DEDUP_REMOVED lines=15> */
.L_x_373:
[----:B------:R-:W-:Y:S05]  /*d900*/  BSYNC B0 ;  /* 0x0000000000007941 */ /* 0x000fea0003800000 */
.L_x_372:
        /* <DEDUP_REMOVED lines=15> */
.L_x_375:
[----:B------:R-:W-:Y:S05]  /*da00*/  BSYNC B0 ;  /* 0x0000000000007941 */ /* 0x000fea0003800000 */
.L_x_374:
[----:B------:R-:W-:Y:S04]  /*da10*/  BSSY B0, `(.L_x_376) ;  /* 0x000000f000007945 */ /* 0x000fe80003800000 */
[----:B------:R-:W-:Y:S05]  /*da20*/  @P6 BRA `(.L_x_377) ;  /* 0x0000000000346947 */ /* 0x000fea0003800000 */
[----:B------:R-:W-:Y:S01]  /*da30*/  IADD3 R5, P0, R2, 0x48, RZ ;  /* 0x0000004802057810 */ /* 0x000fe20007f1e0ff */
[----:B------:R-:W-:Y:S01]  /*da40*/  ULDC.64 UR4, c[0x0][0x848] ;  /* 0x0002120000047ab9 */ /* 0x000fe20000000a00 */
[----:B------:R-:W-:-:S03]  /*da50*/  IMAD.MOV.U32 R2, RZ, RZ, R6 ;  /* 0x000000ffff027224 */ /* 0x000fc600078e0006 */
        /* <DEDUP_REMOVED lines=10> */
.L_x_377:
[----:B------:R-:W-:Y:S05]  /*db00*/  BSYNC B0 ;  /* 0x0000000000007941 */ /* 0x000fea0003800000 */
.L_x_376:
[----:B------:R-:W-:Y:S05]  /*db10*/  EXIT ;  /* 0x000000000000794d */ /* 0x000fea0003800000 */
.L_x_306:
[----:B------:R-:W-:-:S08]  /*db20*/  NOP ;  /* 0x0000000000007918 */ /* 0x000fd00000000000 */
[----:B------:R-:W1:-:S00]  /*db30*/  USETMAXREG.DEALLOC.CTAPOOL 0x18 ;  /* 0x00000018000079c8 */ /* 0x000e4000080e0500 */
[----:B-1----:R-:W-:Y:S01]  /*db40*/  LOP3.LUT R2, R2, 0x3, RZ, 0xc0, !PT ;  /* 0x0000000302027812 */ /* 0x002fe200078ec0ff */
[----:B------:R-:W-:Y:S05]  /*db50*/  BSSY B0, `(.L_x_378) ;  /* 0x00001af000007945 */ /* 0x000fea0003800000 */
        /* <DEDUP_REMOVED lines=9> */
[----:B------:R-:W1:Y:S01]  /*dbf0*/  S2UR UR9, SR_CTAID.X ;  /* 0x00000000000979c3 */ /* 0x000e620000002500 */
[----:B------:R-:W-:Y:S01]  /*dc00*/  ULDC UR6, c[0x0][0x280] ;  /* 0x0000a00000067ab9 */ /* 0x000fe20000000800 */
[----:B------:R-:W-:Y:S01]  /*dc10*/  ULDC UR4, c[0x0][0x290] ;  /* 0x0000a40000047ab9 */ /* 0x000fe20000000800 */
[----:B------:R-:W-:Y:S01]  /*dc20*/  ULDC UR5, c[0x0][0x74c] ;  /* 0x0001d30000057ab9 */ /* 0x000fe20000000800 */
[----:B------:R-:W-:-:S04]  /*dc30*/  UIADD3 UR7, UR6, 0x3f, URZ ;  /* 0x0000003f06077890 */ /* 0x000fc8000fffe03f */
[----:B------:R-:W2:Y:S01]  /*dc40*/  S2UR UR20, SR_CTAID.Y ;  /* 0x00000000001479c3 */ /* 0x000ea20000002600 */
[----:B-1----:R-:W-:Y:S02]  /*dc50*/  UIMAD UR11, UR9, 0x50, URZ ;  /* 0x00000050090b78a4 */ /* 0x002fe4000f8e023f */
[----:B------:R-:W-:Y:S02]  /*dc60*/  ISETP.LE.AND P0, PT, RZ, UR9, PT ;  /* 0x00000009ff007c0c */ /* 0x000fe4000bf03270 */
[----:B------:R-:W-:-:S04]  /*dc70*/  UIADD3 UR4, -UR4, UR11, UR6 ;  /* 0x0000000b04047290 */ /* 0x000fc8000fffe106 */
[----:B------:R-:W-:-:S04]  /*dc80*/  UIADD3 UR4, UR4, -UR5, URZ ;  /* 0x8000000504047290 */ /* 0x000fc8000fffe03f */
[----:B------:R-:W-:-:S04]  /*dc90*/  USHF.R.S32.HI UR5, URZ, 0x1f, UR4 ;  /* 0x0000001f3f057899 */ /* 0x000fc80008011404 */
[----:B------:R-:W-:Y:S02]  /*dca0*/  ULEA.HI UR5, UR5, UR4, URZ, 0x6 ;  /* 0x0000000405057291 */ /* 0x000fe4000f8f303f */
[----:B------:R-:W-:Y:S02]  /*dcb0*/  USHF.R.S32.HI UR4, URZ, 0x1f, UR7 ;  /* 0x0000001f3f047899 */ /* 0x000fe40008011407 */
[----:B------:R-:W-:Y:S02]  /*dcc0*/  USHF.R.S32.HI UR5, URZ, 0x6, UR5 ;  /* 0x000000063f057899 */ /* 0x000fe40008011405 */
[----:B------:R-:W-:Y:S02]  /*dcd0*/  ULEA.HI UR4, UR4, UR7, URZ, 0x6 ;  /* 0x0000000704047291 */ /* 0x000fe4000f8f303f */
[----:B------:R-:W-:Y:S02]  /*dce0*/  UISETP.LT.AND UP0, UPT, URZ, UR5, UPT ;  /* 0x000000053f00728c */ /* 0x000fe4000bf01270 */
[----:B------:R-:W-:-:S02]  /*dcf0*/  USHF.R.S32.HI UR4, URZ, 0x6, UR4 ;  /* 0x000000063f047899 */ /* 0x000fc40008011404 */
[----:B------:R-:W-:-:S04]  /*dd00*/  USEL UR8, URZ, UR5, !UP0 ;  /* 0x000000053f087287 */ /* 0x000fc8000c000000 */
[----:B------:R-:W-:Y:S01]  /*dd10*/  IMAD.U32 R10, RZ, RZ, UR4 ;  /* 0x00000004ff0a7e24 */ /* 0x000fe2000f8e00ff */
[----:B--2---:R-:W-:Y:S07]  /*dd20*/  @!P0 BRA `(.L_x_381) ;  /* 0x0000000000248947 */ /* 0x004fee0003800000 */
[----:B------:R-:W1:Y:S01]  /*dd30*/  LDC R3, c[0x0][0x748] ;  /* 0x0001d200ff037b82 */ /* 0x000e620000000800 */
[----:B------:R-:W-:Y:S01]  /*dd40*/  UIMAD UR6, UR9, 0x50, UR6 ;  /* 0x00000050090678a4 */ /* 0x000fe2000f8e0206 */
[----:B------:R-:W-:-:S03]  /*dd50*/  ULDC UR4, c[0x0][0x290] ;  /* 0x0000a40000047ab9 */ /* 0x000fc60000000800 */
[----:B------:R-:W-:-:S06]  /*dd60*/  UIADD3 UR4, -UR4, 0x8f, UR6 ;  /* 0x0000008f04047890 */ /* 0x000fcc000fffe106 */
[----:B-1----:R-:W-:-:S05]  /*dd70*/  VIADD R3, R3, UR4 ;  /* 0x0000000403037c36 */ /* 0x002fca0008000000 */
[----:B------:R-:W-:-:S04]  /*dd80*/  SHF.R.S32.HI R4, RZ, 0x1f, R3 ;  /* 0x0000001fff047819 */ /* 0x000fc80000011403 */
[----:B------:R-:W-:-:S04]  /*dd90*/  LEA.HI R4, R4, R3, RZ, 0x6 ;  /* 0x0000000304047211 */ /* 0x000fc800078f30ff */
[----:B------:R-:W-:-:S04]  /*dda0*/  SHF.R.S32.HI R3, RZ, 0x6, R4 ;  /* 0x00000006ff037819 */ /* 0x000fc80000011404 */
[----:B------:R-:W-:-:S07]  /*ddb0*/  VIMNMX R10, R3, R10, PT ;  /* 0x0000000a030a7248 */ /* 0x000fce0003fe0100 */
.L_x_381:
[----:B------:R-:W-:Y:S01]  /*ddc0*/  ISETP.GT.AND P0, PT, R10, UR8, PT ;  /* 0x000000080a007c0c */ /* 0x000fe2000bf04270 */
[----:B------:R-:W-:-:S12]  /*ddd0*/  IMAD.MOV.U32 R11, RZ, RZ, 0x1 ;  /* 0x00000001ff0b7424 */ /* 0x000fd800078e00ff */
[----:B------:R-:W-:Y:S05]  /*dde0*/  @!P0 BRA `(.L_x_380) ;  /* 0x0000001400888947 */ /* 0x000fea0003800000 */
[----:B------:R-:W-:Y:S01]  /*ddf0*/  USHF.R.S32.HI UR10, URZ, 0x1f, UR20 ;  /* 0x0000001f3f0a7899 */ /* 0x000fe20008011414 */
[----:B------:R-:W-:Y:S01]  /*de00*/  IMAD.U32 R4, RZ, RZ, UR8 ;  /* 0x00000008ff047e24 */ /* 0x000fe2000f8e00ff */
[----:B------:R-:W-:Y:S01]  /*de10*/  ULDC.64 UR6, c[0x0][0x718] ;  /* 0x0001c60000067ab9 */ /* 0x000fe20000000a00 */
[----:B------:R-:W-:Y:S01]  /*de20*/  ULDC.64 UR12, c[0x0][0x730] ;  /* 0x0001cc00000c7ab9 */ /* 0x000fe20000000a00 */
[----:B------:R-:W-:Y:S01]  /*de30*/  UIMAD.WIDE.U32 UR4, UR20, UR6, URZ ;  /* 0x00000006140472a5 */ /* 0x000fe2000f8e003f */
[----:B------:R-:W-:Y:S01]  /*de40*/  BSSY B1, `(.L_x_380) ;  /* 0x000015c000017945 */ /* 0x000fe20003800000 */
[----:B------:R-:W-:Y:S01]  /*de50*/  UIMAD UR6, UR10, UR6, URZ ;  /* 0x000000060a0672a4 */ /* 0x000fe2000f8e023f */
[----:B------:R-:W-:Y:S01]  /*de60*/  IMAD.MOV.U32 R2, RZ, RZ, RZ ;  /* 0x000000ffff027224 */ /* 0x000fe200078e00ff */
[----:B------:R-:W-:Y:S01]  /*de70*/  UIMAD UR10, UR10, UR12, URZ ;  /* 0x0000000c0a0a72a4 */ /* 0x000fe2000f8e023f */
[----:B------:R-:W-:Y:S01]  /*de80*/  IMAD.MOV.U32 R11, RZ, RZ, 0x1 ;  /* 0x00000001ff0b7424 */ /* 0x000fe200078e00ff */
[----:B------:R-:W-:-:S02]  /*de90*/  UIMAD UR9, UR20, UR7, UR6 ;  /* 0x00000007140972a4 */ /* 0x000fc4000f8e0206 */
[----:B------:R-:W-:Y:S02]  /*dea0*/  UIMAD.WIDE.U32 UR6, UR20, UR12, URZ ;  /* 0x0000000c140672a5 */ /* 0x000fe4000f8e003f */
[----:B------:R-:W-:Y:S01]  /*deb0*/  USHF.R.S32.HI UR39, URZ, 0x1f, UR21 ;  /* 0x0000001f3f277899 */ /* 0x000fe20008011415 */
[----:B------:R-:W-:Y:S01]  /*dec0*/  ULDC UR12, c[0x0][0x2e8] ;  /* 0x0000ba00000c7ab9 */ /* 0x000fe20000000800 */
[----:B------:R-:W-:Y:S01]  /*ded0*/  ULDC.64 UR30, c[0x0][0x720] ;  /* 0x0001c800001e7ab9 */ /* 0x000fe20000000a00 */
[----:B------:R-:W-:Y:S02]  /*dee0*/  UISETP.NE.AND UP0, UPT, UR12, 0x1, UPT ;  /* 0x000000010c00788c */ /* 0x000fe4000bf05270 */
[----:B------:R-:W-:Y:S01]  /*def0*/  UIMAD UR46, UR39, UR30, URZ ;  /* 0x0000001e272e72a4 */ /* 0x000fe2000f8e023f */
[----:B------:R-:W-:Y:S01]  /*df00*/  ELECT P0, URZ, PT ;  /* 0x00000000003f782f */ /* 0x000fe20003800000 */
[----:B------:R-:W-:Y:S02]  /*df10*/  UIMAD UR10, UR20, UR13, UR10 ;  /* 0x0000000d140a72a4 */ /* 0x000fe4000f8e020a */
[----:B------:R-:W-:Y:S01]  /*df20*/  UIADD3 UR5, UR5, UR9, URZ ;  /* 0x0000000905057290 */ /* 0x000fe2000fffe03f */
[----:B------:R-:W-:Y:S01]  /*df30*/  ULDC.64 UR22, c[0x0][0x738] ;  /* 0x0001ce0000167ab9 */ /* 0x000fe20000000a00 */
[----:B------:R-:W-:-:S02]  /*df40*/  UIMAD UR46, UR21, UR31, UR46 ;  /* 0x0000001f152e72a4 */ /* 0x000fc4000f8e022e */
[----:B------:R-:W-:Y:S02]  /*df50*/  UIMAD UR39, UR39, UR22, URZ ;  /* 0x00000016272772a4 */ /* 0x000fe4000f8e023f */
[----:B------:R-:W-:Y:S02]  /*df60*/  UIADD3 UR7, UR7, UR10, URZ ;  /* 0x0000000a07077290 */ /* 0x000fe4000fffe03f */
[----:B------:R-:W-:Y:S02]  /*df70*/  UIMAD.WIDE.U32 UR30, UR21, UR30, UR4 ;  /* 0x0000001e151e72a5 */ /* 0x000fe4000f8e0004 */
[----:B------:R-:W-:Y:S01]  /*df80*/  UIMAD UR39, UR21, UR23, UR39 ;  /* 0x00000017152772a4 */ /* 0x000fe2000f8e0227 */
[----:B------:R-:W-:Y:S01]  /*df90*/  @UP0 ULDC UR4, c[0x0][0x2ec] ;  /* 0x0000bb0000040ab9 */ /* 0x000fe20000000800 */
[----:B------:R-:W-:Y:S02]  /*dfa0*/  UIMAD.WIDE.U32 UR22, UR21, UR22, UR6 ;  /* 0x00000016151672a5 */ /* 0x000fe4000f8e0006 */
[----:B------:R-:W-:Y:S01]  /*dfb0*/  UIMAD.WIDE.U32 UR4, UR20, UR4, URZ ;  /* 0x00000004140472a5 */ /* 0x000fe2000f8e003f */
[----:B------:R-:W-:Y:S01]  /*dfc0*/  @UP0 ULDC UR6, c[0x0][0x2f0] ;  /* 0x0000bc0000060ab9 */ /* 0x000fe20000000800 */
[----:B------:R-:W-:-:S02]  /*dfd0*/  UMOV UR12, UR20 ;  /* 0x00000014000c7c82 */ /* 0x000fc40008000000 */
[----:B------:R-:W-:Y:S01]  /*dfe0*/  @UP0 USHF.R.U32.HI UR12, URZ, UR6, UR5 ;  /* 0x000000063f0c0299 */ /* 0x000fe20008011605 */
[----:B------:R-:W-:Y:S11]  /*dff0*/  @!P0 BRA `(.L_x_382) ;  /* 0x0000001400008947 */ /* 0x000ff60003800000 */
[----:B------:R-:W1:Y:S01]  /*e000*/  S2R R2, SR_CgaCtaId ;  /* 0x0000000000027919 */ /* 0x000e620000008800 */
[----:B------:R-:W-:-:S04]  /*e010*/  MOV R5, 0x400 ;  /* 0x0000040000057802 */ /* 0x000fc80000000f00 */
[----:B-1----:R-:W-:Y:S01]  /*e020*/  LEA R5, R2, R5, 0x18 ;  /* 0x0000000502057211 */ /* 0x002fe200078ec0ff */
[----:B------:R-:W-:-:S05]  /*e030*/  IMAD.MOV.U32 R2, RZ, RZ, 0x1 ;  /* 0x00000001ff027424 */ /* 0x000fca00078e00ff */
[----:B------:R-:W-:-:S04]  /*e040*/  SHF.L.U32 R2, R2, 0x1f, RZ ;  /* 0x0000001f02027819 */ /* 0x000fc800000006ff */
[----:B------:R-:W1:Y:S02]  /*e050*/  SYNCS.PHASECHK.TRANS64.TRYWAIT P0, [R5+URZ+0x31820], R2 ;  /* 0x03182002050075a7 */ /* 0x000e64000800017f */
[----:B-1----:R-:W-:Y:S05]  /*e060*/  @!P0 BRA `(.L_x_383) ;  /* 0x0000001400b88947 */ /* 0x002fea0003800000 */
.L_x_399:
[----:B------:R-:W-:Y:S01]  /*e070*/  ISETP.NE.AND P0, PT, R0, RZ, PT ;  /* 0x000000ff0000720c */ /* 0x000fe20003f05270 */
[----:B------:R-:W-:Y:S02]  /*e080*/  IMAD.U32 R8, RZ, RZ, UR31 ;  /* 0x0000001fff087e24 */ /* 0x000fe4000f8e00ff */
[----:B------:R-:W-:Y:S02]  /*e090*/  IMAD.U32 R6, RZ, RZ, UR23 ;  /* 0x00000017ff067e24 */ /* 0x000fe4000f8e00ff */
[----:B------:R-:W-:Y:S02]  /*e0a0*/  VIADD R8, R8, UR46 ;  /* 0x0000002e08087c36 */ /* 0x000fe40008000000 */
[----:B------:R-:W-:Y:S02]  /*e0b0*/  VIADD R6, R6, UR39 ;  /* 0x0000002706067c36 */ /* 0x000fe40008000000 */
[----:B------:R-:W-:-:S04]  /*e0c0*/  IMAD.MOV.U32 R7, RZ, RZ, 0x1 ;  /* 0x00000001ff077424 */ /* 0x000fc800078e00ff */
[----:B------:R-:W-:Y:S05]  /*e0d0*/  @P0 BRA `(.L_x_384) ;  /* 0x0000000000140947 */ /* 0x000fea0003800000 */
[----:B------:R-:W-:Y:S01]  /*e0e0*/  LOP3.LUT P1, RZ, R21, 0x1f, RZ, 0xc0, !PT ;  /* 0x0000001f15ff7812 */ /* 0x000fe2000782c0ff */
[----:B-1----:R-:W-:-:S04]  /*e0f0*/  IMAD.MOV.U32 R2, RZ, RZ, 0x8100 ;  /* 0x00008100ff027424 */ /* 0x002fc800078e00ff */
[----:B------:R2:W-:Y:S08]  /*e100*/  SYNCS.ARRIVE.TRANS64 RZ, [R5+URZ+0x31810], R2 ;  /* 0x0318100205ff79a7 */ /* 0x0005f0000800003f */
[----:B------:R-:W-:Y:S05]  /*e110*/  @!P1 BRA `(.L_x_384) ;  /* 0x0000000000049947 */ /* 0x000fea0003800000 */
[----:B------:R-:W-:Y:S01]  /*e120*/  BPT.TRAP 0x1 ;  /* 0x000000040000795c */ /* 0x000fe20000300000 */
.L_x_384:
[----:B-12---:R-:W1:Y:S01]  /*e130*/  LDC.64 R2, c[0x0][0x198] ;  /* 0x00006600ff027b82 */ /* 0x006e620000000a00 */
[----:B------:R-:W-:Y:S01]  /*e140*/  R2UR UR38, R8 ;  /* 0x00000000082672ca */ /* 0x000fe200000e0000 */
[----:B------:R-:W-:Y:S01]  /*e150*/  ULDC.64 UR14, c[0x0][0x700] ;  /* 0x0001c000000e7ab9 */ /* 0x000fe20000000a00 */
[----:B------:R-:W-:Y:S01]  /*e160*/  R2UR UR19, R4 ;  /* 0x00000000041372ca */ /* 0x000fe200000e0000 */
[----:B------:R-:W-:Y:S01]  /*e170*/  UMOV UR50, 0x0 ;  /* 0x0000000000327882 */ /* 0x000fe20000000000 */
[----:B------:R-:W-:Y:S01]  /*e180*/  R2UR UR8, R5 ;  /* 0x00000000050872ca */ /* 0x000fe200000e0000 */
[----:B------:R-:W-:Y:S01]  /*e190*/  UMOV UR51, 0x14f00000 ;  /* 0x14f0000000337882 */ /* 0x000fe20000000000 */
[----:B------:R-:W-:Y:S01]  /*e1a0*/  UMOV UR18, URZ ;  /* 0x0000003f00127c82 */ /* 0x000fe20008000000 */
        /* <DEDUP_REMOVED lines=8> */
[----:B------:R-:W-:Y:S01]  /*e230*/  USHF.L.U32 UR19, UR19, 0x6, URZ ;  /* 0x0000000613137899 */ /* 0x000fe2000800063f */
[----:B------:R-:W-:Y:S01]  /*e240*/  IMAD.MOV.U32 R12, RZ, RZ, 0x14000 ;  /* 0x00014000ff0c7424 */ /* 0x000fe200078e00ff */
[----:B------:R-:W-:Y:S01]  /*e250*/  UIADD3 UR17, UR8, 0x31810, URZ ;  /* 0x0003181008117890 */ /* 0x000fe2000fffe03f */
[----:B------:R-:W-:Y:S01]  /*e260*/  VIADD R10, R10, 0xffffffff ;  /* 0xffffffff0a0a7836 */ /* 0x000fe20000000000 */
[----:B------:R-:W-:-:S02]  /*e270*/  UIADD3 UR9, UP0, UR19, UR30, URZ ;  /* 0x0000001e13097290 */ /* 0x000fc4000ff1e03f */
[----:B------:R-:W-:Y:S01]  /*e280*/  UIADD3 UR16, UR8, 0x14100, URZ ;  /* 0x0001410008107890 */ /* 0x000fe2000fffe03f */
[----:B-1----:R-:W-:Y:S01]  /*e290*/  IMAD.MOV.U32 R8, RZ, RZ, R2 ;  /* 0x000000ffff087224 */ /* 0x002fe200078e0002 */
[----:B------:R-:W-:Y:S02]  /*e2a0*/  ULEA.HI.X.SX32 UR10, UR19, UR38, 0x1, UP0 ;  /* 0x00000026130a7291 */ /* 0x000fe400080f0e3f */
[----:B------:R-:W-:Y:S02]  /*e2b0*/  ULEA UR54, UP0, UR9, UR14, 0x2 ;  /* 0x0000000e09367291 */ /* 0x000fe4000f80103f */
[C---:B------:R-:W-:Y:S01]  /*e2c0*/  IADD3 R9, P1, R8.reuse, 0xf0, RZ ;  /* 0x000000f008097810 */ /* 0x040fe20007f3e0ff */
[----:B------:R-:W-:Y:S02]  /*e2d0*/  UIADD3 UR40, UR8, 0x16100, URZ ;  /* 0x0001610008287890 */ /* 0x000fe4000fffe03f */
[----:B------:R-:W-:Y:S01]  /*e2e0*/  UIADD3 UR32, UR8, 0x18100, URZ ;  /* 0x0001810008207890 */ /* 0x000fe2000fffe03f */
[----:B------:R-:W-:Y:S01]  /*e2f0*/  R2UR UR48, R9 ;  /* 0x00000000093072ca */ /* 0x000fe200000e0000 */
[----:B------:R-:W-:Y:S01]  /*e300*/  UIADD3 UR24, UR8, 0x1a100, URZ ;  /* 0x0001a10008187890 */ /* 0x000fe2000fffe03f */
[----:B------:R-:W-:Y:S01]  /*e310*/  IADD3 R9, P2, R8, 0x2f0, RZ ;  /* 0x000002f008097810 */ /* 0x000fe20007f5e0ff */
[----:B------:R-:W-:-:S02]  /*e320*/  UIADD3 UR52, UR8, 0x2c100, URZ ;  /* 0x0002c10008347890 */ /* 0x000fc4000fffe03f */
[----:B------:R-:W-:Y:S01]  /*e330*/  ULEA.HI.X UR55, UR9, UR15, UR10, 0x2, UP0 ;  /* 0x0000000f09377291 */ /* 0x000fe200080f140a */
[----:B------:R-:W-:Y:S01]  /*e340*/  R2UR UR4, R9 ;  /* 0x00000000090472ca */ /* 0x000fe200000e0000 */
[----:B------:R-:W-:Y:S01]  /*e350*/  UMOV UR41, UR17 ;  /* 0x0000001100297c82 */ /* 0x000fe20008000000 */
[----:B------:R-:W-:Y:S01]  /*e360*/  IADD3 R9, P3, R8, 0x3f0, RZ ;  /* 0x000003f008097810 */ /* 0x000fe20007f7e0ff */
[----:B------:R-:W-:Y:S01]  /*e370*/  UMOV UR43, UR19 ;  /* 0x00000013002b7c82 */ /* 0x000fe20008000000 */
[----:B------:R-:W-:Y:S01]  /*e380*/  UMOV UR33, UR17 ;  /* 0x0000001100217c82 */ /* 0x000fe20008000000 */
[----:B------:R-:W-:Y:S01]  /*e390*/  UMOV UR35, UR19 ;  /* 0x0000001300237c82 */ /* 0x000fe20008000000 */
[----:B------:R-:W-:Y:S01]  /*e3a0*/  R2UR UR6, R9 ;  /* 0x00000000090672ca */ /* 0x000fe200000e0000 */
[----:B------:R-:W-:Y:S01]  /*e3b0*/  IMAD.MOV.U32 R9, RZ, RZ, R3 ;  /* 0x000000ffff097224 */ /* 0x000fe200078e0003 */
[----:B------:R-:W-:Y:S01]  /*e3c0*/  UMOV UR29, UR21 ;  /* 0x00000015001d7c82 */ /* 0x000fe20008000000 */
[----:B------:R-:W-:Y:S01]  /*e3d0*/  UMOV UR25, UR17 ;  /* 0x0000001100197c82 */ /* 0x000fe20008000000 */
[----:B------:R-:W-:Y:S01]  /*e3e0*/  UMOV UR27, UR19 ;  /* 0x00000013001b7c82 */ /* 0x000fe20008000000 */
[--C-:B------:R-:W-:Y:S01]  /*e3f0*/  IMAD.X R11, RZ, RZ, R9.reuse, P1 ;  /* 0x000000ffff0b7224 */ /* 0x100fe200008e0609 */
[----:B------:R-:W-:Y:S01]  /*e400*/  UMOV UR9, 0x10 ;  /* 0x0000001000097882 */ /* 0x000fe20000000000 */
[----:B------:R-:W-:Y:S01]  /*e410*/  UMOV UR53, UR17 ;  /* 0x0000001100357c82 */ /* 0x000fe20008000000 */
[----:B------:R-:W-:Y:S01]  /*e420*/  UMOV UR13, UR21 ;  /* 0x00000015000d7c82 */ /* 0x000fe20008000000 */
[----:B------:R-:W-:Y:S01]  /*e430*/  UMOV UR10, UR18 ;  /* 0x00000012000a7c82 */ /* 0x000fe20008000000 */
[----:B------:R-:W-:Y:S01]  /*e440*/  R2UR UR49, R11 ;  /* 0x000000000b3172ca */ /* 0x000fe200000e0000 */
[--C-:B------:R-:W-:Y:S01]  /*e450*/  IMAD.X R11, RZ, RZ, R9.reuse, P2 ;  /* 0x000000ffff0b7224 */ /* 0x100fe200010e0609 */
[----:B------:R-:W-:Y:S01]  /*e460*/  UIADD3 UR56, UR8, 0x5000, URZ ;  /* 0x0000500008387890 */ /* 0x000fe2000fffe03f */
[----:B------:R-:W-:Y:S01]  /*e470*/  ISETP.GE.AND P1, PT, R4, R10, PT ;  /* 0x0000000a0400720c */ /* 0x000fe20003f26270 */
[----:B------:R-:W-:Y:S01]  /*e480*/  UMOV UR58, 0x80 ;  /* 0x00000080003a7882 */ /* 0x000fe20000000000 */
[----:B------:R-:W-:Y:S01]  /*e490*/  UMOV UR59, UR11 ;  /* 0x0000000b003b7c82 */ /* 0x000fe20008000000 */
[----:B------:R-:W-:Y:S01]  /*e4a0*/  R2UR UR5, R11 ;  /* 0x000000000b0572ca */ /* 0x000fe200000e0000 */
[----:B------:R-:W-:Y:S01]  /*e4b0*/  IMAD.X R11, RZ, RZ, R9, P3 ;  /* 0x000000ffff0b7224 */ /* 0x000fe200018e0609 */
[----:B------:R-:W-:Y:S01]  /*e4c0*/  UMOV UR60, UR12 ;  /* 0x0000000c003c7c82 */ /* 0x000fe20008000000 */
[----:B------:R-:W-:-:S03]  /*e4d0*/  UMOV UR61, UR21 ;  /* 0x00000015003d7c82 */ /* 0x000fc60008000000 */
[----:B------:R-:W-:Y:S01]  /*e4e0*/  R2UR UR7, R11 ;  /* 0x000000000b0772ca */ /* 0x000fe200000e0000 */
[----:B------:R1:W-:Y:S01]  /*e4f0*/  UTMALDG.4D [UR16], [UR48], desc[UR50] ;  /* 0x00003210300075b4 */ /* 0x0003e20008019000 */
[----:B------:R-:W-:Y:S01]  /*e500*/  IMAD.MOV.U32 R11, RZ, RZ, 0x1 ;  /* 0x00000001ff0b7424 */ /* 0x000fe200078e00ff */
[----:B------:R2:W-:Y:S01]  /*e510*/  UTMALDG.4D [UR40], [UR48], desc[UR50] ;  /* 0x00003228300075b4 */ /* 0x0005e20008019000 */
[----:B------:R3:W-:Y:S01]  /*e520*/  UTMALDG.4D [UR32], [UR48], desc[UR50] ;  /* 0x00003220300075b4 */ /* 0x0007e20008019000 */
[----:B------:R-:W-:Y:S01]  /*e530*/  UTMALDG.4D [UR24], [UR48], desc[UR50] ;  /* 0x00003218300075b4 */ /* 0x000fe20008019000 */
[----:B-1----:R-:W-:Y:S01]  /*e540*/  UMOV UR16, 0x0 ;  /* 0x0000000000107882 */ /* 0x002fe20000000000 */
[----:B------:R-:W-:Y:S01]  /*e550*/  UMOV UR17, 0x10000000 ;  /* 0x1000000000117882 */ /* 0x000fe20000000000 */
[----:B------:R1:W-:Y:S01]  /*e560*/  UBLKCP.S.G [UR52], [UR54], UR9 ;  /* 0x00000034360073ba */ /* 0x0003e20008000209 */
[----:B------:R4:W-:Y:S01]  /*e570*/  SYNCS.ARRIVE.TRANS64 RZ, [R5+URZ+0x31800], R12 ;  /* 0x0318000c05ff79a7 */ /* 0x0009e2000800003f */
[----:B--2---:R-:W-:Y:S01]  /*e580*/  UIADD3 UR40, UR8, 0xa000, URZ ;  /* 0x0000a00008287890 */ /* 0x004fe2000fffe03f */
[----:B------:R-:W-:Y:S01]  /*e590*/  UMOV UR43, UR11 ;  /* 0x0000000b002b7c82 */ /* 0x000fe20008000000 */
[----:B------:R-:W-:Y:S01]  /*e5a0*/  UMOV UR44, UR12 ;  /* 0x0000000c002c7c82 */ /* 0x000fe20008000000 */
[----:B------:R-:W-:Y:S01]  /*e5b0*/  UMOV UR42, UR18 ;  /* 0x00000012002a7c82 */ /* 0x000fe20008000000 */
[----:B---3--:R-:W-:Y:S01]  /*e5c0*/  UIADD3 UR32, UR8, 0xc800, URZ ;  /* 0x0000c80008207890 */ /* 0x008fe2000fffe03f */
[----:B----4-:R-:W-:Y:S01]  /*e5d0*/  IMAD.MOV.U32 R12, RZ, RZ, 0x1 ;  /* 0x00000001ff0c7424 */ /* 0x010fe200078e00ff */
[----:B------:R-:W-:Y:S01]  /*e5e0*/  UMOV UR34, 0x40 ;  /* 0x0000004000227882 */ /* 0x000fe20000000000 */
[----:B------:R-:W-:Y:S01]  /*e5f0*/  UMOV UR35, UR11 ;  /* 0x0000000b00237c82 */ /* 0x000fe20008000000 */
[----:B------:R-:W-:Y:S01]  /*e600*/  UMOV UR36, UR12 ;  /* 0x0000000c00247c82 */ /* 0x000fe20008000000 */
[----:B-1----:R-:W-:-:S02]  /*e610*/  UIADD3 UR9, UR8, 0x31800, URZ ;  /* 0x0003180008097890 */ /* 0x002fc4000fffe03f */
[----:B------:R-:W-:Y:S01]  /*e620*/  UIADD3 UR24, UR8, 0x2800, URZ ;  /* 0x0000280008187890 */ /* 0x000fe2000fffe03f */
[----:B------:R-:W-:Y:S01]  /*e630*/  UMOV UR26, 0x40 ;  /* 0x00000040001a7882 */ /* 0x000fe20000000000 */
[----:B------:R-:W-:Y:S01]  /*e640*/  UMOV UR27, UR11 ;  /* 0x0000000b001b7c82 */ /* 0x000fe20008000000 */
[----:B------:R-:W-:Y:S02]  /*e650*/  UMOV UR28, UR12 ;  /* 0x0000000c001c7c82 */ /* 0x000fe40008000000 */
[----:B------:R-:W-:Y:S01]  /*e660*/  UMOV UR25, UR9 ;  /* 0x0000000900197c82 */ /* 0x000fe20008000000 */
[----:B------:R-:W-:Y:S02]  /*e670*/  UIADD3 UR48, UR8, 0x7800, URZ ;  /* 0x0000780008307890 */ /* 0x000fe4000fffe03f */
[----:B------:R1:W-:Y:S01]  /*e680*/  UTMALDG.4D [UR8], [UR4], desc[UR16] ;  /* 0x00001008040075b4 */ /* 0x0003e20008019000 */
[----:B------:R-:W-:Y:S01]  /*e690*/  UMOV UR57, UR9 ;  /* 0x0000000900397c82 */ /* 0x000fe20008000000 */
[----:B------:R-:W-:Y:S01]  /*e6a0*/  UMOV UR50, 0xc0 ;  /* 0x000000c000327882 */ /* 0x000fe20000000000 */
[----:B------:R-:W-:Y:S01]  /*e6b0*/  UMOV UR51, UR11 ;  /* 0x0000000b00337c82 */ /* 0x000fe20008000000 */
[----:B------:R-:W-:Y:S01]  /*e6c0*/  UMOV UR52, UR12 ;  /* 0x0000000c00347c82 */ /* 0x000fe20008000000 */
[----:B------:R-:W-:Y:S01]  /*e6d0*/  UMOV UR53, UR21 ;  /* 0x0000001500357c82 */ /* 0x000fe20008000000 */
[----:B------:R-:W-:Y:S01]  /*e6e0*/  UMOV UR49, UR9 ;  /* 0x0000000900317c82 */ /* 0x000fe20008000000 */
[----:B------:R-:W-:Y:S01]  /*e6f0*/  UMOV UR41, UR9 ;  /* 0x0000000900297c82 */ /* 0x000fe20008000000 */
[----:B------:R2:W-:Y:S01]  /*e700*/  UTMALDG.4D [UR24], [UR4], desc[UR16] ;  /* 0x00001018040075b4 */ /* 0x0005e20008019000 */
[----:B------:R-:W-:Y:S01]  /*e710*/  UMOV UR33, UR9 ;  /* 0x0000000900217c82 */ /* 0x000fe20008000000 */
[----:B------:R3:W-:Y:S01]  /*e720*/  UTMALDG.4D [UR56], [UR4], desc[UR16] ;  /* 0x00001038040075b4 */ /* 0x0007e20008019000 */
[----:B------:R3:W-:Y:S01]  /*e730*/  UTMALDG.4D [UR48], [UR4], desc[UR16] ;  /* 0x00001030040075b4 */ /* 0x0007e20008019000 */
[----:B-1----:R-:W-:Y:S01]  /*e740*/  UMOV UR10, 0xc0 ;  /* 0x000000c0000a7882 */ /* 0x002fe20000000000 */
[----:B------:R3:W-:Y:S01]  /*e750*/  UTMALDG.4D [UR40], [UR6], desc[UR16] ;  /* 0x00001028060075b4 */ /* 0x0007e20008019000 */
[----:B--2---:R-:W-:-:S02]  /*e760*/  UIADD3 UR24, UR8, 0xf000, URZ ;  /* 0x0000f00008187890 */ /* 0x004fc4000fffe03f */
[----:B------:R-:W-:Y:S01]  /*e770*/  UIADD3 UR8, UR8, 0x11800, URZ ;  /* 0x0001180008087890 */ /* 0x000fe2000fffe03f */
[----:B------:R-:W-:Y:S01]  /*e780*/  UMOV UR26, 0x80 ;  /* 0x00000080001a7882 */ /* 0x000fe20000000000 */
[----:B------:R3:W-:Y:S05]  /*e790*/  UTMALDG.4D [UR32], [UR6], desc[UR16] ;  /* 0x00001020060075b4 */ /* 0x0007ea0008019000 */
[----:B------:R3:W-:Y:S02]  /*e7a0*/  UTMALDG.4D [UR24], [UR6], desc[UR16] ;  /* 0x00001018060075b4 */ /* 0x0007e40008019000 */
[----:B------:R3:W-:Y:S02]  /*e7b0*/  UTMALDG.4D [UR8], [UR6], desc[UR16] ;  /* 0x00001008060075b4 */ /* 0x0007e40008019000 */
[----:B---3--:R-:W-:Y:S05]  /*e7c0*/  @P1 BRA `(.L_x_385) ;  /* 0x0000000800201947 */ /* 0x008fea0003800000 */
[----:B------:R-:W-:Y:S01]  /*e7d0*/  R2UR UR6, R6 ;  /* 0x00000000060672ca */ /* 0x000fe200000e0000 */
[----:B------:R-:W-:Y:S01]  /*e7e0*/  UIADD3 UR10, UR19, 0x40, URZ ;  /* 0x00000040130a7890 */ /* 0x000fe2000fffe03f */
[----:B------:R-:W-:Y:S01]  /*e7f0*/  IMAD.MOV.U32 R12, RZ, RZ, RZ ;  /* 0x000000ffff0c7224 */ /* 0x000fe200078e00ff */
[----:B------:R-:W-:Y:S01]  /*e800*/  UIADD3 UR5, UP1, UR19, UR22, URZ ;  /* 0x0000001613057290 */ /* 0x000fe2000ff3e03f */
[----:B------:R-:W-:Y:S01]  /*e810*/  LOP3.LUT R13, R21, 0x1f, RZ, 0xc0, !PT ;  /* 0x0000001f150d7812 */ /* 0x000fe200078ec0ff */
[----:B------:R-:W-:Y:S01]  /*e820*/  UIADD3 UR7, UP0, UR10, UR30, URZ ;  /* 0x0000001e0a077290 */ /* 0x000fe2000ff1e03f */
[----:B------:R-:W-:Y:S01]  /*e830*/  IMAD.MOV.U32 R11, RZ, RZ, 0x1 ;  /* 0x00000001ff0b7424 */ /* 0x000fe200078e00ff */
[----:B------:R-:W-:Y:S01]  /*e840*/  ULDC.64 UR8, c[0x0][0x728] ;  /* 0x0001ca0000087ab9 */ /* 0x000fe20000000a00 */
[----:B------:R-:W-:Y:S01]  /*e850*/  IMAD.MOV.U32 R7, RZ, RZ, 0x1 ;  /* 0x00000001ff077424 */ /* 0x000fe200078e00ff */
[----:B------:R-:W-:Y:S02]  /*e860*/  ULEA.HI.X.SX32 UR38, UR10, UR38, 0x1, UP0 ;  /* 0x000000260a267291 */ /* 0x000fe400080f0e3f */
[----:B------:R-:W-:Y:S01]  /*e870*/  IMAD.U32 R14, RZ, RZ, UR10 ;  /* 0x0000000aff0e7e24 */ /* 0x000fe2000f8e00ff */
[----:B------:R-:W-:-:S02]  /*e880*/  ULEA UR14, UP0, UR7, UR14, 0x2 ;  /* 0x0000000e070e7291 */ /* 0x000fc4000f80103f */
[----:B------:R-:W-:Y:S02]  /*e890*/  UIADD3.X UR6, URZ, UR6, URZ, UP1, !UPT ;  /* 0x000000063f067290 */ /* 0x000fe40008ffe43f */
[----:B------:R-:W-:Y:S02]  /*e8a0*/  ULEA UR4, UP1, UR5, UR8, 0x2 ;  /* 0x0000000805047291 */ /* 0x000fe4000f82103f */
[----:B------:R-:W-:Y:S01]  /*e8b0*/  ULEA.HI.X UR15, UR7, UR15, UR38, 0x2, UP0 ;  /* 0x0000000f070f7291 */ /* 0x000fe200080f1426 */
[----:B------:R-:W-:Y:S01]  /*e8c0*/  IMAD.U32 R16, RZ, RZ, UR14 ;  /* 0x0000000eff107e24 */ /* 0x000fe2000f8e00ff */
[----:B------:R-:W-:Y:S02]  /*e8d0*/  ULEA.HI.X UR5, UR5, UR9, UR6, 0x2, UP1 ;  /* 0x0000000905057291 */ /* 0x000fe400088f1406 */
[----:B------:R-:W-:Y:S02]  /*e8e0*/  IMAD.U32 R15, RZ, RZ, UR4 ;  /* 0x00000004ff0f7e24 */ /* 0x000fe4000f8e00ff */
[----:B------:R-:W-:-:S02]  /*e8f0*/  IMAD.U32 R18, RZ, RZ, UR15 ;  /* 0x0000000fff127e24 */ /* 0x000fc4000f8e00ff */
[----:B------:R-:W-:-:S07]  /*e900*/  IMAD.U32 R17, RZ, RZ, UR5 ;  /* 0x00000005ff117e24 */ /* 0x000fce000f8e00ff */
.L_x_390:
[----:B------:R-:W-:-:S04]  /*e910*/  SHF.L.U32 R8, R11, 0x1f, RZ ;  /* 0x0000001f0b087819 */ /* 0x000fc800000006ff */
[----:B------:R-:W1:Y:S02]  /*e920*/  SYNCS.PHASECHK.TRANS64.TRYWAIT P1, [R5+URZ+0x31838], R8 ;  /* 0x03183808050075a7 */ /* 0x000e64000802017f */
[----:B-1----:R-:W-:Y:S05]  /*e930*/  @!P1 BRA `(.L_x_386) ;  /* 0x0000000c00989947 */ /* 0x002fea0003800000 */
.L_x_400:
[----:B------:R-:W-:Y:S05]  /*e940*/  @P0 BRA `(.L_x_387) ;  /* 0x0000000000140947 */ /* 0x000fea0003800000 */
[----:B------:R-:W-:Y:S01]  /*e950*/  ISETP.NE.AND P1, PT, R13, RZ, PT ;  /* 0x000000ff0d00720c */ /* 0x000fe20003f25270 */
[----:B-1----:R-:W-:-:S04]  /*e960*/  IMAD.MOV.U32 R8, RZ, RZ, 0x8100 ;  /* 0x00008100ff087424 */ /* 0x002fc800078e00ff */
[----:B------:R2:W-:Y:S08]  /*e970*/  SYNCS.ARRIVE.TRANS64 RZ, [R5+URZ+0x31830], R8 ;  /* 0x0318300805ff79a7 */ /* 0x0005f0000800003f */
[----:B------:R-:W-:Y:S05]  /*e980*/  @!P1 BRA `(.L_x_387) ;  /* 0x0000000000049947 */ /* 0x000fea0003800000 */
[----:B------:R-:W-:Y:S01]  /*e990*/  BPT.TRAP 0x1 ;  /* 0x000000040000795c */ /* 0x000fe20000300000 */
.L_x_387:
[----:B-12---:R-:W-:Y:S01]  /*e9a0*/  IMAD.MOV.U32 R8, RZ, RZ, R2 ;  /* 0x000000ffff087224 */ /* 0x006fe200078e0002 */
[----:B------:R-:W-:Y:S01]  /*e9b0*/  R2UR UR19, R14 ;  /* 0x000000000e1372ca */ /* 0x000fe200000e0000 */
[----:B------:R-:W-:Y:S01]  /*e9c0*/  VIADD R12, R12, 0x1 ;  /* 0x000000010c0c7836 */ /* 0x000fe20000000000 */
[----:B------:R-:W-:Y:S01]  /*e9d0*/  R2UR UR14, R5 ;  /* 0x00000000050e72ca */ /* 0x000fe200000e0000 */
[----:B------:R-:W-:Y:S01]  /*e9e0*/  UMOV UR8, 0x0 ;  /* 0x0000000000087882 */ /* 0x000fe20000000000 */
[----:B------:R-:W-:Y:S01]  /*e9f0*/  IADD3 R9, P2, R8, 0x1f0, RZ ;  /* 0x000001f008097810 */ /* 0x000fe20007f5e0ff */
[----:B------:R-:W-:Y:S01]  /*ea00*/  UMOV UR9, 0x14f00000 ;  /* 0x14f0000000097882 */ /* 0x000fe20000000000 */
[C---:B------:R-:W-:Y:S01]  /*ea10*/  ISETP.NE.AND P1, PT, R12.reuse, 0x2, PT ;  /* 0x000000020c00780c */ /* 0x040fe20003f25270 */
[----:B------:R-:W-:Y:S01]  /*ea20*/  UMOV UR18, URZ ;  /* 0x0000003f00127c82 */ /* 0x000fe20008000000 */
[----:B------:R-:W-:Y:S01]  /*ea30*/  R2UR UR6, R9 ;  /* 0x00000000090672ca */ /* 0x000fe200000e0000 */
[----:B------:R-:W-:Y:S01]  /*ea40*/  IMAD.MOV.U32 R9, RZ, RZ, R3 ;  /* 0x000000ffff097224 */ /* 0x000fe200078e0003 */
[----:B------:R-:W-:Y:S01]  /*ea50*/  R2UR UR4, R15 ;  /* 0x000000000f0472ca */ /* 0x000fe200000e0000 */
[----:B------:R-:W-:Y:S01]  /*ea60*/  UMOV UR34, 0x40 ;  /* 0x0000004000227882 */ /* 0x000fe20000000000 */
[----:B------:R-:W-:Y:S01]  /*ea70*/  R2UR UR5, R17 ;  /* 0x00000000110572ca */ /* 0x000fe200000e0000 */
[----:B------:R-:W-:Y:S01]  /*ea80*/  IMAD.X R19, RZ, RZ, R9, P2 ;  /* 0x000000ffff137224 */ /* 0x000fe200010e0609 */
[----:B------:R-:W-:Y:S01]  /*ea90*/  UIADD3 UR19, UR19, -0x40, URZ ;  /* 0xffffffc013137890 */ /* 0x000fe2000fffe03f */
[----:B------:R-:W-:Y:S01]  /*eaa0*/  SEL R20, RZ, 0x1, P1 ;  /* 0x00000001ff147807 */ /* 0x000fe20000800000 */
[----:B------:R-:W-:Y:S01]  /*eab0*/  UIADD3 UR16, UR14, 0x24100, URZ ;  /* 0x000241000e107890 */ /* 0x000fe2000fffe03f */
[----:B------:R-:W-:Y:S01]  /*eac0*/  SEL R12, R12, RZ, P1 ;  /* 0x000000ff0c0c7207 */ /* 0x000fe20000800000 */
[----:B------:R-:W-:Y:S01]  /*ead0*/  UIADD3 UR17, UR14, 0x31830, URZ ;  /* 0x000318300e117890 */ /* 0x000fe2000fffe03f */
[----:B------:R-:W-:Y:S01]  /*eae0*/  R2UR UR7, R19 ;  /* 0x00000000130772ca */ /* 0x000fe200000e0000 */
[----:B------:R-:W-:Y:S01]  /*eaf0*/  UIADD3 UR32, UR14, 0x26100, URZ ;  /* 0x000261000e207890 */ /* 0x000fe2000fffe03f */
[----:B------:R-:W-:Y:S01]  /*eb00*/  LOP3.LUT R7, R7, R20, RZ, 0x3c, !PT ;  /* 0x0000001407077212 */ /* 0x000fe200078e3cff */
[----:B------:R-:W-:Y:S01]  /*eb10*/  UIADD3 UR24, UR14, 0x28100, URZ ;  /* 0x000281000e187890 */ /* 0x000fe2000fffe03f */
[----:B------:R-:W-:Y:S01]  /*eb20*/  IMAD R19, R12, 0x8, R5 ;  /* 0x000000080c137824 */ /* 0x000fe200078e0205 */
[----:B------:R-:W-:Y:S01]  /*eb30*/  UMOV UR36, UR20 ;  /* 0x0000001400247c82 */ /* 0x000fe20008000000 */
[----:B------:R-:W-:Y:S01]  /*eb40*/  UMOV UR37, UR21 ;  /* 0x0000001500257c82 */ /* 0x000fe20008000000 */
[----:B------:R-:W-:Y:S01]  /*eb50*/  UMOV UR33, UR17 ;  /* 0x0000001100217c82 */ /* 0x000fe20008000000 */
[----:B------:R-:W-:Y:S01]  /*eb60*/  UMOV UR35, UR19 ;  /* 0x0000001300237c82 */ /* 0x000fe20008000000 */
[----:B------:R-:W-:Y:S01]  /*eb70*/  UMOV UR26, 0x80 ;  /* 0x00000080001a7882 */ /* 0x000fe20000000000 */
[----:B------:R-:W-:Y:S01]  /*eb80*/  UMOV UR28, UR20 ;  /* 0x00000014001c7c82 */ /* 0x000fe20008000000 */
[----:B------:R-:W-:Y:S01]  /*eb90*/  UMOV UR29, UR21 ;  /* 0x00000015001d7c82 */ /* 0x000fe20008000000 */
[----:B------:R-:W-:Y:S01]  /*eba0*/  UMOV UR25, UR17 ;  /* 0x0000001100197c82 */ /* 0x000fe20008000000 */
[----:B------:R1:W-:Y:S01]  /*ebb0*/  UTMALDG.4D [UR16], [UR6], desc[UR8] ;  /* 0x00000810060075b4 */ /* 0x0003e20008019000 */
[----:B------:R-:W-:Y:S01]  /*ebc0*/  UMOV UR27, UR19 ;  /* 0x00000013001b7c82 */ /* 0x000fe20008000000 */
[----:B------:R-:W-:Y:S01]  /*ebd0*/  SHF.L.U32 R20, R7, 0x1f, RZ ;  /* 0x0000001f07147819 */ /* 0x000fe200000006ff */
[----:B------:R-:W-:Y:S01]  /*ebe0*/  UMOV UR10, 0x10 ;  /* 0x00000010000a7882 */ /* 0x000fe20000000000 */
[----:B------:R-:W-:Y:S01]  /*ebf0*/  UMOV UR15, UR17 ;  /* 0x00000011000f7c82 */ /* 0x000fe20008000000 */
[----:B------:R-:W-:Y:S01]  /*ec00*/  ISETP.NE.AND P2, PT, R0, RZ, PT ;  /* 0x000000ff0000720c */ /* 0x000fe20003f45270 */
[----:B------:R2:W-:Y:S01]  /*ec10*/  UTMALDG.4D [UR32], [UR6], desc[UR8] ;  /* 0x00000820060075b4 */ /* 0x0005e20008019000 */
[----:B------:R2:W-:Y:S01]  /*ec20*/  UTMALDG.4D [UR24], [UR6], desc[UR8] ;  /* 0x00000818060075b4 */ /* 0x0005e20008019000 */
[----:B-1----:R-:W-:-:S02]  /*ec30*/  UIADD3 UR16, UR14, 0x2a100, URZ ;  /* 0x0002a1000e107890 */ /* 0x002fc4000fffe03f */
[----:B------:R-:W-:Y:S01]  /*ec40*/  UIADD3 UR14, UR14, 0x2c300, URZ ;  /* 0x0002c3000e0e7890 */ /* 0x000fe2000fffe03f */
[----:B------:R-:W-:-:S06]  /*ec50*/  UMOV UR18, 0xc0 ;  /* 0x000000c000127882 */ /* 0x000fcc0000000000 */
[----:B------:R2:W-:Y:S02]  /*ec60*/  UTMALDG.4D [UR16], [UR6], desc[UR8] ;  /* 0x00000810060075b4 */ /* 0x0005e40008019000 */
[----:B------:R2:W-:Y:S01]  /*ec70*/  UBLKCP.S.G [UR14], [UR4], UR10 ;  /* 0x0000000e040073ba */ /* 0x0005e2000800020a */
[----:B------:R-:W1:Y:S02]  /*ec80*/  SYNCS.PHASECHK.TRANS64.TRYWAIT P1, [R19+URZ+0x31820], R20 ;  /* 0x03182014130075a7 */ /* 0x000e64000802017f */
[----:B-12---:R-:W-:Y:S05]  /*ec90*/  @!P1 BRA `(.L_x_388) ;  /* 0x0000000800d49947 */ /* 0x006fea0003800000 */
.L_x_402:
[----:B------:R-:W-:Y:S01]  /*eca0*/  LOP3.LUT R11, R11, 0x1, RZ, 0x3c, !PT ;  /* 0x000000010b0b7812 */ /* 0x000fe200078e3cff */
[----:B------:R-:W-:Y:S06]  /*ecb0*/  @P2 BRA `(.L_x_389) ;  /* 0x0000000000142947 */ /* 0x000fec0003800000 */
[----:B------:R-:W-:Y:S01]  /*ecc0*/  ISETP.NE.AND P1, PT, R13, RZ, PT ;  /* 0x000000ff0d00720c */ /* 0x000fe20003f25270 */
[----:B-1----:R-:W-:-:S04]  /*ecd0*/  IMAD.MOV.U32 R20, RZ, RZ, 0x8100 ;  /* 0x00008100ff147424 */ /* 0x002fc800078e00ff */
[----:B------:R2:W-:Y:S08]  /*ece0*/  SYNCS.ARRIVE.TRANS64 RZ, [R19+URZ+0x31810], R20 ;  /* 0x0318101413ff79a7 */ /* 0x0005f0000800003f */
[----:B------:R-:W-:Y:S05]  /*ecf0*/  @!P1 BRA `(.L_x_389) ;  /* 0x0000000000049947 */ /* 0x000fea0003800000 */
[----:B------:R-:W-:Y:S01]  /*ed00*/  BPT.TRAP 0x1 ;  /* 0x000000040000795c */ /* 0x000fe20000300000 */
.L_x_389:
[----:B------:R-:W-:Y:S01]  /*ed10*/  R2UR UR41, R19 ;  /* 0x00000000132972ca */ /* 0x000fe200000e0000 */
[----:B-12---:R-:W-:Y:S01]  /*ed20*/  IMAD R19, R12, 0x8000, R5 ;  /* 0x000080000c137824 */ /* 0x006fe200078e0205 */
        /* <DEDUP_REMOVED lines=14> */
[----:B------:R-:W-:Y:S01]  /*ee10*/  UMOV UR45, UR21 ;  /* 0x00000015002d7c82 */ /* 0x000fe20008000000 */
[----:B------:R-:W-:Y:S01]  /*ee20*/  UMOV UR34, 0x40 ;  /* 0x0000004000227882 */ /* 0x000fe20000000000 */
[----:B------:R-:W-:Y:S01]  /*ee30*/  R2UR UR5, R19 ;  /* 0x00000000130572ca */ /* 0x000fe200000e0000 */
[----:B------:R-:W-:Y:S01]  /*ee40*/  IMAD R19, R12, 0x100, R5 ;  /* 0x000001000c137824 */ /* 0x000fe200078e0205 */
[----:B------:R-:W-:Y:S01]  /*ee50*/  UIADD3 UR40, UR16, 0x14100, URZ ;  /* 0x0001410010287890 */ /* 0x000fe2000fffe03f */
[----:B------:R-:W-:Y:S01]  /*ee60*/  IADD3 R15, P3, R15, 0x100, RZ ;  /* 0x000001000f0f7810 */ /* 0x000fe20007f7e0ff */
[----:B------:R-:W-:Y:S01]  /*ee70*/  UIADD3 UR32, UR16, 0x16100, URZ ;  /* 0x0001610010207890 */ /* 0x000fe2000fffe03f */
[----:B------:R-:W-:Y:S01]  /*ee80*/  IADD3 R16, P2, R16, 0x100, RZ ;  /* 0x0000010010107810 */ /* 0x000fe20007f5e0ff */
[----:B------:R-:W-:Y:S01]  /*ee90*/  UIADD3 UR24, UR16, 0x18100, URZ ;  /* 0x0001810010187890 */ /* 0x000fe2000fffe03f */
[----:B------:R-:W-:Y:S01]  /*eea0*/  R2UR UR8, R19 ;  /* 0x00000000130872ca */ /* 0x000fe200000e0000 */
[----:B------:R-:W-:Y:S01]  /*eeb0*/  UIADD3 UR16, UR16, 0x1a100, URZ ;  /* 0x0001a10010107890 */ /* 0x000fe2000fffe03f */
[----:B------:R-:W-:Y:S01]  /*eec0*/  VIADD R14, R14, 0x40 ;  /* 0x000000400e0e7836 */ /* 0x000fe20000000000 */
        /* <DEDUP_REMOVED lines=10> */
[----:B------:R-:W-:Y:S01]  /*ef70*/  UIADD3 UR8, UR8, 0x2c100, URZ ;  /* 0x0002c10008087890 */ /* 0x000fe2000fffe03f */
[----:B------:R-:W-:Y:S01]  /*ef80*/  IMAD.X R17, RZ, RZ, R17, P3 ;  /* 0x000000ffff117224 */ /* 0x000fe200018e0611 */
[----:B------:R-:W-:Y:S01]  /*ef90*/  UMOV UR18, 0xc0 ;  /* 0x000000c000127882 */ /* 0x000fe20000000000 */
[----:B------:R-:W-:Y:S01]  /*efa0*/  UMOV UR19, UR43 ;  /* 0x0000002b00137c82 */ /* 0x000fe20008000000 */
[----:B------:R-:W-:Y:S01]  /*efb0*/  UMOV UR17, UR41 ;  /* 0x0000002900117c82 */ /* 0x000fe20008000000 */
[----:B------:R-:W-:Y:S01]  /*efc0*/  UMOV UR9, UR41 ;  /* 0x0000002900097c82 */ /* 0x000fe20008000000 */
[----:B------:R1:W-:Y:S01]  /*efd0*/  UTMALDG.4D [UR32], [UR4], desc[UR6] ;  /* 0x00000620040075b4 */ /* 0x0003e20008019000 */
[----:B------:R-:W-:Y:S01]  /*efe0*/  UMOV UR10, 0x10 ;  /* 0x00000010000a7882 */ /* 0x000fe20000000000 */
[----:B------:R-:W-:Y:S01]  /*eff0*/  IMAD.X R18, RZ, RZ, R18, P2 ;  /* 0x000000ffff127224 */ /* 0x000fe200010e0612 */
[----:B------:R1:W-:Y:S01]  /*f000*/  UTMALDG.4D [UR24], [UR4], desc[UR6] ;  /* 0x00000618040075b4 */ /* 0x0003e20008019000 */
[----:B------:R1:W-:Y:S01]  /*f010*/  UTMALDG.4D [UR16], [UR4], desc[UR6] ;  /* 0x00000610040075b4 */ /* 0x0003e20008019000 */
[----:B------:R1:W-:Y:S02]  /*f020*/  UBLKCP.S.G [UR8], [UR14], UR10 ;  /* 0x000000080e0073ba */ /* 0x0003e4000800020a */
[----:B-1----:R-:W-:Y:S05]  /*f030*/  @!P1 BRA `(.L_x_390) ;  /* 0xfffffff800349947 */ /* 0x002fea000383ffff */
[----:B------:R-:W-:-:S07]  /*f040*/  VIADD R12, R12, 0x1 ;  /* 0x000000010c0c7836 */ /* 0x000fce0000000000 */
.L_x_385:
[----:B------:R-:W-:-:S04]  /*f050*/  SHF.L.U32 R0, R11, 0x1f, RZ ;  /* 0x0000001f0b007819 */ /* 0x000fc800000006ff */
[----:B------:R-:W1:Y:S02]  /*f060*/  SYNCS.PHASECHK.TRANS64.TRYWAIT P1, [R5+URZ+0x31838], R0 ;  /* 0x03183800050075a7 */ /* 0x000e64000802017f */
[----:B-1----:R-:W-:Y:S05]  /*f070*/  @!P1 BRA `(.L_x_391) ;  /* 0x0000000400f49947 */ /* 0x002fea0003800000 */
.L_x_403:
[----:B------:R-:W-:Y:S05]  /*f080*/  @P0 BRA `(.L_x_392) ;  /* 0x0000000000140947 */ /* 0x000fea0003800000 */
[----:B------:R-:W-:Y:S01]  /*f090*/  LOP3.LUT P0, RZ, R21, 0x1f, RZ, 0xc0, !PT ;  /* 0x0000001f15ff7812 */ /* 0x000fe2000780c0ff */
[----:B-1----:R-:W-:-:S04]  /*f0a0*/  IMAD.MOV.U32 R0, RZ, RZ, 0x8100 ;  /* 0x00008100ff007424 */ /* 0x002fc800078e00ff */
[----:B------:R2:W-:Y:S08]  /*f0b0*/  SYNCS.ARRIVE.TRANS64 RZ, [R5+URZ+0x31830], R0 ;  /* 0x0318300005ff79a7 */ /* 0x0005f0000800003f */
[----:B------:R-:W-:Y:S05]  /*f0c0*/  @!P0 BRA `(.L_x_392) ;  /* 0x0000000000048947 */ /* 0x000fea0003800000 */
[----:B------:R-:W-:Y:S01]  /*f0d0*/  BPT.TRAP 0x1 ;  /* 0x000000040000795c */ /* 0x000fe20000300000 */
.L_x_392:
[----:B------:R-:W-:Y:S01]  /*f0e0*/  R2UR UR43, R4 ;  /* 0x00000000042b72ca */ /* 0x000fe200000e0000 */
[----:B------:R-:W-:Y:S01]  /*f0f0*/  ULDC.64 UR8, c[0x0][0x728] ;  /* 0x0001ca0000087ab9 */ /* 0x000fe20000000a00 */
[----:B------:R-:W-:Y:S01]  /*f100*/  R2UR UR5, R6 ;  /* 0x00000000060572ca */ /* 0x000fe200000e0000 */
[----:B------:R-:W-:Y:S01]  /*f110*/  UMOV UR42, URZ ;  /* 0x0000003f002a7c82 */ /* 0x000fe20008000000 */
[----:B------:R-:W-:Y:S01]  /*f120*/  IADD3 R8, P0, R8, 0x1f0, RZ ;  /* 0x000001f008087810 */ /* 0x000fe20007f1e0ff */
[----:B------:R-:W-:Y:S01]  /*f130*/  UMOV UR44, UR20 ;  /* 0x00000014002c7c82 */ /* 0x000fe20008000000 */
[----:B------:R-:W-:Y:S01]  /*f140*/  R2UR UR14, R5 ;  /* 0x00000000050e72ca */ /* 0x000fe200000e0000 */
[----:B------:R-:W-:Y:S01]  /*f150*/  UMOV UR45, UR21 ;  /* 0x00000015002d7c82 */ /* 0x000fe20008000000 */
[----:B------:R-:W-:Y:S01]  /*f160*/  R2UR UR6, R8 ;  /* 0x00000000080672ca */ /* 0x000fe200000e0000 */
[----:B------:R-:W-:Y:S01]  /*f170*/  IMAD.X R9, RZ, RZ, R9, P0 ;  /* 0x000000ffff097224 */ /* 0x000fe200000e0609 */
[----:B------:R-:W-:Y:S01]  /*f180*/  UMOV UR34, 0x40 ;  /* 0x0000004000227882 */ /* 0x000fe20000000000 */
[----:B------:R-:W-:Y:S01]  /*f190*/  UMOV UR36, UR20 ;  /* 0x0000001400247c82 */ /* 0x000fe20008000000 */
[----:B------:R-:W-:Y:S01]  /*f1a0*/  UMOV UR37, UR21 ;  /* 0x0000001500257c82 */ /* 0x000fe20008000000 */
[----:B------:R-:W-:Y:S01]  /*f1b0*/  USHF.L.U32 UR43, UR43, 0x6, URZ ;  /* 0x000000062b2b7899 */ /* 0x000fe2000800063f */
[----:B------:R-:W-:Y:S01]  /*f1c0*/  R2UR UR7, R9 ;  /* 0x00000000090772ca */ /* 0x000fe200000e0000 */
[----:B------:R-:W-:Y:S01]  /*f1d0*/  UMOV UR26, 0x80 ;  /* 0x00000080001a7882 */ /* 0x000fe20000000000 */
[----:B------:R-:W-:Y:S01]  /*f1e0*/  UMOV UR28, UR20 ;  /* 0x00000014001c7c82 */ /* 0x000fe20008000000 */
[----:B------:R-:W-:Y:S01]  /*f1f0*/  UIADD3 UR10, UP0, UR43, UR22, URZ ;  /* 0x000000162b0a7290 */ /* 0x000fe2000ff1e03f */
[C---:B------:R-:W-:Y:S01]  /*f200*/  ISETP.NE.AND P0, PT, R12.reuse, 0x2, PT ;  /* 0x000000020c00780c */ /* 0x040fe20003f05270 */
[----:B------:R-:W-:Y:S01]  /*f210*/  UIADD3 UR40, UR14, 0x24100, URZ ;  /* 0x000241000e287890 */ /* 0x000fe2000fffe03f */
[----:B------:R-:W-:Y:S01]  /*f220*/  LOP3.LUT R11, R11, 0x1, RZ, 0x3c, !PT ;  /* 0x000000010b0b7812 */ /* 0x000fe200078e3cff */
[----:B------:R-:W-:Y:S01]  /*f230*/  ULEA.HI.X.SX32 UR5, UR43, UR5, 0x1, UP0 ;  /* 0x000000052b057291 */ /* 0x000fe200080f0e3f */
[----:B-12---:R-:W-:Y:S01]  /*f240*/  SEL R0, RZ, 0x1, P0 ;  /* 0x00000001ff007807 */ /* 0x006fe20000000000 */
[----:B------:R-:W-:Y:S01]  /*f250*/  ULEA UR4, UP0, UR10, UR8, 0x2 ;  /* 0x000000080a047291 */ /* 0x000fe2000f80103f */
[----:B------:R-:W-:Y:S01]  /*f260*/  SEL R2, R12, RZ, P0 ;  /* 0x000000ff0c027207 */ /* 0x000fe20000000000 */
[----:B------:R-:W-:Y:S01]  /*f270*/  UIADD3 UR41, UR14, 0x31830, URZ ;  /* 0x000318300e297890 */ /* 0x000fe2000fffe03f */
[----:B------:R-:W-:Y:S01]  /*f280*/  LOP3.LUT R7, R7, R0, RZ, 0x3c, !PT ;  /* 0x0000000007077212 */ /* 0x000fe200078e3cff */
[----:B------:R-:W-:-:S02]  /*f290*/  UIADD3 UR32, UR14, 0x26100, URZ ;  /* 0x000261000e207890 */ /* 0x000fc4000fffe03f */
[----:B------:R-:W-:Y:S02]  /*f2a0*/  UIADD3 UR24, UR14, 0x28100, URZ ;  /* 0x000281000e187890 */ /* 0x000fe4000fffe03f */
[----:B------:R-:W-:Y:S02]  /*f2b0*/  UIADD3 UR16, UR14, 0x2a100, URZ ;  /* 0x0002a1000e107890 */ /* 0x000fe4000fffe03f */
[----:B------:R-:W-:Y:S02]  /*f2c0*/  ULEA.HI.X UR5, UR10, UR9, UR5, 0x2, UP0 ;  /* 0x000000090a057291 */ /* 0x000fe400080f1405 */
[----:B------:R-:W-:Y:S01]  /*f2d0*/  UIADD3 UR14, UR14, 0x2c300, URZ ;  /* 0x0002c3000e0e7890 */ /* 0x000fe2000fffe03f */
[----:B------:R-:W-:Y:S01]  /*f2e0*/  UMOV UR8, 0x0 ;  /* 0x0000000000087882 */ /* 0x000fe20000000000 */
[----:B------:R-:W-:Y:S01]  /*f2f0*/  UMOV UR9, 0x14f00000 ;  /* 0x14f0000000097882 */ /* 0x000fe20000000000 */
[----:B------:R-:W-:Y:S01]  /*f300*/  UMOV UR33, UR41 ;  /* 0x0000002900217c82 */ /* 0x000fe20008000000 */
[----:B------:R-:W-:Y:S01]  /*f310*/  UMOV UR35, UR43 ;  /* 0x0000002b00237c82 */ /* 0x000fe20008000000 */
[----:B------:R-:W-:Y:S01]  /*f320*/  UMOV UR29, UR21 ;  /* 0x00000015001d7c82 */ /* 0x000fe20008000000 */
[----:B------:R1:W-:Y:S01]  /*f330*/  UTMALDG.4D [UR40], [UR6], desc[UR8] ;  /* 0x00000828060075b4 */ /* 0x0003e20008019000 */
[----:B------:R-:W-:Y:S01]  /*f340*/  UMOV UR25, UR41 ;  /* 0x0000002900197c82 */ /* 0x000fe20008000000 */
[----:B------:R-:W-:Y:S01]  /*f350*/  UMOV UR27, UR43 ;  /* 0x0000002b001b7c82 */ /* 0x000fe20008000000 */
[----:B------:R-:W-:Y:S01]  /*f360*/  UMOV UR18, 0xc0 ;  /* 0x000000c000127882 */ /* 0x000fe20000000000 */
[----:B------:R-:W-:Y:S01]  /*f370*/  UMOV UR17, UR41 ;  /* 0x0000002900117c82 */ /* 0x000fe20008000000 */
[----:B------:R-:W-:Y:S01]  /*f380*/  UMOV UR19, UR43 ;  /* 0x0000002b00137c82 */ /* 0x000fe20008000000 */
[----:B------:R-:W-:Y:S01]  /*f390*/  UMOV UR15, UR41 ;  /* 0x00000029000f7c82 */ /* 0x000fe20008000000 */
[----:B------:R-:W-:Y:S01]  /*f3a0*/  UMOV UR10, 0x10 ;  /* 0x00000010000a7882 */ /* 0x000fe20000000000 */
[----:B------:R1:W-:Y:S01]  /*f3b0*/  UTMALDG.4D [UR32], [UR6], desc[UR8] ;  /* 0x00000820060075b4 */ /* 0x0003e20008019000 */
[----:B------:R1:W-:Y:S01]  /*f3c0*/  UTMALDG.4D [UR24], [UR6], desc[UR8] ;  /* 0x00000818060075b4 */ /* 0x0003e20008019000 */
[----:B------:R1:W-:Y:S01]  /*f3d0*/  UTMALDG.4D [UR16], [UR6], desc[UR8] ;  /* 0x00000810060075b4 */ /* 0x0003e20008019000 */
[----:B------:R1:W-:Y:S02]  /*f3e0*/  UBLKCP.S.G [UR14], [UR4], UR10 ;  /* 0x0000000e040073ba */ /* 0x0003e4000800020a */
[----:B-1----:R-:W-:Y:S01]  /*f3f0*/  NOP ;  /* 0x0000000000007918 */ /* 0x002fe20000000000 */
.L_x_382:
[----:B------:R-:W-:Y:S05]  /*f400*/  BSYNC B1 ;  /* 0x0000000000017941 */ /* 0x000fea0003800000 */
.L_x_380:
[----:B------:R-:W-:-:S03]  /*f410*/  UMOV UR4, 0xffffffff ;  /* 0xffffffff00047882 */ /* 0x000fc60000000000 */
[----:B------:R-:W-:Y:S05]  /*f420*/  BRA.DIV UR4, `(.L_x_393) ;  /* 0x00000006041c7947 */ /* 0x000fea000b800000 */
[----:B------:R-:W-:-:S13]  /*f430*/  ELECT P6, URZ, PT ;  /* 0x00000000003f782f */ /* 0x000fda00038c0000 */
.L_x_406:
[----:B------:R-:W-:Y:S05]  /*f440*/  @!P6 BRA `(.L_x_379) ;  /* 0x00000000007ce947 */ /* 0x000fea0003800000 */
[----:B------:R-:W2:Y:S02]  /*f450*/  LDL R0, [R1] ;  /* 0x0000000001007983 */ /* 0x000ea40000100800 */
[----:B--2---:R-:W-:-:S13]  /*f460*/  R2UR UR4, R0 ;  /* 0x00000000000472ca */ /* 0x004fda00000e0000 */
[----:B------:R-:W-:-:S06]  /*f470*/  ULOP3.LUT UR4, UR4, 0x2, URZ, 0xfc, !UPT ;  /* 0x0000000204047892 */ /* 0x000fcc000f8efc3f */
[----:B------:R-:W-:-:S05]  /*f480*/  IMAD.U32 R0, RZ, RZ, UR4 ;  /* 0x00000004ff007e24 */ /* 0x000fca000f8e00ff */
[----:B------:R-:W-:-:S13]  /*f490*/  ISETP.NE.AND P1, PT, R0, 0x3, PT ;  /* 0x000000030000780c */ /* 0x000fda0003f25270 */
[----:B------:R-:W-:Y:S05]  /*f4a0*/  @!P1 BRA `(.L_x_394) ;  /* 0x0000000000049947 */ /* 0x000fea0003800000 */
[----:B------:R-:W-:Y:S01]  /*f4b0*/  BPT.TRAP 0x1 ;  /* 0x000000040000795c */ /* 0x000fe20000300000 */
.L_x_394:
        /* <DEDUP_REMOVED lines=8> */
.L_x_407:
        /* <DEDUP_REMOVED lines=9> */
.L_x_408:
[----:B------:R-:W-:Y:S05]  /*f5d0*/  @!P1 BRA `(.L_x_397) ;  /* 0x0000000000049947 */ /* 0x000fea0003800000 */
[----:B------:R-:W-:Y:S01]  /*f5e0*/  BPT.TRAP 0x1 ;  /* 0x000000040000795c */ /* 0x000fe20000300000 */
.L_x_397:
[----:B------:R-:W-:-:S07]  /*f5f0*/  SHF.L.U32 R11, R11, 0x1f, RZ ;  /* 0x0000001f0b0b7819 */ /* 0x000fce00000006ff */
.L_x_398:
[----:B--2---:R2:W3:Y:S02]  /*f600*/  SYNCS.PHASECHK.TRANS64.TRYWAIT P0, [R4+URZ+0x31838], R11 ;  /* 0x0318380b040075a7 */ /* 0x0044e4000800017f */
[----:B---3--:R-:W-:Y:S05]  /*f610*/  @!P0 NANOSLEEP.SYNCS 0x989680 ;  /* 0x009896800000895d */ /* 0x008fea0003900000 */
[----:B------:R-:W3:Y:S02]  /*f620*/  @!P0 SYNCS.PHASECHK.TRANS64 P0, [R4+URZ+0x31838], R11 ;  /* 0x0318380b040085a7 */ /* 0x000ee4000800007f */
[----:B---3--:R-:W-:Y:S05]  /*f630*/  @!P0 BRA `(.L_x_398) ;  /* 0xfffffffc00f08947 */ /* 0x008fea000383ffff */
.L_x_379:
[----:B------:R-:W-:Y:S05]  /*f640*/  BSYNC B0 ;  /* 0x0000000000007941 */ /* 0x000fea0003800000 */
.L_x_378:
[----:B------:R-:W-:Y:S05]  /*f650*/  EXIT ;  /* 0x000000000000794d */ /* 0x000fea0003800000 */
.L_x_311:
[----:B-1----:R1:W2:Y:S02]  /*f660*/  SYNCS.PHASECHK.TRANS64.TRYWAIT P0, [R17+URZ+0x31800], R8 ;  /* 0x03180008110075a7 */ /* 0x0022a4000800017f */
[----:B--2---:R-:W-:Y:S05]  /*f670*/  @!P0 NANOSLEEP.SYNCS 0x989680 ;  /* 0x009896800000895d */ /* 0x004fea0003900000 */
[----:B------:R-:W2:Y:S02]  /*f680*/  @!P0 SYNCS.PHASECHK.TRANS64 P0, [R17+URZ+0x31800], R8 ;  /* 0x03180008110085a7 */ /* 0x000ea4000800007f */
[----:B--2---:R-:W-:Y:S05]  /*f690*/  @!P0 BRA `(.L_x_311) ;  /* 0xfffffffc00f08947 */ /* 0x004fea000383ffff */
[----:B------:R-:W-:Y:S05]  /*f6a0*/  BRA `(.L_x_310) ;  /* 0xffffff1400e47947 */ /* 0x000fea000383ffff */
.L_x_315:
[----:B--2---:R2:W3:Y:S02]  /*f6b0*/  SYNCS.PHASECHK.TRANS64.TRYWAIT P0, [R16+URZ+0x31810], R9 ;  /* 0x03181009100075a7 */ /* 0x0044e4000800017f */
[----:B---3--:R-:W-:Y:S05]  /*f6c0*/  @!P0 NANOSLEEP.SYNCS 0x989680 ;  /* 0x009896800000895d */ /* 0x008fea0003900000 */
[----:B------:R-:W3:Y:S02]  /*f6d0*/  @!P0 SYNCS.PHASECHK.TRANS64 P0, [R16+URZ+0x31810], R9 ;  /* 0x03181009100085a7 */ /* 0x000ee4000800007f */
[----:B---3--:R-:W-:Y:S05]  /*f6e0*/  @!P0 BRA `(.L_x_315) ;  /* 0xfffffffc00f08947 */ /* 0x008fea000383ffff */
[----:B------:R-:W-:Y:S05]  /*f6f0*/  BRA `(.L_x_314) ;  /* 0xffffff2000607947 */ /* 0x000fea000383ffff */
.L_x_319:
[----:B------:R1:W1:Y:S02]  /*f700*/  SYNCS.PHASECHK.TRANS64.TRYWAIT P0, [R17+URZ+0x31830], R10 ;  /* 0x0318300a110075a7 */ /* 0x000264000800017f */
[----:B-1----:R-:W-:Y:S05]  /*f710*/  @!P0 NANOSLEEP.SYNCS 0x989680 ;  /* 0x009896800000895d */ /* 0x002fea0003900000 */
[----:B------:R-:W1:Y:S02]  /*f720*/  @!P0 SYNCS.PHASECHK.TRANS64 P0, [R17+URZ+0x31830], R10 ;  /* 0x0318300a110085a7 */ /* 0x000e64000800007f */
[----:B-1----:R-:W-:Y:S05]  /*f730*/  @!P0 BRA `(.L_x_319) ;  /* 0xfffffffc00f08947 */ /* 0x002fea000383ffff */
[----:B------:R-:W-:Y:S05]  /*f740*/  BRA `(.L_x_318) ;  /* 0xffffff4400e87947 */ /* 0x000fea000383ffff */
.L_x_383:
[----:B-1----:R1:W2:Y:S02]  /*f750*/  SYNCS.PHASECHK.TRANS64.TRYWAIT P0, [R5+URZ+0x31820], R2 ;  /* 0x03182002050075a7 */ /* 0x0022a4000800017f */
[----:B--2---:R-:W-:Y:S05]  /*f760*/  @!P0 NANOSLEEP.SYNCS 0x989680 ;  /* 0x009896800000895d */ /* 0x004fea0003900000 */
[----:B------:R-:W2:Y:S02]  /*f770*/  @!P0 SYNCS.PHASECHK.TRANS64 P0, [R5+URZ+0x31820], R2 ;  /* 0x03182002050085a7 */ /* 0x000ea4000800007f */
[----:B--2---:R-:W-:Y:S05]  /*f780*/  @!P0 BRA `(.L_x_383) ;  /* 0xfffffffc00f08947 */ /* 0x004fea000383ffff */
[----:B------:R-:W-:Y:S05]  /*f790*/  BRA `(.L_x_399) ;  /* 0xffffffe800347947 */ /* 0x000fea000383ffff */
.L_x_386:
[----:B-1----:R1:W2:Y:S02]  /*f7a0*/  SYNCS.PHASECHK.TRANS64.TRYWAIT P1, [R5+URZ+0x31838], R8 ;  /* 0x03183808050075a7 */ /* 0x0022a4000802017f */
[----:B--2---:R-:W-:Y:S05]  /*f7b0*/  @!P1 NANOSLEEP.SYNCS 0x989680 ;  /* 0x009896800000995d */ /* 0x004fea0003900000 */
[----:B------:R-:W2:Y:S02]  /*f7c0*/  @!P1 SYNCS.PHASECHK.TRANS64 P1, [R5+URZ+0x31838], R8 ;  /* 0x03183808050095a7 */ /* 0x000ea4000802007f */
[----:B--2---:R-:W-:Y:S05]  /*f7d0*/  @!P1 BRA `(.L_x_386) ;  /* 0xfffffffc00f09947 */ /* 0x004fea000383ffff */
[----:B------:R-:W-:Y:S05]  /*f7e0*/  BRA `(.L_x_400) ;  /* 0xfffffff000547947 */ /* 0x000fea000383ffff */
.L_x_388:
[----:B------:R-:W-:-:S07]  /*f7f0*/  SHF.L.U32 R20, R7, 0x1f, RZ ;  /* 0x0000001f07147819 */ /* 0x000fce00000006ff */
.L_x_401:
[----:B-1----:R1:W2:Y:S02]  /*f800*/  SYNCS.PHASECHK.TRANS64.TRYWAIT P1, [R19+URZ+0x31820], R20 ;  /* 0x03182014130075a7 */ /* 0x0022a4000802017f */
[----:B--2---:R-:W-:Y:S05]  /*f810*/  @!P1 NANOSLEEP.SYNCS 0x989680 ;  /* 0x009896800000995d */ /* 0x004fea0003900000 */
[----:B------:R-:W2:Y:S02]  /*f820*/  @!P1 SYNCS.PHASECHK.TRANS64 P1, [R19+URZ+0x31820], R20 ;  /* 0x03182014130095a7 */ /* 0x000ea4000802007f */
[----:B--2---:R-:W-:Y:S05]  /*f830*/  @!P1 BRA `(.L_x_401) ;  /* 0xfffffffc00f09947 */ /* 0x004fea000383ffff */
[----:B------:R-:W-:Y:S05]  /*f840*/  BRA `(.L_x_402) ;  /* 0xfffffff400147947 */ /* 0x000fea000383ffff */
.L_x_391:
[----:B-1----:R1:W2:Y:S02]  /*f850*/  SYNCS.PHASECHK.TRANS64.TRYWAIT P1, [R5+URZ+0x31838], R0 ;  /* 0x03183800050075a7 */ /* 0x0022a4000802017f */
[----:B--2---:R-:W-:Y:S05]  /*f860*/  @!P1 NANOSLEEP.SYNCS 0x989680 ;  /* 0x009896800000995d */ /* 0x004fea0003900000 */
[----:B------:R-:W2:Y:S02]  /*f870*/  @!P1 SYNCS.PHASECHK.TRANS64 P1, [R5+URZ+0x31838], R0 ;  /* 0x03183800050095a7 */ /* 0x000ea4000802007f */
[----:B--2---:R-:W-:Y:S05]  /*f880*/  @!P1 BRA `(.L_x_391) ;  /* 0xfffffffc00f09947 */ /* 0x004fea000383ffff */
[----:B------:R-:W-:Y:S05]  /*f890*/  BRA `(.L_x_403) ;  /* 0xfffffff400f87947 */ /* 0x000fea000383ffff */
.L_x_393:
[----:B------:R-:W-:Y:S01]  /*f8a0*/  BSSY B1, `(.L_x_404) ;  /* 0x0000006000017945 */ /* 0x000fe20003800000 */
[----:B------:R-:W-:-:S07]  /*f8b0*/  IMAD.MOV.U32 R15, RZ, RZ, -0x1 ;  /* 0xffffffffff0f7424 */ /* 0x000fce00078e00ff */
[----:B------:R-:W-:Y:S05]  /*f8c0*/  WARPSYNC.COLLECTIVE R15, `(.L_x_405) ;  /* 0x000000000f0c7348 */ /* 0x000fea0003c00000 */
[----:B------:R-:W-:Y:S02]  /*f8d0*/  ELECT P6, UR62, PT ;  /* 0x00000000003e782f */ /* 0x000fe400038c0000 */
[----:B------:R-:W-:Y:S01]  /*f8e0*/  MOV R14, UR62 ;  /* 0x0000003e000e7c02 */ /* 0x000fe20008000f00 */
[----:B------:R-:W-:Y:S10]  /*f8f0*/  ENDCOLLECTIVE ;  /* 0x000000000000791b */ /* 0x000ff40003800000 */
.L_x_405:
[----:B------:R-:W-:Y:S05]  /*f900*/  BSYNC B1 ;  /* 0x0000000000017941 */ /* 0x000fea0003800000 */
.L_x_404:
[----:B------:R-:W-:Y:S05]  /*f910*/  BRA `(.L_x_406) ;  /* 0xfffffff800c87947 */ /* 0x000fea000383ffff */
.L_x_395:
[----:B-1----:R1:W2:Y:S02]  /*f920*/  SYNCS.PHASECHK.TRANS64.TRYWAIT P0, [R5+URZ], R0 ;  /* 0x00000000050075a7 */ /* 0x0022a4000800017f */
[----:B--2---:R-:W-:Y:S05]  /*f930*/  @!P0 NANOSLEEP.SYNCS 0x989680 ;  /* 0x009896800000895d */ /* 0x004fea0003900000 */
[----:B------:R-:W2:Y:S02]  /*f940*/  @!P0 SYNCS.PHASECHK.TRANS64 P0, [R5+URZ], R0 ;  /* 0x00000000050085a7 */ /* 0x000ea4000800007f */
[----:B--2---:R-:W-:Y:S05]  /*f950*/  @!P0 BRA `(.L_x_395) ;  /* 0xfffffffc00f08947 */ /* 0x004fea000383ffff */
[----:B------:R-:W-:Y:S05]  /*f960*/  BRA `(.L_x_407) ;  /* 0xfffffff800f47947 */ /* 0x000fea000383ffff */
.L_x_396:
[----:B-1----:R1:W2:Y:S02]  /*f970*/  SYNCS.PHASECHK.TRANS64.TRYWAIT P0, [R3+URZ], R0 ;  /* 0x00000000030075a7 */ /* 0x0022a4000800017f */
[----:B--2---:R-:W-:Y:S05]  /*f980*/  @!P0 NANOSLEEP.SYNCS 0x989680 ;  /* 0x009896800000895d */ /* 0x004fea0003900000 */
[----:B------:R-:W2:Y:S02]  /*f990*/  @!P0 SYNCS.PHASECHK.TRANS64 P0, [R3+URZ], R0 ;  /* 0x00000000030085a7 */ /* 0x000ea4000800007f */
[----:B--2---:R-:W-:Y:S05]  /*f9a0*/  @!P0 BRA `(.L_x_396) ;  /* 0xfffffffc00f08947 */ /* 0x004fea000383ffff */
[----:B------:R-:W-:Y:S05]  /*f9b0*/  BRA `(.L_x_408) ;  /* 0xfffffffc00047947 */ /* 0x000fea000383ffff */
.L_x_409:
        /* <DEDUP_REMOVED lines=12> */
.L_x_1149:


//--------------------- .text._ZN7cutlass13device_kernelIN5flash11enable_sm90INS1_16FlashAttnBwdSm90INS1_25CollectiveMainloopBwdSm90ILi2ELi1ELi1EN4cute5tupleIJNS5_1CILi1EEES8_S8_EEENS6_IJNS7_ILi64EEENS7_ILi80EEENS7_ILi256EEEEEENS_10bfloat16_tEfNS_4arch4Sm90ELb0ELb1ELb1ELb0ELb0ELb0ELb1ELb1ELi2ELi1ELi1ELi1ELb0EEENS1_24CollectiveEpilogueBwdGQAISD_fSG_Li256ELb0ELb0EEENS1_19SingleTileSchedulerILb0ELb0ELb0ELi80EEEEEEEEEvNT_6ParamsE --------------------------
	.section	.text._ZN7cutlass13device_kernelIN5flash11enable_sm90INS1_16FlashAttnBwdSm90INS1_25CollectiveMainloopBwdSm90ILi2ELi1ELi1EN4cute5tupleIJNS5_1CILi1EEES8_S8_EEENS6_IJNS7_ILi64EEENS7_ILi80EEENS7_ILi256EEEEEENS_10bfloat16_tEfNS_4arch4Sm90ELb0ELb1ELb1ELb0ELb0ELb0ELb1ELb1ELi2ELi1ELi1ELi1ELb0EEENS1_24CollectiveEpilogueBwdGQAISD_fSG_Li256ELb0ELb0EEENS1_19SingleTileSchedulerILb0ELb0ELb0ELi80EEEEEEEEEvNT_6ParamsE,"ax",@progbits
	.align	128
.text._ZN7cutlass13device_kernelIN5flash11enable_sm90INS1_16FlashAttnBwdSm90INS1_25CollectiveMainloopBwdSm90ILi2ELi1ELi1EN4cute5tupleIJNS5_1CILi1EEES8_S8_EEENS6_IJNS7_ILi64EEENS7_ILi80EEENS7_ILi256EEEEEENS_10bfloat16_tEfNS_4arch4Sm90ELb0ELb1ELb1ELb0ELb0ELb0ELb1ELb1ELi2ELi1ELi1ELi1ELb0EEENS1_24CollectiveEpilogueBwdGQAISD_fSG_Li256ELb0ELb0EEENS1_19SingleTileSchedulerILb0ELb0ELb0ELi80EEEEEEEEEvNT_6ParamsE:
        .type           _ZN7cutlass13device_kernelIN5flash11enable_sm90INS1_16FlashAttnBwdSm90INS1_25CollectiveMainloopBwdSm90ILi2ELi1ELi1EN4cute5tupleIJNS5_1CILi1EEES8_S8_EEENS6_IJNS7_ILi64EEENS7_ILi80EEENS7_ILi256EEEEEENS_10bfloat16_tEfNS_4arch4Sm90ELb0ELb1ELb1ELb0ELb0ELb0ELb1ELb1ELi2ELi1ELi1ELi1ELb0EEENS1_24CollectiveEpilogueBwdGQAISD_fSG_Li256ELb0ELb0EEENS1_19SingleTileSchedulerILb0ELb0ELb0ELi80EEEEEEEEEvNT_6ParamsE,@function
        .size           _ZN7cutlass13device_kernelIN5flash11enable_sm90INS1_16FlashAttnBwdSm90INS1_25CollectiveMainloopBwdSm90ILi2ELi1ELi1EN4cute5tupleIJNS5_1CILi1EEES8_S8_EEENS6_IJNS7_ILi64EEENS7_ILi80EEENS7_ILi256EEEEEENS_10bfloat16_tEfNS_4arch4Sm90ELb0ELb1ELb1ELb0ELb0ELb0ELb1ELb1ELi2ELi1ELi1ELi1ELb0EEENS1_24CollectiveEpilogueBwdGQAISD_fSG_Li256ELb0ELb0EEENS1_19SingleTileSchedulerILb0ELb0ELb0ELi80EEEEEEEEEvNT_6ParamsE,(.L_x_1150 - _ZN7cutlass13device_kernelIN5flash11enable_sm90INS1_16FlashAttnBwdSm90INS1_25CollectiveMainloopBwdSm90ILi2ELi1ELi1EN4cute5tupleIJNS5_1CILi1EEES8_S8_EEENS6_IJNS7_ILi64EEENS7_ILi80EEENS7_ILi256EEEEEENS_10bfloat16_tEfNS_4arch4Sm90ELb0ELb1ELb1ELb0ELb0ELb0ELb1ELb1ELi2ELi1ELi1ELi1ELb0EEENS1_24CollectiveEpilogueBwdGQAISD_fSG_Li256ELb0ELb0EEENS1_19SingleTileSchedulerILb0ELb0ELb0ELi80EEEEEEEEEvNT_6ParamsE)
        .other          _ZN7cutlass13device_kernelIN5flash11enable_sm90INS1_16FlashAttnBwdSm90INS1_25CollectiveMainloopBwdSm90ILi2ELi1ELi1EN4cute5tupleIJNS5_1CILi1EEES8_S8_EEENS6_IJNS7_ILi64EEENS7_ILi80EEENS7_ILi256EEEEEENS_10bfloat16_tEfNS_4arch4Sm90ELb0ELb1ELb1ELb0ELb0ELb0ELb1ELb1ELi2ELi1ELi1ELi1ELb0EEENS1_24CollectiveEpilogueBwdGQAISD_fSG_Li256ELb0ELb0EEENS1_19SingleTileSchedulerILb0ELb0ELb0ELi80EEEEEEEEEvNT_6ParamsE,@"STO_CUDA_ENTRY STV_DEFAULT"
_ZN7cutlass13device_kernelIN5flash11enable_sm90INS1_16FlashAttnBwdSm90INS1_25CollectiveMainloopBwdSm90ILi2ELi1ELi1EN4cute5tupleIJNS5_1CILi1EEES8_S8_EEENS6_IJNS7_ILi64EEENS7_ILi80EEENS7_ILi256EEEEEENS_10bfloat16_tEfNS_4arch4Sm90ELb0ELb1ELb1ELb0ELb0ELb0ELb1ELb1ELi2ELi1ELi1ELi1ELb0EEENS1_24CollectiveEpilogueBwdGQAISD_fSG_Li256ELb0ELb0EEENS1_19SingleTileSchedulerILb0ELb0ELb0ELi80EEEEEEEEEvNT_6ParamsE:
        /* <DEDUP_REMOVED lines=24> */
.L_x_411:
[----:B------:R-:W-:Y:S05]  /*0180*/  BSYNC B0 ;  /* 0x0000000000007941 */ /* 0x000fea0003800000 */
.L_x_410:
        /* <DEDUP_REMOVED lines=39> */
.L_x_412:
        /* <DEDUP_REMOVED lines=20> */
.L_x_413:
[----:B------:R-:W-:Y:S01]  /*0540*/  PLOP3.LUT P0, PT, PT, PT, UP0, 0x80, 0x0 ;  /* 0x000000000000781c */ /* 0x000fe20003f0f008 */
[----:B------:R-:W-:Y:S01]  /*0550*/  NOP ;  /* 0x0000000000007918 */ /* 0x000fe20000000000 */
[----:B------:R-:W-:Y:S01]  /*0560*/  BSSY B0, `(.L_x_414) ;  /* 0x0000ae4000007945 */ /* 0x000fe20003800000 */
[----:B------:R-:W-:Y:S01]  /*0570*/  LOP3.LUT R4, R21, 0x7f, RZ, 0xc0, !PT ;  /* 0x0000007f15047812 */ /* 0x000fe200078ec0ff */
[----:B-1234-:R-:W-:Y:S09]  /*0580*/  BAR.SYNC.DEFER_BLOCKING 0x0 ;  /* 0x0000000000007b1d */ /* 0x01eff20000010000 */
[----:B------:R-:W-:Y:S05]  /*0590*/  @!P0 BRA `(.L_x_415) ;  /* 0x0000009000c88947 */ /* 0x000fea0003800000 */
.L_x_416:
[----:B------:R-:W-:-:S08]  /*05a0*/  NOP ;  /* 0x0000000000007918 */ /* 0x000fd00000000000 */
[----:B------:R-:W1:Y:S02]  /*05b0*/  USETMAXREG.TRY_ALLOC.CTAPOOL UP0, 0xf0 ;  /* 0x000000f0000079c8 */ /* 0x000e640008000600 */
[----:B-1----:R-:W-:-:S13]  /*05c0*/  PLOP3.LUT P0, PT, PT, PT, UP0, 0x80, 0x0 ;  /* 0x000000000000781c */ /* 0x002fda0003f0f008 */
[----:B------:R-:W-:Y:S05]  /*05d0*/  @!P0 BRA `(.L_x_416) ;  /* 0xfffffffc00f08947 */ /* 0x000fea000383ffff */
[----:B------:R-:W1:Y:S02]  /*05e0*/  S2UR UR4, SR_CTAID.Z ;  /* 0x00000000000479c3 */ /* 0x000e640000002700 */
[----:B-1----:R-:W-:-:S13]  /*05f0*/  ISETP.LE.AND P0, PT, RZ, UR4, PT ;  /* 0x00000004ff007c0c */ /* 0x002fda000bf03270 */
[----:B------:R-:W-:Y:S05]  /*0600*/  @!P0 BRA `(.L_x_417) ;  /* 0x000000ac00648947 */ /* 0x000fea0003800000 */
        /* <DEDUP_REMOVED lines=103> */
.L_x_418:
[----:B------:R-:W-:Y:S02]  /*0c80*/  ISETP.GT.AND P1, PT, R234, R5, PT ;  /* 0x00000005ea00720c */ /* 0x000fe40003f24270 */
        /* <DEDUP_REMOVED lines=21> */
.L_x_420:
        /* <DEDUP_REMOVED lines=97> */
[----:B------:R-:W-:Y:S01]  /*13f0*/  ULDC.64 UR60, c[0x0][0x208] ;  /* 0x00008200003c7ab9 */ /* 0x000fe20000000a00 */
        /* <DEDUP_REMOVED lines=44> */
.L_x_440:
[----:B------:R-:W-:-:S13]  /*16c0*/  R2UR UR4, R236 ;  /* 0x00000000ec0472ca */ /* 0x000fda00000e0000 */
[----:B------:R-:W-:-:S06]  /*16d0*/  UISETP.NE.AND UP0, UPT, UR4, 0x3, UPT ;  /* 0x000000030400788c */ /* 0x000fcc000bf05270 */
[----:B------:R-:W-:-:S13]  /*16e0*/  PLOP3.LUT P0, PT, PT, PT, UP0, 0x40, 0x0 ;  /* 0x000000000000781c */ /* 0x000fda0003f0e808 */
[----:B-1----:R-:W-:Y:S05]  /*16f0*/  @P0 BRA `(.L_x_422) ;  /* 0x0000000000040947 */ /* 0x002fea0003800000 */
[----:B------:R-:W-:Y:S01]  /*1700*/  BPT.TRAP 0x1 ;  /* 0x000000040000795c */ /* 0x000fe20000300000 */
.L_x_422:
[----:B------:R-:W-:Y:S01]  /*1710*/  PLOP3.LUT P1, PT, PT, PT, UP0, 0x40, 0x0 ;  /* 0x000000000000781c */ /* 0x000fe20003f2e808 */
[----:B------:R-:W-:Y:S01]  /*1720*/  IMAD R16, R2, 0x8, R17 ;  /* 0x0000000802107824 */ /* 0x000fe200078e0211 */
[----:B------:R-:W-:-:S04]  /*1730*/  SHF.L.U32 R9, R19, 0x1f, RZ ;  /* 0x0000001f13097819 */ /* 0x000fc800000006ff */
[----:B------:R1:W2:Y:S07]  /*1740*/  SYNCS.PHASECHK.TRANS64.TRYWAIT P0, [R16+URZ+0x31810], R9 ;  /* 0x03181009100075a7 */ /* 0x0002ae000800017f */
[----:B------:R-:W-:Y:S05]  /*1750*/  @P1 BRA `(.L_x_423) ;  /* 0x0000000000041947 */ /* 0x000fea0003800000 */
[----:B------:R-:W-:Y:S01]  /*1760*/  BPT.TRAP 0x1 ;  /* 0x000000040000795c */ /* 0x000fe20000300000 */
.L_x_423:
        /* <DEDUP_REMOVED lines=11> */
.L_x_424:
[----:B------:R-:W-:Y:S01]  /*1820*/  IMAD R6, R2, 0x800, R11 ;  /* 0x0000080002067824 */ /* 0x000fe200078e020b */
[C---:B------:R-:W-:Y:S01]  /*1830*/  R2UR UR6, R5.reuse ;  /* 0x00000000050672ca */ /* 0x040fe200000e0000 */
[C---:B------:R-:W-:Y:S01]  /*1840*/  VIADD R8, R5.reuse, 0x80 ;  /* 0x0000008005087836 */ /* 0x040fe20000000000 */
[----:B------:R-:W-:Y:S01]  /*1850*/  WARPGROUP.ARRIVE ;  /* 0x00000000000079c5 */ /* 0x000fe20000000000 */
[C---:B-12---:R-:W-:Y:S01]  /*1860*/  VIADD R9, R5.reuse, 0x100 ;  /* 0x0000010005097836 */ /* 0x046fe20000000000 */
[----:B------:R-:W-:Y:S01]  /*1870*/  R2UR UR4, R6 ;  /* 0x00000000060472ca */ /* 0x000fe200000e0000 */
[----:B------:R-:W-:Y:S01]  /*1880*/  UMOV UR7, 0x40000000 ;  /* 0x4000000000077882 */ /* 0x000fe20000000000 */
[----:B------:R-:W-:Y:S01]  /*1890*/  R2UR UR8, R8 ;  /* 0x00000000080872ca */ /* 0x000fe200000e0000 */
[----:B------:R-:W-:Y:S01]  /*18a0*/  VIADD R8, R5, 0x180 ;  /* 0x0000018005087836 */ /* 0x000fe20000000000 */
[----:B------:R-:W-:Y:S01]  /*18b0*/  R2UR UR9, R9 ;  /* 0x00000000090972ca */ /* 0x000fe200000e0000 */
[----:B------:R-:W-:Y:S01]  /*18c0*/  VIADD R9, R5, 0x200 ;  /* 0x0000020005097836 */ /* 0x000fe20000000000 */
[----:B------:R-:W-:Y:S01]  /*18d0*/  UMOV UR5, 0x40000040 ;  /* 0x4000004000057882 */ /* 0x000fe20000000000 */
[----:B------:R-:W-:-:S02]  /*18e0*/  PLOP3.LUT P0, PT, PT, PT, UP0, 0x40, 0x0 ;  /* 0x000000000000781c */ /* 0x000fc40003f0e808 */
[----:B------:R-:W-:Y:S01]  /*18f0*/  R2UR UR10, R8 ;  /* 0x00000000080a72ca */ /* 0x000fe200000e0000 */
[----:B------:R-:W-:Y:S01]  /*1900*/  VIADD R8, R6, 0x2 ;  /* 0x0000000206087836 */ /* 0x000fe20000000000 */
[----:B------:R-:W-:Y:S01]  /*1910*/  R2UR UR11, R9 ;  /* 0x00000000090b72ca */ /* 0x000fe200000e0000 */
[----:B------:R-:W-:Y:S01]  /*1920*/  VIADD R9, R5, 0x2 ;  /* 0x0000000205097836 */ /* 0x000fe20000000000 */
        /* <DEDUP_REMOVED lines=398> */
[----:B------:R-:W-:Y:S01]  /*3210*/  VIADD R8, R5, 0x906 ;  /* 0x0000090605087836 */ /* 0x000fe20000000000 */
[----:B------:R-:W-:Y:S01]  /*3220*/  R2UR UR9, R6 ;  /* 0x00000000060972ca */ /* 0x000fe200000e0000 */
[----:B------:R-:W-:-:S02]  /*3230*/  IMAD R6, R2, 0x40, R18 ;  /* 0x0000004002067824 */ /* 0x000fc400078e0212 */
[----:B------:R-:W-:Y:S01]  /*3240*/  VIADD R5, R5, 0x986 ;  /* 0x0000098605057836 */ /* 0x000fe20000000000 */
[----:B------:R-:W-:Y:S01]  /*3250*/  R2UR UR10, R8 ;  /* 0x00000000080a72ca */ /* 0x000fe200000e0000 */
[----:B------:R-:W-:-:S03]  /*3260*/  IMAD R8, R6, 0x4, R17 ;  /* 0x0000000406087824 */ /* 0x000fc600078e0211 */
[----:B------:R-:W-:Y:S02]  /*3270*/  R2UR UR11, R5 ;  /* 0x00000000050b72ca */ /* 0x000fe400000e0000 */
[----:B------:R1:W2:Y:S04]  /*3280*/  LDS R6, [R8+0x2c100] ;  /* 0x02c1000008067984 */ /* 0x0002a80000000800 */
[----:B------:R1:W3:Y:S01]  /*3290*/  LDS R5, [R8+0x2c120] ;  /* 0x02c1200008057984 */ /* 0x0002e20000000800 */
        /* <DEDUP_REMOVED lines=13> */
[----:B-1----:R-:W-:Y:S05]  /*3370*/  @P0 BRA `(.L_x_426) ;  /* 0x0000000000040947 */ /* 0x002fea0003800000 */
[----:B------:R-:W-:Y:S01]  /*3380*/  BPT.TRAP 0x1 ;  /* 0x000000040000795c */ /* 0x000fe20000300000 */
.L_x_426:
[----:B------:R-:W-:Y:S02]  /*3390*/  R2UR UR4, R228 ;  /* 0x00000000e40472ca */ /* 0x000fe400000e0000 */
[----:B------:R-:W-:-:S11]  /*33a0*/  PLOP3.LUT P1, PT, PT, PT, UP0, 0x40, 0x0 ;  /* 0x000000000000781c */ /* 0x000fd60003f2e808 */
[----:B------:R-:W-:-:S05]  /*33b0*/  IMAD.U32 R10, RZ, RZ, UR4 ;  /* 0x00000004ff0a7e24 */ /* 0x000fca000f8e00ff */
[----:B------:R-:W-:-:S04]  /*33c0*/  SHF.L.U32 R10, R10, 0x1f, RZ ;  /* 0x0000001f0a0a7819 */ /* 0x000fc800000006ff */
[----:B------:R1:W4:Y:S01]  /*33d0*/  SYNCS.PHASECHK.TRANS64.TRYWAIT P0, [R17+URZ+0x31830], R10 ;  /* 0x0318300a110075a7 */ /* 0x000322000800017f */
[----:B------:R-:W-:Y:S05]  /*33e0*/  @P1 BRA `(.L_x_427) ;  /* 0x0000000000041947 */ /* 0x000fea0003800000 */
[----:B------:R-:W-:Y:S01]  /*33f0*/  BPT.TRAP 0x1 ;  /* 0x000000040000795c */ /* 0x000fe20000300000 */
.L_x_427:
        /* <DEDUP_REMOVED lines=11> */
.L_x_428:
        /* <DEDUP_REMOVED lines=13> */
[----:B------:R-:W-:-:S03]  /*3580*/  R2UR UR11, R10 ;  /* 0x000000000a0b72ca */ /* 0x000fc600000e0000 */
[----:B------:R-:W-:Y:S01]  /*3590*/  HGMMA.64x8x16.F32.BF16 R44, gdesc[UR4], RZ, !UPT ;  /* 0x00000000042c79f0 */ /* 0x000fe2000c7018ff */
[----:B------:R-:W-:Y:S01]  /*35a0*/  UMOV UR7, 0x40000000 ;  /* 0x4000000000077882 */ /* 0x000fe20000000000 */
[----:B------:R-:W-:Y:S02]  /*35b0*/  UMOV UR6, UR8 ;  /* 0x0000000800067c82 */ /* 0x000fe40008000000 */
[----:B------:R-:W-:Y:S01]  /*35c0*/  HGMMA.64x8x16.F32.BF16 R48, gdesc[UR4], RZ, !UPT ;  /* 0x00000000043079f0 */ /* 0x000fe2000c7018ff */
[----:B------:R-:W-:Y:S01]  /*35d0*/  UMOV UR6, UR9 ;  /* 0x0000000900067c82 */ /* 0x000fe20008000000 */
[----:B------:R-:W-:Y:S02]  /*35e0*/  UMOV UR7, 0x40000000 ;  /* 0x4000000000077882 */ /* 0x000fe40000000000 */
[----:B------:R-:W-:Y:S01]  /*35f0*/  HGMMA.64x8x16.F32.BF16 R52, gdesc[UR4], RZ, !UPT ;  /* 0x00000000043479f0 */ /* 0x000fe2000c7018ff */
[----:B------:R-:W-:Y:S01]  /*3600*/  UMOV UR6, UR10 ;  /* 0x0000000a00067c82 */ /* 0x000fe20008000000 */
[----:B------:R-:W-:-:S02]  /*3610*/  UMOV UR7, 0x40000000 ;  /* 0x4000000000077882 */ /* 0x000fc40000000000 */
[----:B------:R-:W-:Y:S01]  /*3620*/  HGMMA.64x8x16.F32.BF16 R216, gdesc[UR4], RZ, !UPT ;  /* 0x0000000004d879f0 */ /* 0x000fe2000c7018ff */
[----:B------:R-:W-:Y:S01]  /*3630*/  UMOV UR6, UR11 ;  /* 0x0000000b00067c82 */ /* 0x000fe20008000000 */
[----:B------:R-:W-:Y:S02]  /*3640*/  UMOV UR7, 0x40000000 ;  /* 0x4000000000077882 */ /* 0x000fe40000000000 */
[----:B------:R-:W-:Y:S01]  /*3650*/  HGMMA.64x8x16.F32.BF16 R220, gdesc[UR4], RZ, !UPT ;  /* 0x0000000004dc79f0 */ /* 0x000fe2000c7018ff */
        /* <DEDUP_REMOVED lines=374> */
[----:B------:R-:W-:Y:S01]  /*4dc0*/  UMOV UR7, 0x40000000 ;  /* 0x4000000000077882 */ /* 0x000fe20000000000 */
[----:B------:R-:W-:Y:S01]  /*4dd0*/  R2UR UR9, R9 ;  /* 0x00000000090972ca */ /* 0x000fe200000e0000 */
[----:B------:R-:W-:Y:S01]  /*4de0*/  HGMMA.64x8x16.F32.BF16 R216, gdesc[UR4], R216 ;  /* 0x0000000004d879f0 */ /* 0x000fe200087018d8 */
[----:B------:R-:W-:Y:S01]  /*4df0*/  UMOV UR6, UR11 ;  /* 0x0000000b00067c82 */ /* 0x000fe20008000000 */
[----:B------:R-:W-:-:S02]  /*4e00*/  UMOV UR7, 0x40000000 ;  /* 0x4000000000077882 */ /* 0x000fc40000000000 */
        /* <DEDUP_REMOVED lines=8> */
[C---:B------:R-:W-:Y:S02]  /*4e90*/  VIADD R8, R7.reuse, 0x906 ;  /* 0x0000090607087836 */ /* 0x040fe40000000000 */
        /* <DEDUP_REMOVED lines=17> */
[----:B------:R-:W-:Y:S01]  /*4fb0*/  ULDC UR6, c[0x0][0x750] ;  /* 0x0001d40000067ab9 */ /* 0x000fe20000000800 */
[----:B------:R-:W-:Y:S01]  /*4fc0*/  ULDC.64 UR4, c[0x0][0x748] ;  /* 0x0001d20000047ab9 */ /* 0x000fe20000000a00 */
[----:B------:R-:W-:Y:S01]  /*4fd0*/  UISETP.GE.AND UP1, UPT, UR6, 0x1, UPT ;  /* 0x000000010600788c */ /* 0x000fe2000bf26270 */
[----:B------:R-:W-:-:S02]  /*4fe0*/  WARPGROUP.DEPBAR.LE gsb0, 0x1 ;  /* 0x00008000000079c5 */ /* 0x000fc40000010100 */
        /* <DEDUP_REMOVED lines=20> */
[----:B------:R-:W-:Y:S01]  /*5130*/  PLOP3.LUT P1, PT, PT, PT, UP1, 0x80, 0x0 ;  /* 0x000000000000781c */ /* 0x000fe20003f2f018 */
[----:B------:R-:W1:Y:S01]  /*5140*/  MUFU.TANH R7, R7 ;  /* 0x0000000700077308 */ /* 0x000e620000002400 */
[----:B------:R-:W-:Y:S01]  /*5150*/  ULOP3.LUT UR4, URZ, UR4, URZ, 0x33, !UPT ;  /* 0x000000043f047292 */ /* 0x000fe2000f8e333f */
[----:B------:R-:W-:-:S02]  /*5160*/  VIADD R24, R232, UR5 ;  /* 0x00000005e8187c36 */ /* 0x000fc40008000000 */
[----:B------:R-:W-:-:S03]  /*5170*/  IMAD R38, R3, 0x40, R18 ;  /* 0x0000004003267824 */ /* 0x000fc600078e0212 */
[----:B------:R-:W-:Y:S01]  /*5180*/  VIADD R33, R232, UR4 ;  /* 0x00000004e8217c36 */ /* 0x000fe20008000000 */
[----:B------:R-:W4:Y:S01]  /*5190*/  MUFU.TANH R8, R8 ;  /* 0x0000000800087308 */ /* 0x000f220000002400 */
[C---:B------:R-:W-:Y:S02]  /*51a0*/  VIADDMNMX R32, R38.reuse, R24, R233, PT ;  /* 0x0000001826207246 */ /* 0x040fe400038001e9 */
[----:B------:R-:W-:-:S05]  /*51b0*/  IMAD.IADD R226, R38, 0x1, R33 ;  /* 0x0000000126e27824 */ /* 0x000fca00078e0221 */
[----:B------:R-:W1:Y:S08]  /*51c0*/  MUFU.TANH R9, R9 ;  /* 0x0000000900097308 */ /* 0x000e700000002400 */
        /* <DEDUP_REMOVED lines=16> */
[----:B------:R-:W1:Y:S01]  /*52d0*/  MUFU.TANH R34, R34 ;  /* 0x0000002200227308 */ /* 0x000e620000002400 */
[----:B----4-:R-:W-:Y:S05]  /*52e0*/  @!P1 BRA `(.L_x_430) ;  /* 0x0000000000649947 */ /* 0x010fea0003800000 */
[----:B------:R-:W4:Y:S01]  /*52f0*/  LDC R25, c[0x0][0x280] ;  /* 0x0000a000ff197b82 */ /* 0x000f220000000800 */
[----:B------:R-:W-:Y:S01]  /*5300*/  ULDC UR4, c[0x0][0x290] ;  /* 0x0000a40000047ab9 */ /* 0x000fe20000000800 */
[----:B------:R-:W-:Y:S01]  /*5310*/  BSSY B1, `(.L_x_431) ;  /* 0x0000013000017945 */ /* 0x000fe20003800000 */
[----:B----4-:R-:W-:-:S04]  /*5320*/  IADD3 R36, R38, UR4, -R25 ;  /* 0x0000000426247c10 */ /* 0x010fc8000fffe819 */
        /* <DEDUP_REMOVED lines=11> */
.L_x_432:
[----:B------:R-:W-:-:S06]  /*53e0*/  UISETP.NE.AND UP1, UPT, UR6, 0x1, UPT ;  /* 0x000000010600788c */ /* 0x000fcc000bf25270 */
[----:B------:R-:W-:-:S05]  /*53f0*/  PLOP3.LUT P0, PT, PT, PT, UP1, 0x80, 0x0 ;  /* 0x000000000000781c */ /* 0x000fca0003f0f018 */
[----:B------:R-:W-:-:S08]  /*5400*/  @UP1 ULDC UR4, c[0x0][0x754] ;  /* 0x0001d50000041ab9 */ /* 0x000fd00000000800 */
[----:B------:R-:W-:Y:S01]  /*5410*/  @P0 IMAD.HI.U32 R25, R36, UR4, RZ ;  /* 0x0000000424190c27 */ /* 0x000fe2000f8e00ff */
[----:B------:R-:W-:-:S04]  /*5420*/  @UP1 ULDC UR4, c[0x0][0x758] ;  /* 0x0001d60000041ab9 */ /* 0x000fc80000000800 */
[----:B------:R-:W-:-:S07]  /*5430*/  @P0 SHF.R.U32.HI R36, RZ, UR4, R25 ;  /* 0x00000004ff240c19 */ /* 0x000fce0008011619 */
.L_x_433:
[----:B------:R-:W-:Y:S05]  /*5440*/  BSYNC B1 ;  /* 0x0000000000017941 */ /* 0x000fea0003800000 */
.L_x_431:
[----:B------:R-:W-:-:S05]  /*5450*/  IMAD R25, R36, UR6, R229 ;  /* 0x0000000624197c24 */ /* 0x000fca000f8e02e5 */
[----:B------:R-:W-:Y:S02]  /*5460*/  VIMNMX R226, R226, R25, !PT ;  /* 0x00000019e2e27248 */ /* 0x000fe40007fe0100 */
[----:B------:R-:W-:-:S07]  /*5470*/  VIADDMNMX R32, R25, UR6, R32, PT ;  /* 0x0000000619207c46 */ /* 0x000fce000b800120 */
.L_x_430:
[----:B------:R-:W-:-:S05]  /*5480*/  VIADD R36, R38, 0x8 ;  /* 0x0000000826247836 */ /* 0x000fca0000000000 */
[----:B------:R-:W-:Y:S01]  /*5490*/  VIADDMNMX R25, R36, R24, R233, PT ;  /* 0x0000001824197246 */ /* 0x000fe200038001e9 */
[----:B------:R-:W-:Y:S01]  /*54a0*/  IMAD.IADD R24, R33, 0x1, R36 ;  /* 0x0000000121187824 */ /* 0x000fe200078e0224 */
[----:B------:R-:W-:Y:S06]  /*54b0*/  @!P1 BRA `(.L_x_434) ;  /* 0x0000000000649947 */ /* 0x000fec0003800000 */
        /* <DEDUP_REMOVED lines=15> */
.L_x_436:
[----:B------:R-:W-:-:S06]  /*55b0*/  UISETP.NE.AND UP1, UPT, UR6, 0x1, UPT ;  /* 0x000000010600788c */ /* 0x000fcc000bf25270 */
[----:B------:R-:W-:-:S05]  /*55c0*/  PLOP3.LUT P0, PT, PT, PT, UP1, 0x80, 0x0 ;  /* 0x000000000000781c */ /* 0x000fca0003f0f018 */
[----:B------:R-:W-:-:S08]  /*55d0*/  @UP1 ULDC UR4, c[0x0][0x754] ;  /* 0x0001d50000041ab9 */ /* 0x000fd00000000800 */
[----:B------:R-:W-:Y:S01]  /*55e0*/  @P0 IMAD.HI.U32 R33, R36, UR4, RZ ;  /* 0x0000000424210c27 */ /* 0x000fe2000f8e00ff */
[----:B------:R-:W-:-:S04]  /*55f0*/  @UP1 ULDC UR4, c[0x0][0x758] ;  /* 0x0001d60000041ab9 */ /* 0x000fc80000000800 */
[----:B------:R-:W-:-:S07]  /*5600*/  @P0 SHF.R.U32.HI R36, RZ, UR4, R33 ;  /* 0x00000004ff240c19 */ /* 0x000fce0008011621 */
.L_x_437:
[----:B------:R-:W-:Y:S05]  /*5610*/  BSYNC B1 ;  /* 0x0000000000017941 */ /* 0x000fea0003800000 */
.L_x_435:
[----:B------:R-:W-:-:S05]  /*5620*/  IMAD R36, R36, UR6, R229 ;  /* 0x0000000624247c24 */ /* 0x000fca000f8e02e5 */
[----:B------:R-:W-:Y:S02]  /*5630*/  VIMNMX R24, R24, R36, !PT ;  /* 0x0000002418187248 */ /* 0x000fe40007fe0100 */
[----:B------:R-:W-:-:S07]  /*5640*/  VIADDMNMX R25, R36, UR6, R25, PT ;  /* 0x0000000624197c46 */ /* 0x000fce000b800119 */
.L_x_434:
[----:B------:R-:W4:Y:S01]  /*5650*/  S2R R227, SR_CTAID.X ;  /* 0x0000000000e37919 */ /* 0x000f220000002500 */
[----:B------:R-:W-:Y:S01]  /*5660*/  ULDC UR4, c[0x0][0x744] ;  /* 0x0001d10000047ab9 */ /* 0x000fe20000000800 */
[----:B------:R-:W-:Y:S01]  /*5670*/  UMOV UR57, 0x40000040 ;  /* 0x4000004000397882 */ /* 0x000fe20000000000 */
[----:B------:R-:W-:Y:S01]  /*5680*/  UMOV UR59, 0x40 ;  /* 0x00000040003b7882 */ /* 0x000fe20000000000 */
[----:B------:R-:W-:Y:S01]  /*5690*/  UMOV UR9, UR57 ;  /* 0x0000003900097c82 */ /* 0x000fe20008000000 */
[----:B------:R-:W-:Y:S01]  /*56a0*/  UMOV UR11, 0x40 ;  /* 0x00000040000b7882 */ /* 0x000fe20000000000 */
[----:B------:R-:W-:Y:S01]  /*56b0*/  UMOV UR17, UR57 ;  /* 0x0000003900117c82 */ /* 0x000fe20008000000 */
        /* <DEDUP_REMOVED lines=20> */
[----:B----4-:R-:W-:-:S05]  /*5800*/  IMAD R227, R227, -0x50, RZ ;  /* 0xffffffb0e3e37824 */ /* 0x010fca00078e02ff */
        /* <DEDUP_REMOVED lines=10> */
[C---:B------:R-:W-:Y:S01]  /*58b0*/  FSEL R43, R8.reuse, -INF , !P4 ;  /* 0xff800000082b7808 */ /* 0x040fe20006000000 */
[----:B------:R-:W-:Y:S01]  /*58c0*/  FFMA.FTZ R8, -R8, R8, 1 ;  /* 0x3f80000008087423 */ /* 0x000fe20000010108 */
[----:B------:R-:W-:-:S02]  /*58d0*/  ISETP.LT.OR P2, PT, R25, 0x11, P2 ;  /* 0x000000111900780c */ /* 0x000fc40001741670 */
[C---:B-1----:R-:W-:Y:S01]  /*58e0*/  FSEL R36, R11.reuse, -INF , !P3 ;  /* 0xff8000000b247808 */ /* 0x042fe20005800000 */
[----:B------:R-:W-:Y:S01]  /*58f0*/  FFMA.FTZ R11, -R11, R11, 1 ;  /* 0x3f8000000b0b7423 */ /* 0x000fe2000001010b */
[----:B------:R-:W-:Y:S02]  /*5900*/  ISETP.LT.OR P5, PT, R25, 0x2, P5 ;  /* 0x000000021900780c */ /* 0x000fe40002fa1670 */
[----:B------:R-:W-:Y:S02]  /*5910*/  ISETP.GE.AND P0, PT, R227, 0x22, PT ;  /* 0x00000022e300780c */ /* 0x000fe40003f06270 */
[C---:B------:R-:W-:Y:S02]  /*5920*/  ISETP.GT.AND P4, PT, R226.reuse, 0x11, !P6 ;  /* 0x00000011e200780c */ /* 0x040fe40007784270 */
[----:B------:R-:W-:Y:S02]  /*5930*/  ISETP.GT.AND P3, PT, R226, 0x20, !P1 ;  /* 0x00000020e200780c */ /* 0x000fe40004f64270 */
[C---:B------:R-:W-:Y:S01]  /*5940*/  FSEL R35, R13.reuse, -INF , !P2 ;  /* 0xff8000000d237808 */ /* 0x040fe20005000000 */
[----:B------:R-:W-:Y:S01]  /*5950*/  FFMA.FTZ R13, -R13, R13, 1 ;  /* 0x3f8000000d0d7423 */ /* 0x000fe2000001010d */
[----:B------:R-:W-:-:S02]  /*5960*/  FSEL R224, R10, -INF , !P5 ;  /* 0xff8000000ae07808 */ /* 0x000fc40006800000 */
[----:B------:R-:W-:Y:S01]  /*5970*/  ISETP.LT.OR P4, PT, R32, 0x12, P4 ;  /* 0x000000122000780c */ /* 0x000fe20002781670 */
[--C-:B---3--:R-:W-:Y:S01]  /*5980*/  FFMA.FTZ R35, R35, UR4, -R5.reuse ;  /* 0x0000000423237c23 */ /* 0x108fe20008010805 */
[----:B------:R-:W-:Y:S01]  /*5990*/  ISETP.GT.AND P2, PT, R226, 0x21, !P0 ;  /* 0x00000021e200780c */ /* 0x000fe20004744270 */
[----:B------:R-:W-:Y:S01]  /*59a0*/  FFMA.FTZ R224, R224, UR4, -R5 ;  /* 0x00000004e0e07c23 */ /* 0x000fe20008010805 */
[----:B------:R-:W-:Y:S02]  /*59b0*/  ISETP.LT.OR P3, PT, R32, 0x21, P3 ;  /* 0x000000212000780c */ /* 0x000fe40001f61670 */
[----:B------:R-:W-:Y:S02]  /*59c0*/  ISETP.GE.AND P5, PT, R227, 0x31, PT ;  /* 0x00000031e300780c */ /* 0x000fe40003fa6270 */
[----:B------:R-:W-:Y:S01]  /*59d0*/  FSEL R39, R12, -INF , !P4 ;  /* 0xff8000000c277808 */ /* 0x000fe20006000000 */
[----:B------:R-:W-:Y:S01]  /*59e0*/  MUFU.EX2 R224, R224 ;  /* 0x000000e000e07308 */ /* 0x000fe20000000800 */
[----:B------:R-:W-:Y:S01]  /*59f0*/  ISETP.LT.OR P2, PT, R32, 0x22, P2 ;  /* 0x000000222000780c */ /* 0x000fe20001741670 */
[----:B------:R-:W-:Y:S01]  /*5a00*/  FFMA.FTZ R12, -R12, R12, 1 ;  /* 0x3f8000000c0c7423 */ /* 0x000fe2000001010c */
[C---:B------:R-:W-:Y:S01]  /*5a10*/  FSEL R40, R15.reuse, -INF , !P3 ;  /* 0xff8000000f287808 */ /* 0x040fe20005800000 */
[----:B------:R-:W-:Y:S01]  /*5a20*/  FFMA.FTZ R15, -R15, R15, 1 ;  /* 0x3f8000000f0f7423 */ /* 0x000fe2000001010f */
[----:B------:R-:W-:-:S02]  /*5a30*/  ISETP.GE.AND P4, PT, R227, 0x32, PT ;  /* 0x00000032e300780c */ /* 0x000fc40003f86270 */
[----:B------:R-:W-:Y:S02]  /*5a40*/  ISETP.GT.AND P3, PT, R226, 0x30, !P5 ;  /* 0x00000030e200780c */ /* 0x000fe40006f64270 */
[C---:B------:R-:W-:Y:S01]  /*5a50*/  FSEL R41, R20.reuse, -INF , !P2 ;  /* 0xff80000014297808 */ /* 0x040fe20005000000 */
[----:B------:R-:W-:Y:S01]  /*5a60*/  FFMA.FTZ R20, -R20, R20, 1 ;  /* 0x3f80000014147423 */ /* 0x000fe20000010114 */
[----:B------:R-:W-:Y:S02]  /*5a70*/  ISETP.GT.AND P2, PT, R226, 0x31, !P4 ;  /* 0x00000031e200780c */ /* 0x000fe40006744270 */
[C---:B------:R-:W-:Y:S02]  /*5a80*/  ISETP.LT.OR P3, PT, R32.reuse, 0x31, P3 ;  /* 0x000000312000780c */ /* 0x040fe40001f61670 */
[----:B------:R-:W-:Y:S02]  /*5a90*/  ISETP.LT.OR P2, PT, R32, 0x32, P2 ;  /* 0x000000322000780c */ /* 0x000fe40001741670 */
[----:B------:R-:W-:-:S02]  /*5aa0*/  FSEL R38, R23, -INF , !P3 ;  /* 0xff80000017267808 */ /* 0x000fc40005800000 */
[C---:B------:R-:W-:Y:S02]  /*5ab0*/  ISETP.GE.AND P3, PT, R227.reuse, 0x41, PT ;  /* 0x00000041e300780c */ /* 0x040fe40003f66270 */
[C---:B------:R-:W-:Y:S01]  /*5ac0*/  FSEL R33, R26.reuse, -INF , !P2 ;  /* 0xff8000001a217808 */ /* 0x040fe20005000000 */
[----:B------:R-:W-:Y:S01]  /*5ad0*/  FFMA.FTZ R26, -R26, R26, 1 ;  /* 0x3f8000001a1a7423 */ /* 0x000fe2000001011a */
[----:B------:R-:W-:Y:S02]  /*5ae0*/  ISETP.GT.AND P2, PT, R226, 0x40, !P3 ;  /* 0x00000040e200780c */ /* 0x000fe40005f44270 */
[----:B------:R-:W-:Y:S01]  /*5af0*/  ISETP.GE.AND P6, PT, R227, 0x1, PT ;  /* 0x00000001e300780c */ /* 0x000fe20003fc6270 */
[----:B--2---:R-:W-:Y:S01]  /*5b00*/  FFMA.FTZ R33, R33, UR4, -R6 ;  /* 0x0000000421217c23 */ /* 0x004fe20008010806 */
[----:B------:R-:W-:Y:S02]  /*5b10*/  ISETP.LT.OR P2, PT, R32, 0x41, P2 ;  /* 0x000000412000780c */ /* 0x000fe40001741670 */
[----:B------:R-:W-:-:S02]  /*5b20*/  P2R R42, PR, RZ, 0x2 ;  /* 0x00000002ff2a7803 */ /* 0x000fc40000000000 */
        /* <DEDUP_REMOVED lines=8> */
[--C-:B------:R-:W-:Y:S01]  /*5bb0*/  FFMA.FTZ R225, R225, UR4, -R6.reuse ;  /* 0x00000004e1e17c23 */ /* 0x100fe20008010806 */
[----:B------:R-:W-:Y:S02]  /*5bc0*/  ISETP.GT.AND P1, PT, R226, 0x41, !P2 ;  /* 0x00000041e200780c */ /* 0x000fe40005724270 */
[----:B------:R-:W-:Y:S02]  /*5bd0*/  FSEL R226, R9, -INF , !P6 ;  /* 0xff80000009e27808 */ /* 0x000fe40007000000 */
[----:B------:R-:W-:Y:S01]  /*5be0*/  ISETP.LT.OR P1, PT, R32, 0x42, P1 ;  /* 0x000000422000780c */ /* 0x000fe20000f21670 */
[----:B------:R-:W-:Y:S01]  /*5bf0*/  MUFU.EX2 R225, R225 ;  /* 0x000000e100e17308 */ /* 0x000fe20000000800 */
[----:B------:R-:W-:Y:S01]  /*5c00*/  ISETP.GE.AND P6, PT, R227, 0x12, PT ;  /* 0x00000012e300780c */ /* 0x000fe20003fc6270 */
[----:B------:R-:W-:Y:S01]  /*5c10*/  IMAD R227, R18, 0x4, R17 ;  /* 0x0000000412e37824 */ /* 0x000fe200078e0211 */
[----:B------:R-:W-:Y:S01]  /*5c20*/  FSEL R32, R30, -INF , !P1 ;  /* 0xff8000001e207808 */ /* 0x000fe20004800000 */
[----:B------:R-:W-:Y:S01]  /*5c30*/  FFMA.FTZ R226, R226, UR4, -R5 ;  /* 0x00000004e2e27c23 */ /* 0x000fe20008010805 */
[----:B------:R-:W-:Y:S01]  /*5c40*/  ISETP.NE.AND P1, PT, R42, RZ, PT ;  /* 0x000000ff2a00720c */ /* 0x000fe20003f25270 */
[----:B------:R-:W-:Y:S01]  /*5c50*/  FFMA.FTZ R42, R43, UR4, -R6 ;  /* 0x000000042b2a7c23 */ /* 0x000fe20008010806 */
[C---:B------:R-:W-:Y:S01]  /*5c60*/  ISETP.GT.AND P6, PT, R24.reuse, 0x11, !P6 ;  /* 0x000000111800780c */ /* 0x040fe200077c4270 */
[----:B------:R-:W1:Y:S01]  /*5c70*/  LDS R43, [R227+0x2c320] ;  /* 0x02c32000e32b7984 */ /* 0x000e620000000800 */
[C---:B------:R-:W-:Y:S01]  /*5c80*/  ISETP.GT.AND P1, PT, R24.reuse, 0x20, !P1 ;  /* 0x000000201800780c */ /* 0x040fe20004f24270 */
[----:B------:R-:W2:Y:S01]  /*5c90*/  MUFU.EX2 R226, R226 ;  /* 0x000000e200e27308 */ /* 0x000ea20000000800 */
[----:B------:R-:W-:-:S02]  /*5ca0*/  ISETP.GT.AND P5, PT, R24, 0x30, !P5 ;  /* 0x000000301800780c */ /* 0x000fc40006fa4270 */
[C---:B------:R-:W-:Y:S02]  /*5cb0*/  ISETP.GT.AND P4, PT, R24.reuse, 0x31, !P4 ;  /* 0x000000311800780c */ /* 0x040fe40006784270 */
[C---:B------:R-:W-:Y:S02]  /*5cc0*/  ISETP.GT.AND P3, PT, R24.reuse, 0x40, !P3 ;  /* 0x000000401800780c */ /* 0x040fe40005f64270 */
[----:B------:R-:W-:Y:S01]  /*5cd0*/  ISETP.GT.AND P2, PT, R24, 0x41, !P2 ;  /* 0x000000411800780c */ /* 0x000fe20005744270 */
[----:B------:R-:W3:Y:S01]  /*5ce0*/  MUFU.EX2 R42, R42 ;  /* 0x0000002a002a7308 */ /* 0x000ee20000000800 */
[----:B------:R1:W4:Y:S01]  /*5cf0*/  LDS R24, [R227+0x2c300] ;  /* 0x02c30000e3187984 */ /* 0x0003220000000800 */
[----:B------:R-:W-:Y:S02]  /*5d00*/  WARPGROUP.DEPBAR.LE gsb0, 0x0 ;  /* 0x00008000000079c5 */ /* 0x000fe40000010000 */
[C---:B------:R-:W-:Y:S02]  /*5d10*/  ISETP.LT.OR P6, PT, R25.reuse, 0x12, P6 ;  /* 0x000000121900780c */ /* 0x040fe400037c1670 */
[----:B------:R-:W-:-:S02]  /*5d20*/  ISETP.LT.OR P1, PT, R25, 0x21, P1 ;  /* 0x000000211900780c */ /* 0x000fc40000f21670 */
[C---:B------:R-:W-:Y:S02]  /*5d30*/  ISETP.LT.OR P0, PT, R25.reuse, 0x22, P0 ;  /* 0x000000221900780c */ /* 0x040fe40000701670 */
[C---:B------:R-:W-:Y:S02]  /*5d40*/  ISETP.LT.OR P5, PT, R25.reuse, 0x31, P5 ;  /* 0x000000311900780c */ /* 0x040fe40002fa1670 */
[C---:B------:R-:W-:Y:S02]  /*5d50*/  ISETP.LT.OR P4, PT, R25.reuse, 0x32, P4 ;  /* 0x000000321900780c */ /* 0x040fe40002781670 */
[C---:B------:R-:W-:Y:S02]  /*5d60*/  ISETP.LT.OR P3, PT, R25.reuse, 0x41, P3 ;  /* 0x000000411900780c */ /* 0x040fe40001f61670 */
[----:B------:R-:W-:Y:S02]  /*5d70*/  ISETP.LT.OR P2, PT, R25, 0x42, P2 ;  /* 0x000000421900780c */ /* 0x000fe40001741670 */
[----:B--2---:R-:W-:Y:S01]  /*5d80*/  F2FP.BF16.F32.PACK_AB R25, R224, R226 ;  /* 0x000000e2e019723e */ /* 0x004fe200000010ff */
[--C-:B-1----:R-:W-:Y:S01]  /*5d90*/  FADD.FTZ R227, R46, -R43.reuse ;  /* 0x8000002b2ee37221 */ /* 0x102fe20000010000 */
[--C-:B------:R-:W-:Y:S01]  /*5da0*/  FADD.FTZ R47, R47, -R43.reuse ;  /* 0x8000002b2f2f7221 */ /* 0x100fe20000010000 */
[----:B------:R-:W-:Y:S01]  /*5db0*/  FFMA.FTZ R46, -R14, R14, 1 ;  /* 0x3f8000000e2e7423 */ /* 0x000fe2000001010e */
[--C-:B------:R-:W-:Y:S01]  /*5dc0*/  FADD.FTZ R50, R50, -R43.reuse ;  /* 0x8000002b32327221 */ /* 0x100fe20000010000 */
[----:B------:R-:W-:Y:S01]  /*5dd0*/  FMUL.FTZ R227, R226, R227 ;  /* 0x000000e3e2e37220 */ /* 0x000fe20000410000 */
[----:B------:R-:W-:Y:S01]  /*5de0*/  FMUL.FTZ R47, R224, R47 ;  /* 0x0000002fe02f7220 */ /* 0x000fe20000410000 */
[--C-:B------:R-:W-:Y:S01]  /*5df0*/  FADD.FTZ R51, R51, -R43.reuse ;  /* 0x8000002b33337221 */ /* 0x100fe20000010000 */
[--C-:B------:R-:W-:Y:S01]  /*5e00*/  FADD.FTZ R54, R54, -R43.reuse ;  /* 0x8000002b36367221 */ /* 0x100fe20000010000 */
[--C-:B------:R-:W-:Y:S01]  /*5e10*/  FADD.FTZ R55, R55, -R43.reuse ;  /* 0x8000002b37377221 */ /* 0x100fe20000010000 */
[--C-:B------:R-:W-:Y:S01]  /*5e20*/  FADD.FTZ R219, R219, -R43.reuse ;  /* 0x8000002bdbdb7221 */ /* 0x100fe20000010000 */
[--C-:B------:R-:W-:Y:S01]  /*5e30*/  FADD.FTZ R218, R218, -R43.reuse ;  /* 0x8000002bdada7221 */ /* 0x100fe20000010000 */
[--C-:B----4-:R-:W-:Y:S01]  /*5e40*/  FADD.FTZ R44, R44, -R24.reuse ;  /* 0x800000182c2c7221 */ /* 0x110fe20000010000 */
        /* <DEDUP_REMOVED lines=9> */
[C---:B---3--:R-:W-:Y:S01]  /*5ee0*/  F2FP.BF16.F32.PACK_AB R24, R42.reuse, R225 ;  /* 0x000000e12a18723e */ /* 0x048fe200000010ff */
[----:B------:R-:W-:Y:S01]  /*5ef0*/  BAR.SYNC.DEFER_BLOCKING 0x9, 0x100 ;  /* 0x0244000000007b1d */ /* 0x000fe20000010000 */
[----:B------:R-:W-:Y:S01]  /*5f00*/  FMUL.FTZ R45, R42, R45 ;  /* 0x0000002d2a2d7220 */ /* 0x000fe20000410000 */
[----:B------:R-:W-:Y:S01]  /*5f10*/  FSEL R42, R28, -INF , !P4 ;  /* 0xff8000001c2a7808 */ /* 0x000fe20006000000 */
[----:B------:R-:W-:Y:S01]  /*5f20*/  FMUL.FTZ R44, R225, R44 ;  /* 0x0000002ce12c7220 */ /* 0x000fe20000410000 */
[--C-:B------:R-:W-:Y:S01]  /*5f30*/  FADD.FTZ R222, R222, -R43.reuse ;  /* 0x8000002bdede7221 */ /* 0x100fe20000010000 */
[----:B------:R-:W-:Y:S01]  /*5f40*/  FMUL.FTZ R45, R45, R8 ;  /* 0x000000082d2d7220 */ /* 0x000fe20000410000 */
[----:B------:R-:W-:Y:S01]  /*5f50*/  FADD.FTZ R43, R223, -R43 ;  /* 0x8000002bdf2b7221 */ /* 0x000fe20000010000 */
[----:B------:R1:W-:Y:S02]  /*5f60*/  STSM.16.M88.2 [R0+0x2c500], R24 ;  /* 0x02c5001800007844 */ /* 0x0003e40000000100 */
[--C-:B-1----:R-:W-:Y:S01]  /*5f70*/  FFMA.FTZ R25, R36, UR4, -R6.reuse ;  /* 0x0000000424197c23 */ /* 0x102fe20008010806 */
[--C-:B------:R-:W-:Y:S01]  /*5f80*/  FFMA.FTZ R24, R39, UR4, -R6.reuse ;  /* 0x0000000427187c23 */ /* 0x100fe20008010806 */
[--C-:B------:R-:W-:Y:S01]  /*5f90*/  FFMA.FTZ R39, R40, UR4, -R6.reuse ;  /* 0x0000000428277c23 */ /* 0x100fe20008010806 */
[--C-:B------:R-:W-:Y:S01]  /*5fa0*/  FFMA.FTZ R36, R41, UR4, -R6.reuse ;  /* 0x0000000429247c23 */ /* 0x100fe20008010806 */
[----:B------:R-:W-:Y:S01]  /*5fb0*/  FFMA.FTZ R41, R38, UR4, -R6 ;  /* 0x0000000426297c23 */ /* 0x000fe20008010806 */
[----:B------:R-:W-:Y:S01]  /*5fc0*/  FFMA.FTZ R40, -R9, R9, 1 ;  /* 0x3f80000009287423 */ /* 0x000fe20000010109 */
[----:B------:R-:W1:Y:S01]  /*5fd0*/  MUFU.EX2 R25, R25 ;  /* 0x0000001900197308 */ /* 0x000e620000000800 */
[----:B------:R-:W-:-:S02]  /*5fe0*/  VIADD R9, R17, 0x2c500 ;  /* 0x0002c50011097836 */ /* 0x000fc40000000000 */
[----:B------:R-:W-:-:S03]  /*5ff0*/  FMUL.FTZ R227, R227, R40 ;  /* 0x00000028e3e37220 */ /* 0x000fc60000410000 */
[----:B------:R-:W-:Y:S02]  /*6000*/  SHF.R.U32.HI R9, RZ, 0x4, R9 ;  /* 0x00000004ff097819 */ /* 0x000fe40000011609 */
[----:B------:R-:W2:Y:S02]  /*6010*/  MUFU.EX2 R24, R24 ;  /* 0x0000001800187308 */ /* 0x000ea40000000800 */
[----:B------:R-:W-:-:S04]  /*6020*/  LOP3.LUT R9, R9, 0x3fff, RZ, 0xc0, !PT ;  /* 0x00003fff09097812 */ /* 0x000fc800078ec0ff */
[----:B------:R-:W-:Y:S02]  /*6030*/  LOP3.LUT R9, R9, 0x80000, RZ, 0xfc, !PT ;  /* 0x0008000009097812 */ /* 0x000fe400078efcff */
[----:B------:R-:W3:Y:S01]  /*6040*/  MUFU.EX2 R39, R39 ;  /* 0x0000002700277308 */ /* 0x000ee20000000800 */
[----:B-1----:R-:W-:Y:S01]  /*6050*/  FMUL.FTZ R8, R25, R48 ;  /* 0x0000003019087220 */ /* 0x002fe20000410000 */
[----:B------:R-:W-:-:S03]  /*6060*/  R2UR UR58, R9 ;  /* 0x00000000093a72ca */ /* 0x000fc600000e0000 */
[----:B------:R-:W-:-:S03]  /*6070*/  FMUL.FTZ R8, R8, R11 ;  /* 0x0000000b08087220 */ /* 0x000fc60000410000 */
[----:B------:R-:W1:Y:S01]  /*6080*/  MUFU.EX2 R38, R33 ;  /* 0x0000002100267308 */ /* 0x000e620000000800 */
[C---:B--2---:R-:W-:Y:S01]  /*6090*/  FMUL.FTZ R11, R24.reuse, R49 ;  /* 0x00000031180b7220 */ /* 0x044fe20000410000 */
[----:B------:R-:W-:Y:S01]  /*60a0*/  FFMA.FTZ R49, -R29, R29, 1 ;  /* 0x3f8000001d317423 */ /* 0x000fe2000001011d */
[----:B------:R-:W-:Y:S02]  /*60b0*/  F2FP.BF16.F32.PACK_AB R24, R24, R25 ;  /* 0x000000191818723e */ /* 0x000fe400000010ff */
[----:B------:R-:W-:-:S03]  /*60c0*/  FMUL.FTZ R11, R11, R12 ;  /* 0x0000000c0b0b7220 */ /* 0x000fc60000410000 */
[----:B------:R-:W2:Y:S01]  /*60d0*/  MUFU.EX2 R36, R36 ;  /* 0x0000002400247308 */ /* 0x000ea20000000800 */
[----:B---3--:R-:W-:-:S04]  /*60e0*/  FMUL.FTZ R12, R39, R52 ;  /* 0x00000034270c7220 */ /* 0x008fc80000410000 */
[----:B------:R-:W-:Y:S01]  /*60f0*/  FMUL.FTZ R12, R12, R15 ;  /* 0x0000000f0c0c7220 */ /* 0x000fe20000410000 */
[--C-:B------:R-:W-:Y:S01]  /*6100*/  FFMA.FTZ R15, R37, UR4, -R6.reuse ;  /* 0x00000004250f7c23 */ /* 0x100fe20008010806 */
[----:B------:R-:W-:Y:S01]  /*6110*/  FFMA.FTZ R37, -R23, R23, 1 ;  /* 0x3f80000017257423 */ /* 0x000fe20000010117 */
[----:B------:R-:W3:Y:S01]  /*6120*/  MUFU.EX2 R41, R41 ;  /* 0x0000002900297308 */ /* 0x000ee20000000800 */
[----:B-1----:R-:W-:Y:S01]  /*6130*/  FMUL.FTZ R33, R38, R217 ;  /* 0x000000d926217220 */ /* 0x002fe20000410000 */
[----:B------:R-:W-:Y:S01]  /*6140*/  FFMA.FTZ R6, R32, UR4, -R6 ;  /* 0x0000000420067c23 */ /* 0x000fe20008010806 */
[----:B------:R-:W-:Y:S02]  /*6150*/  MOV R217, UR59 ;  /* 0x0000003b00d97c02 */ /* 0x000fe40008000f00 */
[----:B------:R-:W-:Y:S01]  /*6160*/  FMUL.FTZ R33, R33, R26 ;  /* 0x0000001a21217220 */ /* 0x000fe20000410000 */
[----:B------:R-:W-:Y:S01]  /*6170*/  FSEL R26, R14, -INF , !P6 ;  /* 0xff8000000e1a7808 */ /* 0x000fe20007000000 */
[--C-:B------:R-:W-:Y:S01]  /*6180*/  FFMA.FTZ R14, R42, UR4, -R5.reuse ;  /* 0x000000042a0e7c23 */ /* 0x100fe20008010805 */
[----:B------:R-:W1:Y:S01]  /*6190*/  MUFU.EX2 R15, R15 ;  /* 0x0000000f000f7308 */ /* 0x000e620000000800 */
[----:B--2---:R-:W-:Y:S01]  /*61a0*/  FMUL.FTZ R23, R36, R53 ;  /* 0x0000003524177220 */ /* 0x004fe20000410000 */
[----:B------:R-:W-:Y:S01]  /*61b0*/  FSEL R42, R31, -INF , !P3 ;  /* 0xff8000001f2a7808 */ /* 0x000fe20005800000 */
[----:B------:R-:W-:Y:S01]  /*61c0*/  FFMA.FTZ R32, R26, UR4, -R5 ;  /* 0x000000041a207c23 */ /* 0x000fe20008010805 */
[----:B------:R-:W-:Y:S01]  /*61d0*/  FSEL R26, R21, -INF , !P1 ;  /* 0xff800000151a7808 */ /* 0x000fe20004800000 */
[----:B------:R-:W-:Y:S01]  /*61e0*/  FMUL.FTZ R23, R23, R20 ;  /* 0x0000001417177220 */ /* 0x000fe20000410000 */
[----:B------:R-:W-:Y:S01]  /*61f0*/  F2FP.BF16.F32.PACK_AB R36, R36, R39 ;  /* 0x000000272424723e */ /* 0x000fe200000010ff */
[----:B------:R-:W-:Y:S01]  /*6200*/  FFMA.FTZ R31, -R31, R31, 1 ;  /* 0x3f8000001f1f7423 */ /* 0x000fe2000001011f */
[----:B------:R-:W2:Y:S01]  /*6210*/  MUFU.EX2 R29, R35 ;  /* 0x00000023001d7308 */ /* 0x000ea20000000800 */
[----:B---3--:R-:W-:Y:S01]  /*6220*/  FMUL.FTZ R216, R41, R216 ;  /* 0x000000d829d87220 */ /* 0x008fe20000410000 */
[----:B------:R-:W-:-:S02]  /*6230*/  F2FP.BF16.F32.PACK_AB R38, R38, R41 ;  /* 0x000000292626723e */ /* 0x000fc400000010ff */
[----:B------:R-:W-:Y:S01]  /*6240*/  F2FP.BF16.F32.PACK_AB R12, R23, R12 ;  /* 0x0000000c170c723e */ /* 0x000fe200000010ff */
[----:B------:R-:W-:Y:S01]  /*6250*/  FMUL.FTZ R20, R216, R37 ;  /* 0x00000025d8147220 */ /* 0x000fe20000410000 */
[----:B------:R-:W-:Y:S01]  /*6260*/  FFMA.FTZ R37, -R7, R7, 1 ;  /* 0x3f80000007257423 */ /* 0x000fe20000010107 */
[----:B------:R-:W-:Y:S01]  /*6270*/  MOV R216, UR58 ;  /* 0x0000003a00d87c02 */ /* 0x000fe20008000f00 */
[----:B------:R-:W3:Y:S01]  /*6280*/  MUFU.EX2 R32, R32 ;  /* 0x0000002000207308 */ /* 0x000ee20000000800 */
[----:B-1----:R-:W-:Y:S01]  /*6290*/  FMUL.FTZ R220, R15, R220 ;  /* 0x000000dc0fdc7220 */ /* 0x002fe20000410000 */
[----:B------:R-:W-:Y:S01]  /*62a0*/  FMUL.FTZ R44, R44, R37 ;  /* 0x000000252c2c7220 */ /* 0x000fe20000410000 */
[--C-:B------:R-:W-:Y:S01]  /*62b0*/  FFMA.FTZ R37, R26, UR4, -R5.reuse ;  /* 0x000000041a257c23 */ /* 0x100fe20008010805 */
[----:B------:R-:W-:Y:S01]  /*62c0*/  F2FP.BF16.F32.PACK_AB R20, R33, R20 ;  /* 0x000000142114723e */ /* 0x000fe200000010ff */
[----:B------:R-:W-:Y:S01]  /*62d0*/  FMUL.FTZ R7, R220, R49 ;  /* 0x00000031dc077220 */ /* 0x000fe20000410000 */
[----:B------:R-:W-:Y:S01]  /*62e0*/  FFMA.FTZ R49, -R30, R30, 1 ;  /* 0x3f8000001e317423 */ /* 0x000fe2000001011e */
[C---:B------:R-:W-:Y:S01]  /*62f0*/  FSEL R30, R22.reuse, -INF , !P0 ;  /* 0xff800000161e7808 */ /* 0x040fe20004000000 */
[----:B------:R-:W-:Y:S01]  /*6300*/  MUFU.EX2 R14, R14 ;  /* 0x0000000e000e7308 */ /* 0x000fe20000000800 */
[----:B--2---:R-:W-:Y:S01]  /*6310*/  FMUL.FTZ R50, R29, R50 ;  /* 0x000000321d327220 */ /* 0x004fe20000410000 */
[----:B------:R-:W-:Y:S01]  /*6320*/  FFMA.FTZ R22, -R22, R22, 1 ;  /* 0x3f80000016167423 */ /* 0x000fe20000010116 */
[----:B------:R-:W-:Y:S01]  /*6330*/  F2FP.BF16.F32.PACK_AB R44, R45, R44 ;  /* 0x0000002c2d2c723e */ /* 0x000fe200000010ff */
[----:B------:R-:W-:Y:S01]  /*6340*/  FFMA.FTZ R40, R30, UR4, -R5 ;  /* 0x000000041e287c23 */ /* 0x000fe20008010805 */
[----:B------:R-:W-:Y:S01]  /*6350*/  FFMA.FTZ R30, -R10, R10, 1 ;  /* 0x3f8000000a1e7423 */ /* 0x000fe2000001010a */
[----:B------:R-:W-:-:S02]  /*6360*/  FSEL R10, R27, -INF , !P5 ;  /* 0xff8000001b0a7808 */ /* 0x000fc40006800000 */
[----:B------:R-:W1:Y:S01]  /*6370*/  MUFU.EX2 R37, R37 ;  /* 0x0000002500257308 */ /* 0x000e620000000800 */
[----:B------:R-:W-:Y:S01]  /*6380*/  FMUL.FTZ R30, R47, R30 ;  /* 0x0000001e2f1e7220 */ /* 0x000fe20000410000 */
[--C-:B------:R-:W-:Y:S01]  /*6390*/  FFMA.FTZ R47, R42, UR4, -R5.reuse ;  /* 0x000000042a2f7c23 */ /* 0x100fe20008010805 */
[----:B------:R-:W-:Y:S01]  /*63a0*/  FSEL R42, R34, -INF , !P2 ;  /* 0xff800000222a7808 */ /* 0x000fe20005000000 */
[--C-:B------:R-:W-:Y:S01]  /*63b0*/  FFMA.FTZ R35, R10, UR4, -R5.reuse ;  /* 0x000000040a237c23 */ /* 0x100fe20008010805 */
[----:B------:R-:W-:Y:S01]  /*63c0*/  FMUL.FTZ R10, R50, R13 ;  /* 0x0000000d320a7220 */ /* 0x000fe20000410000 */
[C---:B---3--:R-:W-:Y:S01]  /*63d0*/  FMUL.FTZ R13, R32.reuse, R51 ;  /* 0x00000033200d7220 */ /* 0x048fe20000410000 */
[----:B------:R-:W-:Y:S01]  /*63e0*/  F2FP.BF16.F32.PACK_AB R25, R32, R29 ;  /* 0x0000001d2019723e */ /* 0x000fe200000010ff */
[----:B------:R-:W2:Y:S01]  /*63f0*/  MUFU.EX2 R40, R40 ;  /* 0x0000002800287308 */ /* 0x000ea20000000800 */
[----:B------:R-:W-:Y:S01]  /*6400*/  FFMA.FTZ R42, R42, UR4, -R5 ;  /* 0x000000042a2a7c23 */ /* 0x000fe20008010805 */
[----:B------:R-:W-:Y:S01]  /*6410*/  FMUL.FTZ R13, R13, R46 ;  /* 0x0000002e0d0d7220 */ /* 0x000fe20000410000 */
[C---:B------:R-:W-:Y:S01]  /*6420*/  VIADD R5, R9.reuse, 0x80 ;  /* 0x0000008009057836 */ /* 0x040fe20000000000 */
[----:B------:R-:W-:Y:S01]  /*6430*/  STSM.16.M88.2 [R0+0x2cd00], R24 ;  /* 0x02cd001800007844 */ /* 0x000fe20000000100 */
[----:B------:R-:W-:Y:S01]  /*6440*/  VIADD R46, R9, 0x100 ;  /* 0x00000100092e7836 */ /* 0x000fe20000000000 */
[----:B------:R-:W-:-:S02]  /*6450*/  F2FP.BF16.F32.PACK_AB R45, R30, R227 ;  /* 0x000000e31e2d723e */ /* 0x000fc400000010ff */
[----:B------:R-:W3:Y:S01]  /*6460*/  MUFU.EX2 R35, R35 ;  /* 0x0000002300237308 */ /* 0x000ee20000000800 */
[----:B------:R-:W-:Y:S01]  /*6470*/  R2UR UR4, R5 ;  /* 0x00000000050472ca */ /* 0x000fe200000e0000 */
[----:B-1----:R-:W-:Y:S01]  /*6480*/  FMUL.FTZ R5, R37, R54 ;  /* 0x0000003625057220 */ /* 0x002fe20000410000 */
[----:B------:R-:W-:Y:S01]  /*6490*/  R2UR UR5, R46 ;  /* 0x000000002e0572ca */ /* 0x000fe200000e0000 */
[----:B------:R-:W-:Y:S01]  /*64a0*/  FFMA.FTZ R46, -R21, R21, 1 ;  /* 0x3f800000152e7423 */ /* 0x000fe20000010115 */
[----:B------:R-:W-:Y:S01]  /*64b0*/  VIADD R21, R9, 0x180 ;  /* 0x0000018009157836 */ /* 0x000fe20000000000 */
[----:B------:R-:W-:Y:S02]  /*64c0*/  F2FP.BF16.F32.PACK_AB R29, R13, R10 ;  /* 0x0000000a0d1d723e */ /* 0x000fe400000010ff */
[----:B------:R-:W1:Y:S01]  /*64d0*/  MUFU.EX2 R6, R6 ;  /* 0x0000000600067308 */ /* 0x000e620000000800 */
[C---:B--2---:R-:W-:Y:S01]  /*64e0*/  FMUL.FTZ R55, R40.reuse, R55 ;  /* 0x0000003728377220 */ /* 0x044fe20000410000 */
[----:B------:R-:W-:Y:S01]  /*64f0*/  FMUL.FTZ R5, R5, R46 ;  /* 0x0000002e05057220 */ /* 0x000fe20000410000 */
[----:B------:R-:W-:-:S02]  /*6500*/  F2FP.BF16.F32.PACK_AB R37, R40, R37 ;  /* 0x000000252825723e */ /* 0x000fc400000010ff */
[----:B------:R-:W-:Y:S01]  /*6510*/  FMUL.FTZ R46, R55, R22 ;  /* 0x00000016372e7220 */ /* 0x000fe20000410000 */
[----:B------:R-:W-:Y:S01]  /*6520*/  FFMA.FTZ R22, -R27, R27, 1 ;  /* 0x3f8000001b167423 */ /* 0x000fe2000001011b */
[----:B------:R-:W-:Y:S01]  /*6530*/  FFMA.FTZ R27, -R28, R28, 1 ;  /* 0x3f8000001c1b7423 */ /* 0x000fe2000001011c */
[----:B------:R-:W2:Y:S01]  /*6540*/  MUFU.EX2 R47, R47 ;  /* 0x0000002f002f7308 */ /* 0x000ea20000000800 */
[----:B------:R-:W-:Y:S01]  /*6550*/  FFMA.FTZ R28, -R34, R34, 1 ;  /* 0x3f800000221c7423 */ /* 0x000fe20000010122 */
[C---:B------:R-:W-:Y:S01]  /*6560*/  FMUL.FTZ R34, R14.reuse, R219 ;  /* 0x000000db0e227220 */ /* 0x040fe20000410000 */
[----:B---3--:R-:W-:Y:S01]  /*6570*/  F2FP.BF16.F32.PACK_AB R39, R14, R35 ;  /* 0x000000230e27723e */ /* 0x008fe200000010ff */
[----:B------:R-:W-:Y:S01]  /*6580*/  STSM.16.M88.2 [R0+0x2d500], R36 ;  /* 0x02d5002400007844 */ /* 0x000fe20000000100 */
[----:B------:R-:W-:Y:S01]  /*6590*/  R2UR UR6, R21 ;  /* 0x00000000150672ca */ /* 0x000fe200000e0000 */
[----:B------:R-:W-:Y:S01]  /*65a0*/  FMUL.FTZ R21, R35, R218 ;  /* 0x000000da23157220 */ /* 0x000fe20000410000 */
[----:B------:R-:W-:Y:S01]  /*65b0*/  FMUL.FTZ R34, R34, R27 ;  /* 0x0000001b22227220 */ /* 0x000fe20000410000 */
[----:B------:R-:W3:Y:S01]  /*65c0*/  MUFU.EX2 R42, R42 ;  /* 0x0000002a002a7308 */ /* 0x000ee20000000800 */
[----:B-1----:R-:W-:Y:S01]  /*65d0*/  F2FP.BF16.F32.PACK_AB R14, R6, R15 ;  /* 0x0000000f060e723e */ /* 0x002fe200000010ff */
[----:B------:R-:W-:Y:S01]  /*65e0*/  STSM.16.M88.2 [R0+0x2dd00], R38 ;  /* 0x02dd002600007844 */ /* 0x000fe20000000100 */
[----:B------:R-:W-:Y:S01]  /*65f0*/  FMUL.FTZ R21, R21, R22 ;  /* 0x0000001615157220 */ /* 0x000fe20000410000 */
[----:B------:R-:W-:-:S02]  /*6600*/  IMAD R22, R4, 0x2000, R17 ;  /* 0x0000200004167824 */ /* 0x000fc400078e0211 */
[----:B------:R-:W-:Y:S01]  /*6610*/  FMUL.FTZ R26, R6, R221 ;  /* 0x000000dd061a7220 */ /* 0x000fe20000410000 */
[----:B------:R-:W-:Y:S01]  /*6620*/  F2FP.BF16.F32.PACK_AB R13, R46, R5 ;  /* 0x000000052e0d723e */ /* 0x000fe200000010ff */
[----:B------:R-:W-:Y:S01]  /*6630*/  VIADD R5, R9, 0x200 ;  /* 0x0000020009057836 */ /* 0x000fe20000000000 */
[----:B------:R-:W-:Y:S01]  /*6640*/  F2FP.BF16.F32.PACK_AB R21, R34, R21 ;  /* 0x000000152215723e */ /* 0x000fe200000010ff */
[----:B------:R-:W-:Y:S02]  /*6650*/  VIADD R6, R22, 0x24100 ;  /* 0x0002410016067836 */ /* 0x000fe40000000000 */
[----:B--2---:R-:W-:Y:S01]  /*6660*/  FMUL.FTZ R222, R47, R222 ;  /* 0x000000de2fde7220 */ /* 0x004fe20000410000 */
[----:B------:R-:W-:Y:S01]  /*6670*/  FMUL.FTZ R26, R26, R49 ;  /* 0x000000311a1a7220 */ /* 0x000fe20000410000 */
[----:B------:R-:W-:Y:S01]  /*6680*/  R2UR UR7, R5 ;  /* 0x00000000050772ca */ /* 0x000fe200000e0000 */
[----:B------:R-:W-:Y:S01]  /*6690*/  UMOV UR10, UR4 ;  /* 0x00000004000a7c82 */ /* 0x000fe20008000000 */
[----:B------:R-:W-:Y:S01]  /*66a0*/  SHF.R.U32.HI R6, RZ, 0x4, R6 ;  /* 0x00000004ff067819 */ /* 0x000fe20000011606 */
[----:B------:R-:W-:Y:S01]  /*66b0*/  FMUL.FTZ R27, R222, R31 ;  /* 0x0000001fde1b7220 */ /* 0x000fe20000410000 */
[----:B------:R-:W-:Y:S01]  /*66c0*/  F2FP.BF16.F32.PACK_AB R26, R26, R7 ;  /* 0x000000071a1a723e */ /* 0x000fe200000010ff */
[C---:B---3--:R-:W-:Y:S01]  /*66d0*/  FMUL.FTZ R43, R42.reuse, R43 ;  /* 0x0000002b2a2b7220 */ /* 0x048fe20000410000 */
[----:B------:R-:W-:Y:S01]  /*66e0*/  F2FP.BF16.F32.PACK_AB R15, R42, R47 ;  /* 0x0000002f2a0f723e */ /* 0x000fe200000010ff */
[----:B------:R-:W-:Y:S01]  /*66f0*/  UMOV UR12, UR10 ;  /* 0x0000000a000c7c82 */ /* 0x000fe20008000000 */
[----:B------:R-:W-:Y:S01]  /*6700*/  UMOV UR18, UR6 ;  /* 0x0000000600127c82 */ /* 0x000fe20008000000 */
[----:B------:R-:W-:Y:S01]  /*6710*/  FMUL.FTZ R48, R43, R28 ;  /* 0x0000001c2b307220 */ /* 0x000fe20000410000 */
[----:B------:R-:W-:Y:S01]  /*6720*/  F2FP.BF16.F32.PACK_AB R28, R11, R8 ;  /* 0x000000080b1c723e */ /* 0x000fe200000010ff */
[----:B------:R1:W-:Y:S01]  /*6730*/  STSM.16.M88.2 [R0+0x2e500], R14 ;  /* 0x02e5000e00007844 */ /* 0x0003e20000000100 */
[----:B------:R-:W-:Y:S01]  /*6740*/  LOP3.LUT R8, R6, 0x3fff, RZ, 0xc0, !PT ;  /* 0x00003fff06087812 */ /* 0x000fe200078ec0ff */
[C---:B------:R-:W-:Y:S01]  /*6750*/  VIADD R6, R9.reuse, 0x10 ;  /* 0x0000001009067836 */ /* 0x040fe20000000000 */
[----:B------:R-:W-:Y:S01]  /*6760*/  F2FP.BF16.F32.PACK_AB R27, R48, R27 ;  /* 0x0000001b301b723e */ /* 0x000fe200000010ff */
[----:B------:R2:W-:Y:S06]  /*6770*/  MEMBAR.ALL.CTA ;  /* 0x0000000000007992 */ /* 0x0005ec0000008000 */
[----:B--2---:R-:W2:Y:S01]  /*6780*/  FENCE.VIEW.ASYNC.S ;  /* 0x00000000000073c6 */ /* 0x004ea20000000000 */
[C---:B------:R-:W-:Y:S01]  /*6790*/  R2UR UR56, R8.reuse ;  /* 0x00000000083872ca */ /* 0x040fe200000e0000 */
[----:B------:R-:W-:Y:S01]  /*67a0*/  VIADD R5, R8, 0x80 ;  /* 0x0000008008057836 */ /* 0x000fe20000000000 */
[----:B------:R-:W-:Y:S01]  /*67b0*/  R2UR UR50, R6 ;  /* 0x00000000063272ca */ /* 0x000fe200000e0000 */
[----:B------:R-:W-:-:S03]  /*67c0*/  VIADD R6, R9, 0x110 ;  /* 0x0000011009067836 */ /* 0x000fc60000000000 */
[----:B------:R-:W-:Y:S01]  /*67d0*/  R2UR UR48, R5 ;  /* 0x00000000053072ca */ /* 0x000fe200000e0000 */
[C---:B------:R-:W-:Y:S02]  /*67e0*/  VIADD R5, R9.reuse, 0x90 ;  /* 0x0000009009057836 */ /* 0x040fe40000000000 */
[----:B-1----:R-:W-:Y:S02]  /*67f0*/  VIADD R14, R8, 0x180 ;  /* 0x00000180080e7836 */ /* 0x002fe40000000000 */
[----:B------:R-:W-:Y:S01]  /*6800*/  VIADD R15, R9, 0x30 ;  /* 0x00000030090f7836 */ /* 0x000fe20000000000 */
[----:B------:R-:W-:Y:S01]  /*6810*/  R2UR UR4, R5 ;  /* 0x00000000050472ca */ /* 0x000fe200000e0000 */
[----:B------:R-:W-:Y:S01]  /*6820*/  UMOV UR8, UR56 ;  /* 0x0000003800087c82 */ /* 0x000fe20008000000 */
[----:B------:R-:W-:Y:S01]  /*6830*/  UMOV UR16, UR56 ;  /* 0x0000003800107c82 */ /* 0x000fe20008000000 */
[----:B------:R-:W-:-:S04]  /*6840*/  VIADD R5, R9, 0x190 ;  /* 0x0000019009057836 */ /* 0x000fc80000000000 */
[----:B------:R-:W-:Y:S01]  /*6850*/  UMOV UR52, UR48 ;  /* 0x0000003000347c82 */ /* 0x000fe20008000000 */
[----:B------:R-:W-:Y:S01]  /*6860*/  R2UR UR54, R5 ;  /* 0x00000000053672ca */ /* 0x000fe200000e0000 */
[----:B------:R-:W-:Y:S01]  /*6870*/  VIADD R5, R9, 0x210 ;  /* 0x0000021009057836 */ /* 0x000fe20000000000 */
[----:B------:R-:W-:Y:S01]  /*6880*/  UMOV UR44, UR48 ;  /* 0x00000030002c7c82 */ /* 0x000fe20008000000 */
[----:B--2---:R-:W-:Y:S03]  /*6890*/  BAR.SYNC.DEFER_BLOCKING 0x9, 0x100 ;  /* 0x0244000000007b1d */ /* 0x004fe60000010000 */
        /* <DEDUP_REMOVED lines=8> */
[----:B------:R-:W-:Y:S01]  /*6920*/  UMOV UR40, UR28 ;  /* 0x0000001c00287c82 */ /* 0x000fe20008000000 */
[----:B------:R-:W-:Y:S01]  /*6930*/  STSM.16.M88.2 [R0+0x2ed00], R44 ;  /* 0x02ed002c00007844 */ /* 0x000fe20000000100 */
[----:B------:R-:W-:Y:S01]  /*6940*/  UMOV UR36, UR28 ;  /* 0x0000001c00247c82 */ /* 0x000fe20008000000 */
[----:B------:R-:W-:Y:S01]  /*6950*/  UMOV UR32, UR28 ;  /* 0x0000001c00207c82 */ /* 0x000fe20008000000 */
[----:B------:R-:W-:Y:S01]  /*6960*/  R2UR UR26, R5 ;  /* 0x00000000051a72ca */ /* 0x000fe200000e0000 */
[----:B------:R-:W-:Y:S01]  /*6970*/  STSM.16.M88.2 [R0+0x2f500], R28 ;  /* 0x02f5001c00007844 */ /* 0x000fe20000000100 */
[----:B------:R-:W-:Y:S01]  /*6980*/  UMOV UR24, UR28 ;  /* 0x0000001c00187c82 */ /* 0x000fe20008000000 */
[----:B------:R-:W-:Y:S02]  /*6990*/  IMAD R5, R4, 0x2800, R17 ;  /* 0x0000280004057824 */ /* 0x000fe400078e0211 */
[----:B------:R-:W-:Y:S03]  /*69a0*/  STSM.16.M88.2 [R0+0x2fd00], R12 ;  /* 0x02fd000c00007844 */ /* 0x000fe60000000100 */
[----:B------:R-:W-:Y:S01]  /*69b0*/  SHF.R.U32.HI R5, RZ, 0x4, R5 ;  /* 0x00000004ff057819 */ /* 0x000fe20000011605 */
[----:B------:R1:W-:Y:S03]  /*69c0*/  STSM.16.M88.2 [R0+0x30500], R20 ;  /* 0x0305001400007844 */ /* 0x0003e60000000100 */
[----:B------:R-:W-:Y:S01]  /*69d0*/  LOP3.LUT R5, R5, 0x3fff, RZ, 0xc0, !PT ;  /* 0x00003fff05057812 */ /* 0x000fe200078ec0ff */
[----:B------:R2:W-:Y:S01]  /*69e0*/  STSM.16.M88.2 [R0+0x30d00], R26 ;  /* 0x030d001a00007844 */ /* 0x0005e20000000100 */
[----:B------:R-:W-:-:S06]  /*69f0*/  WARPGROUP.ARRIVE ;  /* 0x00000000000079c5 */ /* 0x000fcc0000000000 */
[----:B------:R-:W-:Y:S01]  /*6a00*/  HGMMA.64x16x16.F32.BF16 R56, gdesc[UR56].tnspA.tnspB, R56 ;  /* 0x60200000383879f0 */ /* 0x000fe20008701838 */
[----:B-1----:R-:W-:-:S03]  /*6a10*/  VIADD R20, R9, 0xb0 ;  /* 0x000000b009147836 */ /* 0x002fc60000000000 */
[----:B------:R-:W-:Y:S01]  /*6a20*/  HGMMA.64x16x16.F32.BF16 R64, gdesc[UR8].tnspA.tnspB, R64 ;  /* 0x60200000084079f0 */ /* 0x000fe20008701840 */
[----:B------:R-:W-:Y:S01]  /*6a30*/  UMOV UR8, UR56 ;  /* 0x0000003800087c82 */ /* 0x000fe20008000000 */
[----:B------:R-:W-:Y:S01]  /*6a40*/  UMOV UR9, UR57 ;  /* 0x0000003900097c82 */ /* 0x000fe20008000000 */
[----:B------:R-:W-:Y:S01]  /*6a50*/  UMOV UR10, UR5 ;  /* 0x00000005000a7c82 */ /* 0x000fe20008000000 */
[----:B------:R-:W-:Y:S01]  /*6a60*/  UMOV UR11, 0x40 ;  /* 0x00000040000b7882 */ /* 0x000fe20000000000 */
[----:B------:R-:W-:Y:S01]  /*6a70*/  R2UR UR5, R6 ;  /* 0x00000000060572ca */ /* 0x000fe200000e0000 */
[----:B------:R-:W-:Y:S01]  /*6a80*/  HGMMA.64x16x16.F32.BF16 R72, gdesc[UR8].tnspA.tnspB, R72 ;  /* 0x60200000084879f0 */ /* 0x000fe20008701848 */
[----:B------:R-:W-:Y:S01]  /*6a90*/  UMOV UR8, UR18 ;  /* 0x0000001200087c82 */ /* 0x000fe20008000000 */
[----:B------:R-:W-:Y:S01]  /*6aa0*/  UMOV UR9, UR19 ;  /* 0x0000001300097c82 */ /* 0x000fe20008000000 */
[C---:B------:R-:W-:Y:S01]  /*6ab0*/  VIADD R6, R9.reuse, 0x20 ;  /* 0x0000002009067836 */ /* 0x040fe20000000000 */
        /* <DEDUP_REMOVED lines=14> */
[----:B------:R-:W-:Y:S01]  /*6ba0*/  R2UR UR30, R6 ;  /* 0x00000000061e72ca */ /* 0x000fe200000e0000 */
[----:B------:R-:W-:Y:S01]  /*6bb0*/  VIADD R6, R9, 0x120 ;  /* 0x0000012009067836 */ /* 0x000fe20000000000 */
[----:B------:R-:W-:Y:S01]  /*6bc0*/  MOV R7, UR56 ;  /* 0x0000003800077c02 */ /* 0x000fe20008000f00 */
[----:B------:R-:W-:Y:S01]  /*6bd0*/  UMOV UR56, UR12 ;  /* 0x0000000c00387c82 */ /* 0x000fe20008000000 */
[----:B------:R-:W-:Y:S01]  /*6be0*/  MOV R220, UR57 ;  /* 0x0000003900dc7c02 */ /* 0x000fe20008000f00 */
[----:B------:R-:W-:Y:S01]  /*6bf0*/  UMOV UR57, UR13 ;  /* 0x0000000d00397c82 */ /* 0x000fe20008000000 */
[----:B------:R-:W-:Y:S01]  /*6c00*/  R2UR UR38, R6 ;  /* 0x00000000062672ca */ /* 0x000fe200000e0000 */
[----:B------:R-:W-:Y:S01]  /*6c10*/  VIADD R6, R17, 0x2ed00 ;  /* 0x0002ed0011067836 */ /* 0x000fe20000000000 */
[----:B------:R-:W-:-:S02]  /*6c20*/  MOV R12, UR56 ;  /* 0x00000038000c7c02 */ /* 0x000fc40008000f00 */
[----:B------:R-:W-:Y:S01]  /*6c30*/  MOV R13, UR57 ;  /* 0x00000039000d7c02 */ /* 0x000fe20008000f00 */
[----:B------:R-:W-:Y:S01]  /*6c40*/  UMOV UR57, 0x40000040 ;  /* 0x4000004000397882 */ /* 0x000fe20000000000 */
[----:B------:R-:W-:-:S04]  /*6c50*/  SHF.R.U32.HI R6, RZ, 0x4, R6 ;  /* 0x00000004ff067819 */ /* 0x000fc80000011606 */
[----:B------:R-:W-:-:S04]  /*6c60*/  LOP3.LUT R23, R6, 0x3fff, RZ, 0xc0, !PT ;  /* 0x00003fff06177812 */ /* 0x000fc800078ec0ff */
[----:B------:R-:W-:Y:S01]  /*6c70*/  LOP3.LUT R6, R23, 0x400000, RZ, 0xfc, !PT ;  /* 0x0040000017067812 */ /* 0x000fe200078efcff */
[----:B------:R-:W-:Y:S03]  /*6c80*/  HGMMA.64x16x16.F32.BF16 R56, gdesc[UR48].tnspA.tnspB, R56 ;  /* 0x60200000303879f0 */ /* 0x000fe60008701838 */
[----:B------:R-:W-:Y:S01]  /*6c90*/  R2UR UR4, R6 ;  /* 0x00000000060472ca */ /* 0x000fe200000e0000 */
[----:B------:R-:W-:Y:S01]  /*6ca0*/  HGMMA.64x16x16.F32.BF16 R64, gdesc[UR16].tnspA.tnspB, R64 ;  /* 0x60200000104079f0 */ /* 0x000fe20008701840 */
[----:B------:R-:W-:Y:S01]  /*6cb0*/  UMOV UR16, UR48 ;  /* 0x0000003000107c82 */ /* 0x000fe20008000000 */
[----:B------:R-:W-:Y:S01]  /*6cc0*/  UMOV UR17, UR49 ;  /* 0x0000003100117c82 */ /* 0x000fe20008000000 */
[----:B------:R-:W-:Y:S01]  /*6cd0*/  UMOV UR18, UR5 ;  /* 0x0000000500127c82 */ /* 0x000fe20008000000 */
[----:B------:R-:W-:Y:S01]  /*6ce0*/  UMOV UR19, 0x40 ;  /* 0x0000004000137882 */ /* 0x000fe20000000000 */
[----:B------:R-:W-:Y:S01]  /*6cf0*/  UMOV UR58, UR18 ;  /* 0x00000012003a7c82 */ /* 0x000fe20008000000 */
[----:B------:R-:W-:Y:S01]  /*6d00*/  HGMMA.64x16x16.F32.BF16 R72, gdesc[UR16].tnspA.tnspB, R72 ;  /* 0x60200000104879f0 */ /* 0x000fe20008701848 */
[----:B------:R-:W-:Y:S01]  /*6d10*/  MOV R219, UR58 ;  /* 0x0000003a00db7c02 */ /* 0x000fe20008000f00 */
[----:B------:R-:W-:Y:S01]  /*6d20*/  UMOV UR58, UR6 ;  /* 0x00000006003a7c82 */ /* 0x000fe20008000000 */
[----:B------:R-:W-:Y:S01]  /*6d30*/  R2UR UR18, R20 ;  /* 0x00000000141272ca */ /* 0x000fe200000e0000 */
[----:B------:R-:W-:Y:S01]  /*6d40*/  HGMMA.64x16x16.F32.BF16 R80, gdesc[UR52].tnspA.tnspB, R80 ;  /* 0x60200000345079f0 */ /* 0x000fe20008701850 */
[----:B------:R-:W-:Y:S01]  /*6d50*/  MOV R10, UR58 ;  /* 0x0000003a000a7c02 */ /* 0x000fe20008000f00 */
[----:B------:R-:W-:Y:S01]  /*6d60*/  UMOV UR52, UR8 ;  /* 0x0000000800347c82 */ /* 0x000fe20008000000 */
[----:B------:R-:W-:Y:S01]  /*6d70*/  UMOV UR58, UR10 ;  /* 0x0000000a003a7c82 */ /* 0x000fe20008000000 */
[----:B------:R-:W-:Y:S01]  /*6d80*/  R2UR UR8, R14 ;  /* 0x000000000e0872ca */ /* 0x000fe200000e0000 */
[----:B------:R-:W-:Y:S01]  /*6d90*/  VIADD R14, R9, 0x130 ;  /* 0x00000130090e7836 */ /* 0x000fe20000000000 */
[----:B------:R-:W-:Y:S01]  /*6da0*/  HGMMA.64x16x16.F32.BF16 R88, gdesc[UR44].tnspA.tnspB, R88 ;  /* 0x602000002c5879f0 */ /* 0x000fe20008701858 */
[----:B------:R-:W-:Y:S01]  /*6db0*/  R2UR UR10, R15 ;  /* 0x000000000f0a72ca */ /* 0x000fe200000e0000 */
[----:B------:R-:W-:Y:S01]  /*6dc0*/  VIADD R15, R9, 0x1b0 ;  /* 0x000001b0090f7836 */ /* 0x000fe20000000000 */
[----:B------:R-:W-:Y:S01]  /*6dd0*/  R2UR UR5, R5 ;  /* 0x00000000050572ca */ /* 0x000fe200000e0000 */
[----:B------:R-:W-:Y:S01]  /*6de0*/  VIADD R9, R9, 0x230 ;  /* 0x0000023009097836 */ /* 0x000fe20000000000 */
[----:B------:R-:W-:Y:S01]  /*6df0*/  R2UR UR22, R14 ;  /* 0x000000000e1672ca */ /* 0x000fe200000e0000 */
[----:B------:R-:W-:Y:S01]  /*6e00*/  UMOV UR59, UR19 ;  /* 0x00000013003b7c82 */ /* 0x000fe20008000000 */
[----:B------:R-:W-:Y:S01]  /*6e10*/  R2UR UR14, R15 ;  /* 0x000000000f0e72ca */ /* 0x000fe200000e0000 */
[----:B------:R-:W-:Y:S01]  /*6e20*/  UMOV UR53, UR9 ;  /* 0x0000000900357c82 */ /* 0x000fe20008000000 */
[----:B------:R-:W-:Y:S01]  /*6e30*/  R2UR UR6, R9 ;  /* 0x00000000090672ca */ /* 0x000fe200000e0000 */
[----:B------:R-:W-:Y:S01]  /*6e40*/  UMOV UR9, 0x40000040 ;  /* 0x4000004000097882 */ /* 0x000fe20000000000 */
[----:B------:R-:W-:Y:S01]  /*6e50*/  MOV R218, UR59 ;  /* 0x0000003b00da7c02 */ /* 0x000fe20008000f00 */
[----:B------:R-:W-:Y:S01]  /*6e60*/  UMOV UR59, UR7 ;  /* 0x00000007003b7c82 */ /* 0x000fe20008000000 */
[----:B------:R-:W-:Y:S01]  /*6e70*/  UMOV UR16, UR8 ;  /* 0x0000000800107c82 */ /* 0x000fe20008000000 */
[----:B------:R-:W-:Y:S01]  /*6e80*/  MOV R11, UR59 ;  /* 0x0000003b000b7c02 */ /* 0x000fe20008000f00 */
[----:B------:R-:W-:Y:S01]  /*6e90*/  UMOV UR59, UR11 ;  /* 0x0000000b003b7c82 */ /* 0x000fe20008000000 */
[----:B------:R-:W-:Y:S01]  /*6ea0*/  UMOV UR11, 0x40 ;  /* 0x00000040000b7882 */ /* 0x000fe20000000000 */
[----:B------:R-:W-:Y:S01]  /*6eb0*/  UMOV UR17, UR9 ;  /* 0x0000000900117c82 */ /* 0x000fe20008000000 */
[----:B------:R-:W-:Y:S01]  /*6ec0*/  UMOV UR19, 0x40 ;  /* 0x0000004000137882 */ /* 0x000fe20000000000 */
[----:B------:R-:W-:Y:S01]  /*6ed0*/  MOV R221, UR58 ;  /* 0x0000003a00dd7c02 */ /* 0x000fe20008000f00 */
        /* <DEDUP_REMOVED lines=9> */
[----:B------:R-:W-:Y:S01]  /*6f70*/  MOV R222, UR59 ;  /* 0x0000003b00de7c02 */ /* 0x000fe20008000f00 */
[----:B------:R-:W-:Y:S01]  /*6f80*/  UMOV UR59, 0x8 ;  /* 0x00000008003b7882 */ /* 0x000fe20000000000 */
[----:B------:R-:W-:Y:S01]  /*6f90*/  VIADD R9, R5, 0x80 ;  /* 0x0000008005097836 */ /* 0x000fe20000000000 */
[----:B------:R-:W-:Y:S01]  /*6fa0*/  HGMMA.64x16x16.F32.BF16 R56, gdesc[UR28].tnspA.tnspB, R56 ;  /* 0x602000001c3879f0 */ /* 0x000fe20008701838 */
[----:B------:R-:W-:Y:S01]  /*6fb0*/  VIADD R14, R6, 0x80 ;  /* 0x00000080060e7836 */ /* 0x000fe20000000000 */
[----:B------:R-:W-:Y:S01]  /*6fc0*/  UMOV UR29, 0x40000040 ;  /* 0x40000040001d7882 */ /* 0x000fe20000000000 */
[----:B------:R-:W-:Y:S01]  /*6fd0*/  IMAD.U32 R20, RZ, RZ, UR58 ;  /* 0x0000003aff147e24 */ /* 0x000fe2000f8e00ff */
[----:B------:R-:W-:Y:S01]  /*6fe0*/  HGMMA.64x16x16.F32.BF16 R64, gdesc[UR40].tnspA.tnspB, R64 ;  /* 0x60200000284079f0 */ /* 0x000fe20008701840 */
[----:B------:R-:W-:Y:S01]  /*6ff0*/  IMAD.U32 R21, RZ, RZ, UR59 ;  /* 0x0000003bff157e24 */ /* 0x000fe2000f8e00ff */
[----:B------:R-:W-:Y:S01]  /*7000*/  UMOV UR40, UR52 ;  /* 0x0000003400287c82 */ /* 0x000fe20008000000 */
[----:B------:R-:W-:Y:S01]  /*7010*/  UMOV UR41, UR53 ;  /* 0x0000003500297c82 */ /* 0x000fe20008000000 */
[----:B------:R-:W-:Y:S04]  /*7020*/  HGMMA.64x16x16.F32.BF16 R72, gdesc[UR36].tnspA.tnspB, R72 ;  /* 0x60200000244879f0 */ /* 0x000fe80008701848 */
[----:B------:R-:W-:Y:S04]  /*7030*/  HGMMA.64x16x16.F32.BF16 R80, gdesc[UR32].tnspA.tnspB, R80 ;  /* 0x60200000205079f0 */ /* 0x000fe80008701850 */
[----:B------:R-:W-:Y:S01]  /*7040*/  HGMMA.64x16x16.F32.BF16 R88, gdesc[UR24].tnspA.tnspB, R88 ;  /* 0x60200000185879f0 */ /* 0x000fe20008701858 */
[----:B------:R-:W-:-:S03]  /*7050*/  UMOV UR25, UR29 ;  /* 0x0000001d00197c82 */ /* 0x000fc60008000000 */
[----:B------:R-:W-:Y:S01]  /*7060*/  HGMMA.64x16x16.F32.BF16 R56, gdesc[UR8].tnspA.tnspB, R56 ;  /* 0x60200000083879f0 */ /* 0x000fe20008701838 */
[----:B------:R-:W-:-:S03]  /*7070*/  UMOV UR9, 0x40000040 ;  /* 0x4000004000097882 */ /* 0x000fc60000000000 */
[----:B------:R-:W-:Y:S01]  /*7080*/  HGMMA.64x16x16.F32.BF16 R64, gdesc[UR16].tnspA.tnspB, R64 ;  /* 0x60200000104079f0 */ /* 0x000fe20008701840 */
[----:B------:R-:W-:-:S03]  /*7090*/  UMOV UR17, UR9 ;  /* 0x0000000900117c82 */ /* 0x000fc60008000000 */
        /* <DEDUP_REMOVED lines=10> */
[----:B-1----:R-:W-:Y:S06]  /*7140*/  BAR.SYNC.DEFER_BLOCKING 0x9, 0x100 ;  /* 0x0244000000007b1d */ /* 0x002fec0000010000 */
[----:B--2---:R-:W-:-:S06]  /*7150*/  WARPGROUP.ARRIVE ;  /* 0x00000000000079c5 */ /* 0x004fcc0000000000 */
[----:B------:R-:W-:Y:S01]  /*7160*/  HGMMA.64x64x16.F32.BF16 R24, gdesc[UR56].tnspA, RZ, !UPT ;  /* 0x20e00000381879f0 */ /* 0x000fe2000c7018ff */
[----:B------:R-:W-:Y:S01]  /*7170*/  UMOV UR56, UR4 ;  /* 0x0000000400387c82 */ /* 0x000fe20008000000 */
[----:B------:R-:W-:Y:S01]  /*7180*/  UMOV UR57, 0x40000040 ;  /* 0x4000004000397882 */ /* 0x000fe20000000000 */
[----:B------:R-:W-:Y:S01]  /*7190*/  UMOV UR58, UR5 ;  /* 0x00000005003a7c82 */ /* 0x000fe20008000000 */
[----:B------:R-:W-:Y:S01]  /*71a0*/  UMOV UR59, 0x8 ;  /* 0x00000008003b7882 */ /* 0x000fe20000000000 */
[----:B------:R-:W-:Y:S01]  /*71b0*/  IMAD.U32 R14, RZ, RZ, UR58 ;  /* 0x0000003aff0e7e24 */ /* 0x000fe2000f8e00ff */
[----:B------:R-:W-:Y:S01]  /*71c0*/  R2UR UR4, R9 ;  /* 0x00000000090472ca */ /* 0x000fe200000e0000 */
[----:B------:R-:W-:Y:S02]  /*71d0*/  IMAD.U32 R15, RZ, RZ, UR59 ;  /* 0x0000003bff0f7e24 */ /* 0x000fe4000f8e00ff */
[----:B------:R-:W-:Y:S01]  /*71e0*/  VIADD R9, R5, 0x180 ;  /* 0x0000018005097836 */ /* 0x000fe20000000000 */
[----:B------:R-:W-:Y:S01]  /*71f0*/  HGMMA.64x64x16.F32.BF16 R24, gdesc[UR56].tnspA, R24 ;  /* 0x20e00000381879f0 */ /* 0x000fe20008701818 */
[----:B------:R-:W-:Y:S01]  /*7200*/  R2UR UR56, R12 ;  /* 0x000000000c3872ca */ /* 0x000fe200000e0000 */
[----:B------:R-:W-:Y:S01]  /*7210*/  VIADD R12, R6, 0x100 ;  /* 0x00000100060c7836 */ /* 0x000fe20000000000 */
[----:B------:R-:W-:-:S02]  /*7220*/  R2UR UR59, R222 ;  /* 0x00000000de3b72ca */ /* 0x000fc400000e0000 */
[----:B------:R-:W-:Y:S02]  /*7230*/  R2UR UR58, R221 ;  /* 0x00000000dd3a72ca */ /* 0x000fe400000e0000 */
[----:B------:R-:W-:Y:S02]  /*7240*/  R2UR UR57, R13 ;  /* 0x000000000d3972ca */ /* 0x000fe400000e0000 */
[----:B------:R-:W-:-:S05]  /*7250*/  R2UR UR5, R12 ;  /* 0x000000000c0572ca */ /* 0x000fca00000e0000 */
[----:B------:R-:W-:Y:S01]  /*7260*/  UMOV UR32, UR56 ;  /* 0x0000003800207c82 */ /* 0x000fe20008000000 */
[----:B------:R-:W-:Y:S01]  /*7270*/  UMOV UR56, UR4 ;  /* 0x0000000400387c82 */ /* 0x000fe20008000000 */
[----:B------:R-:W-:Y:S01]  /*7280*/  UMOV UR37, UR59 ;  /* 0x0000003b00257c82 */ /* 0x000fe20008000000 */
[----:B------:R-:W-:Y:S01]  /*7290*/  UMOV UR59, 0x8 ;  /* 0x00000008003b7882 */ /* 0x000fe20000000000 */
[----:B------:R-:W-:Y:S01]  /*72a0*/  UMOV UR36, UR58 ;  /* 0x0000003a00247c82 */ /* 0x000fe20008000000 */
[----:B------:R-:W-:Y:S01]  /*72b0*/  IMAD.U32 R13, RZ, RZ, UR59 ;  /* 0x0000003bff0d7e24 */ /* 0x000fe2000f8e00ff */
[----:B------:R-:W-:Y:S01]  /*72c0*/  UMOV UR33, UR57 ;  /* 0x0000003900217c82 */ /* 0x000fe20008000000 */
[----:B------:R-:W-:Y:S01]  /*72d0*/  UMOV UR57, 0x40000040 ;  /* 0x4000004000397882 */ /* 0x000fe20000000000 */
[----:B------:R-:W-:Y:S01]  /*72e0*/  UMOV UR58, UR5 ;  /* 0x00000005003a7c82 */ /* 0x000fe20008000000 */
[----:B------:R-:W-:Y:S01]  /*72f0*/  R2UR UR4, R9 ;  /* 0x00000000090472ca */ /* 0x000fe200000e0000 */
[----:B------:R-:W-:-:S02]  /*7300*/  IMAD.U32 R12, RZ, RZ, UR58 ;  /* 0x0000003aff0c7e24 */ /* 0x000fc4000f8e00ff */
[----:B------:R-:W-:Y:S01]  /*7310*/  VIADD R9, R8, 0x400 ;  /* 0x0000040008097836 */ /* 0x000fe20000000000 */
[----:B------:R-:W-:Y:S01]  /*7320*/  HGMMA.64x64x16.F32.BF16 R24, gdesc[UR56].tnspA, R24 ;  /* 0x20e00000381879f0 */ /* 0x000fe20008701818 */
[----:B------:R-:W-:Y:S01]  /*7330*/  R2UR UR58, R10 ;  /* 0x000000000a3a72ca */ /* 0x000fe200000e0000 */
[----:B------:R-:W-:Y:S01]  /*7340*/  VIADD R10, R6, 0x180 ;  /* 0x00000180060a7836 */ /* 0x000fe20000000000 */
[----:B------:R-:W-:-:S06]  /*7350*/  R2UR UR59, R11 ;  /* 0x000000000b3b72ca */ /* 0x000fcc00000e0000 */
[----:B------:R-:W-:Y:S01]  /*7360*/  UMOV UR56, UR4 ;  /* 0x0000000400387c82 */ /* 0x000fe20008000000 */
[----:B------:R-:W-:Y:S01]  /*7370*/  UMOV UR57, 0x40000040 ;  /* 0x4000004000397882 */ /* 0x000fe20000000000 */
[----:B------:R-:W-:Y:S01]  /*7380*/  VIADD R6, R6, 0x200 ;  /* 0x0000020006067836 */ /* 0x000fe20000000000 */
[----:B------:R-:W-:Y:S02]  /*7390*/  R2UR UR5, R10 ;  /* 0x000000000a0572ca */ /* 0x000fe400000e0000 */
[----:B------:R-:W-:Y:S02]  /*73a0*/  UMOV UR48, UR58 ;  /* 0x0000003a00307c82 */ /* 0x000fe40008000000 */
[----:B------:R-:W-:Y:S01]  /*73b0*/  UMOV UR49, UR59 ;  /* 0x0000003b00317c82 */ /* 0x000fe20008000000 */
[----:B------:R-:W-:Y:S02]  /*73c0*/  UMOV UR59, 0x8 ;  /* 0x00000008003b7882 */ /* 0x000fe40000000000 */
[----:B------:R-:W-:-:S06]  /*73d0*/  IMAD.U32 R11, RZ, RZ, UR59 ;  /* 0x0000003bff0b7e24 */ /* 0x000fcc000f8e00ff */
[----:B------:R-:W-:Y:S01]  /*73e0*/  UMOV UR58, UR5 ;  /* 0x00000005003a7c82 */ /* 0x000fe20008000000 */
[----:B------:R-:W-:Y:S01]  /*73f0*/  R2UR UR5, R6 ;  /* 0x00000000060572ca */ /* 0x000fe200000e0000 */
[----:B------:R-:W-:Y:S01]  /*7400*/  IMAD.U32 R10, RZ, RZ, UR58 ;  /* 0x0000003aff0a7e24 */ /* 0x000fe2000f8e00ff */
[----:B------:R-:W-:Y:S01]  /*7410*/  HGMMA.64x64x16.F32.BF16 R24, gdesc[UR56].tnspA, R24 ;  /* 0x20e00000381879f0 */ /* 0x000fe20008701818 */
[----:B------:R-:W-:Y:S01]  /*7420*/  R2UR UR56, R7 ;  /* 0x00000000073872ca */ /* 0x000fe200000e0000 */
[----:B------:R-:W-:Y:S01]  /*7430*/  VIADD R7, R5, 0x200 ;  /* 0x0000020005077836 */ /* 0x000fe20000000000 */
[----:B------:R-:W-:Y:S02]  /*7440*/  R2UR UR59, R218 ;  /* 0x00000000da3b72ca */ /* 0x000fe400000e0000 */
[----:B------:R-:W-:Y:S02]  /*7450*/  R2UR UR58, R219 ;  /* 0x00000000db3a72ca */ /* 0x000fe400000e0000 */
[----:B------:R-:W-:-:S02]  /*7460*/  R2UR UR57, R220 ;  /* 0x00000000dc3972ca */ /* 0x000fc400000e0000 */
[----:B------:R-:W-:-:S05]  /*7470*/  R2UR UR4, R7 ;  /* 0x00000000070472ca */ /* 0x000fca00000e0000 */
[----:B------:R-:W-:Y:S02]  /*7480*/  UMOV UR44, UR56 ;  /* 0x00000038002c7c82 */ /* 0x000fe40008000000 */
        /* <DEDUP_REMOVED lines=8> */
[----:B------:R-:W-:Y:S01]  /*7510*/  ULDC.64 UR4, c[0x0][0x2c0] ;  /* 0x0000b00000047ab9 */ /* 0x000fe20000000a00 */
[----:B------:R-:W-:Y:S01]  /*7520*/  IMAD.U32 R7, RZ, RZ, UR59 ;  /* 0x0000003bff077e24 */ /* 0x000fe2000f8e00ff */
[----:B------:R-:W-:Y:S01]  /*7530*/  HGMMA.64x64x16.F32.BF16 R24, gdesc[UR56].tnspA, R24, gsb0 ;  /* 0x20e00000381879f0 */ /* 0x000fe20008001818 */
[----:B------:R-:W-:Y:S01]  /*7540*/  R2UR UR59, R217 ;  /* 0x00000000d93b72ca */ /* 0x000fe200000e0000 */
[----:B------:R-:W-:Y:S01]  /*7550*/  WARPGROUP.ARRIVE ;  /* 0x00000000000079c5 */ /* 0x000fe20000000000 */
[----:B------:R-:W-:Y:S01]  /*7560*/  R2UR UR58, R216 ;  /* 0x00000000d83a72ca */ /* 0x000fe200000e0000 */
[----:B------:R-:W-:Y:S01]  /*7570*/  UMOV UR57, 0x40000040 ;  /* 0x4000004000397882 */ /* 0x000fe20000000000 */
[----:B------:R-:W-:Y:S01]  /*7580*/  R2UR UR56, R9 ;  /* 0x00000000093872ca */ /* 0x000fe200000e0000 */
[----:B------:R-:W-:-:S12]  /*7590*/  VIADD R9, R8, 0x480 ;  /* 0x0000048008097836 */ /* 0x000fd80000000000 */
        /* <DEDUP_REMOVED lines=18> */
[----:B------:R-:W-:-:S02]  /*76c0*/  VIADD R9, R8, 0x500 ;  /* 0x0000050008097836 */ /* 0x000fc40000000000 */
[----:B------:R-:W-:-:S03]  /*76d0*/  VIADD R8, R8, 0x580 ;  /* 0x0000058008087836 */ /* 0x000fc60000000000 */
[----:B------:R-:W-:Y:S02]  /*76e0*/  R2UR UR28, R9 ;  /* 0x00000000091c72ca */ /* 0x000fe400000e0000 */
[----:B------:R-:W-:Y:S01]  /*76f0*/  R2UR UR8, R8 ;  /* 0x00000000080872ca */ /* 0x000fe200000e0000 */
[----:B------:R-:W-:-:S05]  /*7700*/  IMAD.SHL.U32 R8, R3, 0x4000, RZ ;  /* 0x0000400003087824 */ /* 0x000fca00078e00ff */
[----:B------:R-:W-:-:S04]  /*7710*/  IADD3 R9, P0, R8, R230, RZ ;  /* 0x000000e608097210 */ /* 0x000fc80007f1e0ff */
[----:B------:R-:W-:Y:S01]  /*7720*/  LEA.HI.X.SX32 R216, R8, R235, 0x1, P0 ;  /* 0x000000eb08d87211 */ /* 0x000fe200000f0eff */
[----:B------:R-:W-:Y:S01]  /*7730*/  UMOV UR40, UR28 ;  /* 0x0000001c00287c82 */ /* 0x000fe20008000000 */
[----:B------:R-:W-:Y:S01]  /*7740*/  UMOV UR36, UR28 ;  /* 0x0000001c00247c82 */ /* 0x000fe20008000000 */
[----:B------:R-:W-:Y:S01]  /*7750*/  UMOV UR32, UR28 ;  /* 0x0000001c00207c82 */ /* 0x000fe20008000000 */
[----:B------:R-:W-:Y:S01]  /*7760*/  UMOV UR24, UR28 ;  /* 0x0000001c00187c82 */ /* 0x000fe20008000000 */
[C---:B------:R-:W-:Y:S01]  /*7770*/  LEA R8, P0, R9.reuse, UR4, 0x2 ;  /* 0x0000000409087c11 */ /* 0x040fe2000f8010ff */
[----:B------:R-:W-:Y:S01]  /*7780*/  UMOV UR16, UR8 ;  /* 0x0000000800107c82 */ /* 0x000fe20008000000 */
[----:B------:R-:W-:Y:S01]  /*7790*/  UMOV UR20, UR8 ;  /* 0x0000000800147c82 */ /* 0x000fe20008000000 */
[----:B------:R-:W-:Y:S01]  /*77a0*/  UMOV UR12, UR8 ;  /* 0x00000008000c7c82 */ /* 0x000fe20008000000 */
[----:B------:R-:W-:Y:S01]  /*77b0*/  LEA.HI.X R9, R9, UR5, R216, 0x2, P0 ;  /* 0x0000000509097c11 */ /* 0x000fe200080f14d8 */
        /* <DEDUP_REMOVED lines=20> */
[----:B------:R-:W-:-:S05]  /*7900*/  VIADD R22, R22, 0x14100 ;  /* 0x0001410016167836 */ /* 0x000fca0000000000 */
[----:B------:R-:W-:-:S04]  /*7910*/  SHF.R.U32.HI R22, RZ, 0x4, R22 ;  /* 0x00000004ff167819 */ /* 0x000fc80000011616 */
[----:B------:R-:W-:-:S05]  /*7920*/  LOP3.LUT R237, R22, 0x3fff, RZ, 0xc0, !PT ;  /* 0x00003fff16ed7812 */ /* 0x000fca00078ec0ff */
[----:B------:R-:W-:Y:S01]  /*7930*/  IMAD R237, R2, 0x800, R237 ;  /* 0x0000080002ed7824 */ /* 0x000fe200078e02ed */
[----:B------:R-:W-:Y:S04]  /*7940*/  HGMMA.64x16x16.F32.BF16 R96, gdesc[UR8].tnspA.tnspB, R96 ;  /* 0x60200000086079f0 */ /* 0x000fe80008701860 */
[----:B------:R-:W-:Y:S04]  /*7950*/  HGMMA.64x16x16.F32.BF16 R104, gdesc[UR16].tnspA.tnspB, R104 ;  /* 0x60200000106879f0 */ /* 0x000fe80008701868 */
[----:B------:R-:W-:Y:S04]  /*7960*/  HGMMA.64x16x16.F32.BF16 R112, gdesc[UR20].tnspA.tnspB, R112 ;  /* 0x60200000147079f0 */ /* 0x000fe80008701870 */
[----:B------:R-:W-:Y:S04]  /*7970*/  HGMMA.64x16x16.F32.BF16 R120, gdesc[UR12].tnspA.tnspB, R120 ;  /* 0x602000000c7879f0 */ /* 0x000fe80008701878 */
[----:B------:R-:W-:Y:S03]  /*7980*/  HGMMA.64x16x16.F32.BF16 R128, gdesc[UR4].tnspA.tnspB, R128, gsb0 ;  /* 0x60200000048079f0 */ /* 0x000fe60008001880 */
[----:B------:R-:W-:-:S02]  /*7990*/  WARPGROUP.DEPBAR.LE gsb0, 0x1 ;  /* 0x00008000000079c5 */ /* 0x000fc40000010100 */
[----:B------:R1:W-:Y:S01]  /*79a0*/  REDG.E.ADD.F32x4.FTZ.RN.STRONG.GPU desc[UR60][R8.64], R24 ;  /* 0x00000018080079a6 */ /* 0x0003e2000c10f7bc */
[----:B------:R-:W-:Y:S01]  /*79b0*/  R2UR UR52, R237 ;  /* 0x00000000ed3472ca */ /* 0x000fe200000e0000 */
[----:B------:R-:W-:Y:S01]  /*79c0*/  WARPGROUP.ARRIVE ;  /* 0x00000000000079c5 */ /* 0x000fe20000000000 */
[----:B------:R-:W-:Y:S01]  /*79d0*/  UMOV UR53, 0x40000040 ;  /* 0x4000004000357882 */ /* 0x000fe20000000000 */
[----:B------:R-:W-:Y:S01]  /*79e0*/  UMOV UR55, 0x40 ;  /* 0x0000004000377882 */ /* 0x000fe20000000000 */
[----:B-1----:R-:W-:Y:S01]  /*79f0*/  LOP3.LUT R24, R23, 0x80000, RZ, 0xfc, !PT ;  /* 0x0008000017187812 */ /* 0x002fe200078efcff */
[----:B------:R-:W-:Y:S01]  /*7a00*/  UMOV UR59, 0x40 ;  /* 0x00000040003b7882 */ /* 0x000fe20000000000 */
[----:B------:R-:W-:Y:S01]  /*7a10*/  UMOV UR11, 0x40 ;  /* 0x00000040000b7882 */ /* 0x000fe20000000000 */
[----:B------:R-:W-:Y:S01]  /*7a20*/  UMOV UR45, 0x40000040 ;  /* 0x40000040002d7882 */ /* 0x000fe20000000000 */
[----:B------:R-:W-:Y:S01]  /*7a30*/  UMOV UR47, 0x40 ;  /* 0x00000040002f7882 */ /* 0x000fe20000000000 */
[C---:B------:R-:W-:Y:S01]  /*7a40*/  VIADD R22, R24.reuse, 0x80 ;  /* 0x0000008018167836 */ /* 0x040fe20000000000 */
[----:B------:R-:W-:Y:S01]  /*7a50*/  UMOV UR51, 0x40 ;  /* 0x0000004000337882 */ /* 0x000fe20000000000 */
[----:B------:R-:W-:Y:S01]  /*7a60*/  VIADD R23, R24, 0x100 ;  /* 0x0000010018177836 */ /* 0x000fe20000000000 */
[----:B------:R-:W-:Y:S01]  /*7a70*/  UMOV UR25, 0x40000040 ;  /* 0x4000004000197882 */ /* 0x000fe20000000000 */
[----:B------:R-:W-:Y:S01]  /*7a80*/  UMOV UR27, 0x40 ;  /* 0x00000040001b7882 */ /* 0x000fe20000000000 */
[----:B------:R-:W-:Y:S01]  /*7a90*/  R2UR UR4, R22 ;  /* 0x00000000160472ca */ /* 0x000fe200000e0000 */
[C---:B------:R-:W-:Y:S01]  /*7aa0*/  VIADD R22, R24.reuse, 0x180 ;  /* 0x0000018018167836 */ /* 0x040fe20000000000 */
[C---:B------:R-:W-:Y:S01]  /*7ab0*/  R2UR UR54, R24.reuse ;  /* 0x00000000183672ca */ /* 0x040fe200000e0000 */
[----:B------:R-:W-:Y:S01]  /*7ac0*/  VIADD R25, R24, 0x200 ;  /* 0x0000020018197836 */ /* 0x000fe20000000000 */
[----:B------:R-:W-:Y:S01]  /*7ad0*/  R2UR UR5, R23 ;  /* 0x00000000170572ca */ /* 0x000fe200000e0000 */
[----:B------:R-:W-:Y:S01]  /*7ae0*/  UMOV UR43, 0x40 ;  /* 0x00000040002b7882 */ /* 0x000fe20000000000 */
[----:B------:R-:W-:Y:S01]  /*7af0*/  R2UR UR6, R22 ;  /* 0x00000000160672ca */ /* 0x000fe200000e0000 */
[----:B------:R-:W-:Y:S01]  /*7b00*/  UMOV UR39, 0x40 ;  /* 0x0000004000277882 */ /* 0x000fe20000000000 */
[----:B------:R-:W-:Y:S01]  /*7b10*/  UMOV UR35, 0x40 ;  /* 0x0000004000237882 */ /* 0x000fe20000000000 */
[----:B------:R-:W-:Y:S01]  /*7b20*/  UMOV UR31, 0x40 ;  /* 0x00000040001f7882 */ /* 0x000fe20000000000 */
[----:B------:R-:W-:Y:S01]  /*7b30*/  PLOP3.LUT P0, PT, PT, PT, UP0, 0x40, 0x0 ;  /* 0x000000000000781c */ /* 0x000fe20003f0e808 */
[----:B------:R-:W-:Y:S01]  /*7b40*/  UMOV UR7, 0x40 ;  /* 0x0000004000077882 */ /* 0x000fe20000000000 */
[----:B------:R-:W-:Y:S01]  /*7b50*/  UMOV UR23, 0x40 ;  /* 0x0000004000177882 */ /* 0x000fe20000000000 */
[----:B------:R-:W-:Y:S01]  /*7b60*/  UMOV UR58, UR4 ;  /* 0x00000004003a7c82 */ /* 0x000fe20008000000 */
[----:B------:R-:W-:Y:S01]  /*7b70*/  R2UR UR4, R25 ;  /* 0x00000000190472ca */ /* 0x000fe200000e0000 */
[----:B------:R-:W-:Y:S01]  /*7b80*/  UMOV UR56, UR52 ;  /* 0x0000003400387c82 */ /* 0x000fe20008000000 */
[----:B------:R-:W-:Y:S01]  /*7b90*/  UMOV UR57, UR53 ;  /* 0x0000003500397c82 */ /* 0x000fe20008000000 */
[----:B------:R-:W-:Y:S01]  /*7ba0*/  HGMMA.64x16x16.F32.BF16 R136, gdesc[UR52].tnspA.tnspB, R136 ;  /* 0x60200000348879f0 */ /* 0x000fe20008701888 */
[----:B------:R-:W-:Y:S01]  /*7bb0*/  UMOV UR8, UR52 ;  /* 0x0000003400087c82 */ /* 0x000fe20008000000 */
[----:B------:R-:W-:Y:S01]  /*7bc0*/  UMOV UR9, UR53 ;  /* 0x0000003500097c82 */ /* 0x000fe20008000000 */
[----:B------:R-:W-:Y:S01]  /*7bd0*/  UMOV UR10, UR5 ;  /* 0x00000005000a7c82 */ /* 0x000fe20008000000 */
[----:B------:R-:W-:Y:S01]  /*7be0*/  HGMMA.64x16x16.F32.BF16 R144, gdesc[UR56].tnspA.tnspB, R144 ;  /* 0x60200000389079f0 */ /* 0x000fe20008701890 */
[----:B------:R-:W-:Y:S01]  /*7bf0*/  IMAD.U32 R216, RZ, RZ, UR10 ;  /* 0x0000000affd87e24 */ /* 0x000fe2000f8e00ff */
        /* <DEDUP_REMOVED lines=14> */
[----:B------:R1:W-:Y:S01]  /*7ce0*/  REDG.E.ADD.F32x4.FTZ.RN.STRONG.GPU desc[UR60][R8.64+0x800], R28 ;  /* 0x0008001c080079a6 */ /* 0x0003e2000c10f7bc */
[----:B------:R-:W-:Y:S01]  /*7cf0*/  HGMMA.64x16x16.F32.BF16 R168, gdesc[UR8].tnspA.tnspB, R168 ;  /* 0x6020000008a879f0 */ /* 0x000fe200087018a8 */
[----:B------:R-:W-:-:S02]  /*7d00*/  VIADD R25, R237, 0x80 ;  /* 0x00000080ed197836 */ /* 0x000fc40000000000 */
[C---:B------:R-:W-:Y:S01]  /*7d10*/  VIADD R26, R24.reuse, 0x10 ;  /* 0x00000010181a7836 */ /* 0x040fe20000000000 */
[----:B------:R-:W-:Y:S01]  /*7d20*/  UMOV UR49, UR45 ;  /* 0x0000002d00317c82 */ /* 0x000fe20008000000 */
[----:B------:R-:W-:Y:S01]  /*7d30*/  IMAD.U32 R220, RZ, RZ, UR10 ;  /* 0x0000000affdc7e24 */ /* 0x000fe2000f8e00ff */
[----:B------:R-:W-:Y:S01]  /*7d40*/  R2UR UR44, R25 ;  /* 0x00000000192c72ca */ /* 0x000fe200000e0000 */
[----:B------:R-:W-:Y:S01]  /*7d50*/  VIADD R25, R24, 0x110 ;  /* 0x0000011018197836 */ /* 0x000fe20000000000 */
[----:B------:R-:W-:Y:S01]  /*7d60*/  R2UR UR46, R26 ;  /* 0x000000001a2e72ca */ /* 0x000fe200000e0000 */
[C---:B------:R-:W-:Y:S01]  /*7d70*/  VIADD R26, R24.reuse, 0x90 ;  /* 0x00000090181a7836 */ /* 0x040fe20000000000 */
[----:B------:R-:W-:Y:S01]  /*7d80*/  UMOV UR41, UR25 ;  /* 0x0000001900297c82 */ /* 0x000fe20008000000 */
[----:B------:R-:W-:Y:S01]  /*7d90*/  IMAD.U32 R221, RZ, RZ, UR11 ;  /* 0x0000000bffdd7e24 */ /* 0x000fe2000f8e00ff */
[----:B------:R-:W-:Y:S01]  /*7da0*/  R2UR UR5, R25 ;  /* 0x00000000190572ca */ /* 0x000fe200000e0000 */
[----:B------:R-:W-:Y:S01]  /*7db0*/  VIADD R25, R24, 0x190 ;  /* 0x0000019018197836 */ /* 0x000fe20000000000 */
[----:B------:R-:W-:Y:S01]  /*7dc0*/  R2UR UR4, R26 ;  /* 0x000000001a0472ca */ /* 0x000fe200000e0000 */
[----:B------:R-:W-:Y:S01]  /*7dd0*/  UMOV UR37, UR25 ;  /* 0x0000001900257c82 */ /* 0x000fe20008000000 */
[----:B------:R-:W-:Y:S01]  /*7de0*/  UMOV UR33, UR25 ;  /* 0x0000001900217c82 */ /* 0x000fe20008000000 */
[----:B------:R-:W-:Y:S01]  /*7df0*/  UMOV UR29, UR25 ;  /* 0x00000019001d7c82 */ /* 0x000fe20008000000 */
[----:B------:R-:W-:Y:S01]  /*7e00*/  R2UR UR6, R25 ;  /* 0x00000000190672ca */ /* 0x000fe200000e0000 */
[C---:B------:R-:W-:Y:S01]  /*7e10*/  VIADD R25, R24.reuse, 0x210 ;  /* 0x0000021018197836 */ /* 0x040fe20000000000 */
[----:B------:R-:W-:Y:S01]  /*7e20*/  UMOV UR8, UR44 ;  /* 0x0000002c00087c82 */ /* 0x000fe20008000000 */
[----:B------:R-:W-:Y:S01]  /*7e30*/  UMOV UR15, 0x40 ;  /* 0x00000040000f7882 */ /* 0x000fe20000000000 */
[----:B------:R1:W-:Y:S02]  /*7e40*/  REDG.E.ADD.F32x4.FTZ.RN.STRONG.GPU desc[UR60][R8.64+0x1000], R32 ;  /* 0x00100020080079a6 */ /* 0x0003e4000c10f7bc */
[----:B------:R-:W-:Y:S01]  /*7e50*/  R2UR UR50, R25 ;  /* 0x00000000193272ca */ /* 0x000fe200000e0000 */
[----:B------:R-:W-:Y:S01]  /*7e60*/  UMOV UR9, UR45 ;  /* 0x0000002d00097c82 */ /* 0x000fe20008000000 */
[----:B------:R-:W-:Y:S01]  /*7e70*/  UMOV UR11, 0x40 ;  /* 0x00000040000b7882 */ /* 0x000fe20000000000 */
[----:B------:R-:W-:Y:S01]  /*7e80*/  UMOV UR10, UR4 ;  /* 0x00000004000a7c82 */ /* 0x000fe20008000000 */
[----:B------:R-:W-:Y:S01]  /*7e90*/  IMAD.U32 R223, RZ, RZ, UR11 ;  /* 0x0000000bffdf7e24 */ /* 0x000fe2000f8e00ff */
[----:B------:R-:W-:Y:S01]  /*7ea0*/  UMOV UR48, UR44 ;  /* 0x0000002c00307c82 */ /* 0x000fe20008000000 */
[----:B------:R-:W-:Y:S01]  /*7eb0*/  IMAD.U32 R222, RZ, RZ, UR10 ;  /* 0x0000000affde7e24 */ /* 0x000fe2000f8e00ff */
[----:B------:R-:W-:Y:S01]  /*7ec0*/  HGMMA.64x16x16.F32.BF16 R136, gdesc[UR44].tnspA.tnspB, R136 ;  /* 0x602000002c8879f0 */ /* 0x000fe20008701888 */
[----:B------:R-:W-:Y:S01]  /*7ed0*/  VIADD R26, R24, 0x20 ;  /* 0x00000020181a7836 */ /* 0x000fe20000000000 */
[----:B------:R1:W-:Y:S02]  /*7ee0*/  REDG.E.ADD.F32x4.FTZ.RN.STRONG.GPU desc[UR60][R8.64+0x1800], R36 ;  /* 0x00180024080079a6 */ /* 0x0003e4000c10f7bc */
        /* <DEDUP_REMOVED lines=12> */
[----:B------:R-:W-:Y:S01]  /*7fb0*/  VIADD R25, R237, 0x100 ;  /* 0x00000100ed197836 */ /* 0x000fe20000000000 */
[----:B------:R-:W-:Y:S01]  /*7fc0*/  HGMMA.64x16x16.F32.BF16 R160, gdesc[UR8].tnspA.tnspB, R160 ;  /* 0x6020000008a079f0 */ /* 0x000fe200087018a0 */
[----:B------:R-:W-:Y:S01]  /*7fd0*/  R2UR UR26, R26 ;  /* 0x000000001a1a72ca */ /* 0x000fe200000e0000 */
[----:B------:R1:W-:Y:S02]  /*7fe0*/  REDG.E.ADD.F32x4.FTZ.RN.STRONG.GPU desc[UR60][R8.64+0x2000], R40 ;  /* 0x00200028080079a6 */ /* 0x0003e4000c10f7bc */
[----:B------:R-:W-:Y:S01]  /*7ff0*/  HGMMA.64x16x16.F32.BF16 R168, gdesc[UR48].tnspA.tnspB, R168 ;  /* 0x6020000030a879f0 */ /* 0x000fe200087018a8 */
[----:B------:R-:W-:Y:S01]  /*8000*/  R2UR UR24, R25 ;  /* 0x00000000191872ca */ /* 0x000fe200000e0000 */
[C---:B------:R-:W-:Y:S01]  /*8010*/  VIADD R25, R24.reuse, 0x120 ;  /* 0x0000012018197836 */ /* 0x040fe20000000000 */
[----:B------:R-:W-:Y:S01]  /*8020*/  UMOV UR5, 0x40000040 ;  /* 0x4000004000057882 */ /* 0x000fe20000000000 */
[C---:B------:R-:W-:Y:S01]  /*8030*/  VIADD R26, R24.reuse, 0xa0 ;  /* 0x000000a0181a7836 */ /* 0x040fe20000000000 */
[----:B------:R1:W-:Y:S02]  /*8040*/  REDG.E.ADD.F32x4.FTZ.RN.STRONG.GPU desc[UR60][R8.64+0x2800], R44 ;  /* 0x0028002c080079a6 */ /* 0x0003e4000c10f7bc */
[----:B------:R-:W-:Y:S01]  /*8050*/  R2UR UR38, R25 ;  /* 0x00000000192672ca */ /* 0x000fe200000e0000 */
[----:B------:R-:W-:Y:S01]  /*8060*/  VIADD R25, R24, 0x1a0 ;  /* 0x000001a018197836 */ /* 0x000fe20000000000 */
[----:B------:R-:W-:-:S05]  /*8070*/  R2UR UR42, R26 ;  /* 0x000000001a2a72ca */ /* 0x000fca00000e0000 */
[----:B------:R-:W-:Y:S01]  /*8080*/  UMOV UR40, UR24 ;  /* 0x0000001800287c82 */ /* 0x000fe20008000000 */
[----:B------:R-:W-:Y:S01]  /*8090*/  R2UR UR34, R25 ;  /* 0x00000000192272ca */ /* 0x000fe200000e0000 */
[----:B------:R-:W-:Y:S01]  /*80a0*/  VIADD R25, R24, 0x220 ;  /* 0x0000022018197836 */ /* 0x000fe20000000000 */
[----:B------:R-:W-:Y:S01]  /*80b0*/  UMOV UR36, UR24 ;  /* 0x0000001800247c82 */ /* 0x000fe20008000000 */
[----:B------:R-:W-:Y:S01]  /*80c0*/  UMOV UR32, UR24 ;  /* 0x0000001800207c82 */ /* 0x000fe20008000000 */
[----:B------:R-:W-:Y:S01]  /*80d0*/  UMOV UR28, UR24 ;  /* 0x00000018001c7c82 */ /* 0x000fe20008000000 */
[----:B------:R-:W-:Y:S01]  /*80e0*/  HGMMA.64x16x16.F32.BF16 R136, gdesc[UR24].tnspA.tnspB, R136 ;  /* 0x60200000188879f0 */ /* 0x000fe20008701888 */
[----:B------:R-:W-:Y:S01]  /*80f0*/  R2UR UR30, R25 ;  /* 0x00000000191e72ca */ /* 0x000fe200000e0000 */
[----:B------:R-:W-:Y:S01]  /*8100*/  IMAD.U32 R226, RZ, RZ, UR10 ;  /* 0x0000000affe27e24 */ /* 0x000fe2000f8e00ff */
[----:B------:R-:W-:Y:S01]  /*8110*/  UMOV UR21, UR5 ;  /* 0x0000000500157c82 */ /* 0x000fe20008000000 */
[----:B------:R-:W-:Y:S01]  /*8120*/  HGMMA.64x16x16.F32.BF16 R144, gdesc[UR40].tnspA.tnspB, R144 ;  /* 0x60200000289079f0 */ /* 0x000fe20008701890 */
[----:B------:R-:W-:Y:S01]  /*8130*/  UMOV UR17, UR5 ;  /* 0x0000000500117c82 */ /* 0x000fe20008000000 */
[----:B------:R-:W-:Y:S01]  /*8140*/  IMAD.U32 R227, RZ, RZ, UR11 ;  /* 0x0000000bffe37e24 */ /* 0x000fe2000f8e00ff */
[----:B------:R-:W-:Y:S01]  /*8150*/  UMOV UR13, UR5 ;  /* 0x00000005000d7c82 */ /* 0x000fe20008000000 */
[----:B------:R-:W-:Y:S01]  /*8160*/  UMOV UR9, UR5 ;  /* 0x0000000500097c82 */ /* 0x000fe20008000000 */
[----:B------:R1:W-:Y:S01]  /*8170*/  REDG.E.ADD.F32x4.FTZ.RN.STRONG.GPU desc[UR60][R8.64+0x3000], R48 ;  /* 0x00300030080079a6 */ /* 0x0003e2000c10f7bc */
[----:B------:R-:W-:Y:S01]  /*8180*/  HGMMA.64x16x16.F32.BF16 R152, gdesc[UR36].tnspA.tnspB, R152 ;  /* 0x60200000249879f0 */ /* 0x000fe20008701898 */
[----:B------:R-:W-:-:S02]  /*8190*/  VIADD R25, R237, 0x180 ;  /* 0x00000180ed197836 */ /* 0x000fc40000000000 */
[C---:B------:R-:W-:Y:S01]  /*81a0*/  VIADD R26, R24.reuse, 0x30 ;  /* 0x00000030181a7836 */ /* 0x040fe20000000000 */
[----:B------:R-:W-:Y:S01]  /*81b0*/  UMOV UR11, 0x40 ;  /* 0x00000040000b7882 */ /* 0x000fe20000000000 */
[----:B------:R1:W-:Y:S01]  /*81c0*/  REDG.E.ADD.F32x4.FTZ.RN.STRONG.GPU desc[UR60][R8.64+0x3800], R52 ;  /* 0x00380034080079a6 */ /* 0x0003e2000c10f7bc */
[----:B------:R-:W-:Y:S01]  /*81d0*/  R2UR UR4, R25 ;  /* 0x00000000190472ca */ /* 0x000fe200000e0000 */
[----:B------:R-:W-:Y:S01]  /*81e0*/  HGMMA.64x16x16.F32.BF16 R160, gdesc[UR32].tnspA.tnspB, R160 ;  /* 0x6020000020a079f0 */ /* 0x000fe200087018a0 */
[----:B------:R-:W-:Y:S01]  /*81f0*/  VIADD R25, R24, 0x130 ;  /* 0x0000013018197836 */ /* 0x000fe20000000000 */
[----:B------:R-:W-:Y:S01]  /*8200*/  R2UR UR6, R26 ;  /* 0x000000001a0672ca */ /* 0x000fe200000e0000 */
[C---:B------:R-:W-:Y:S01]  /*8210*/  VIADD R26, R24.reuse, 0xb0 ;  /* 0x000000b0181a7836 */ /* 0x040fe20000000000 */
[----:B------:R-:W-:Y:S01]  /*8220*/  HGMMA.64x16x16.F32.BF16 R168, gdesc[UR28].tnspA.tnspB, R168 ;  /* 0x602000001ca879f0 */ /* 0x000fe200087018a8 */
[----:B------:R-:W-:Y:S01]  /*8230*/  IMAD.U32 R22, RZ, RZ, UR58 ;  /* 0x0000003aff167e24 */ /* 0x000fe2000f8e00ff */
[----:B------:R-:W-:Y:S01]  /*8240*/  R2UR UR18, R25 ;  /* 0x00000000191272ca */ /* 0x000fe200000e0000 */
[----:B------:R-:W-:Y:S01]  /*8250*/  VIADD R25, R24, 0x1b0 ;  /* 0x000001b018197836 */ /* 0x000fe20000000000 */
[----:B------:R-:W-:Y:S01]  /*8260*/  R2UR UR22, R26 ;  /* 0x000000001a1672ca */ /* 0x000fe200000e0000 */
[----:B------:R-:W-:-:S02]  /*8270*/  VIADD R24, R24, 0x230 ;  /* 0x0000023018187836 */ /* 0x000fc40000000000 */
[----:B------:R-:W-:Y:S01]  /*8280*/  IMAD.U32 R23, RZ, RZ, UR59 ;  /* 0x0000003bff177e24 */ /* 0x000fe2000f8e00ff */
[----:B------:R-:W-:Y:S01]  /*8290*/  R2UR UR14, R25 ;  /* 0x00000000190e72ca */ /* 0x000fe200000e0000 */
[----:B------:R-:W-:Y:S01]  /*82a0*/  UMOV UR20, UR4 ;  /* 0x0000000400147c82 */ /* 0x000fe20008000000 */
[----:B------:R-:W-:Y:S01]  /*82b0*/  R2UR UR10, R24 ;  /* 0x00000000180a72ca */ /* 0x000fe200000e0000 */
        /* <DEDUP_REMOVED lines=9> */
[----:B-1----:R-:W-:Y:S05]  /*8350*/  @P0 BRA `(.L_x_438) ;  /* 0x0000000000040947 */ /* 0x002fea0003800000 */
[----:B------:R-:W-:Y:S01]  /*8360*/  BPT.TRAP 0x1 ;  /* 0x000000040000795c */ /* 0x000fe20000300000 */
.L_x_438:
        /* <DEDUP_REMOVED lines=45> */
[----:B------:R-:W-:Y:S01]  /*8640*/  PLOP3.LUT P0, PT, PT, PT, UP0, 0x40, 0x0 ;  /* 0x000000000000781c */ /* 0x000fe20003f0e808 */
[----:B------:R-:W-:Y:S01]  /*8650*/  HGMMA.64x16x16.F32.BF16 R176, gdesc[UR52].tnspA.tnspB, R176 ;  /* 0x6020000034b079f0 */ /* 0x000fe200087018b0 */
[----:B------:R-:W-:Y:S01]  /*8660*/  R2UR UR54, R22 ;  /* 0x00000000163672ca */ /* 0x000fe200000e0000 */
[----:B------:R1:W-:Y:S01]  /*8670*/  REDG.E.ADD.F32x4.FTZ.RN.STRONG.GPU desc[UR60][R8.64+0x4000], R24 ;  /* 0x00400018080079a6 */ /* 0x0003e2000c10f7bc */
[----:B------:R-:W-:-:S02]  /*8680*/  R2UR UR55, R23 ;  /* 0x00000000173772ca */ /* 0x000fc400000e0000 */
        /* <DEDUP_REMOVED lines=60> */
[----:B-1----:R-:W-:Y:S05]  /*8a50*/  @P0 BRA `(.L_x_439) ;  /* 0x0000000000040947 */ /* 0x002fea0003800000 */
[----:B------:R-:W-:Y:S01]  /*8a60*/  BPT.TRAP 0x1 ;  /* 0x000000040000795c */ /* 0x000fe20000300000 */
.L_x_439:
        /* <DEDUP_REMOVED lines=96> */
.L_x_419:
[----:B------:R-:W-:Y:S05]  /*9070*/  @P0 BRA `(.L_x_417) ;  /* 0x0000002000c80947 */ /* 0x000fea0003800000 */
[----:B------:R-:W2:Y:S01]  /*9080*/  S2R R4, SR_TID.X ;  /* 0x0000000000047919 */ /* 0x000ea20000002100 */
[----:B------:R-:W3:Y:S01]  /*9090*/  S2UR UR6, SR_CgaCtaId ;  /* 0x00000000000679c3 */ /* 0x000ee20000008800 */
[----:B------:R-:W-:Y:S01]  /*90a0*/  UMOV UR4, 0x400 ;  /* 0x0000040000047882 */ /* 0x000fe20000000000 */
[----:B------:R-:W-:Y:S01]  /*90b0*/  ULDC.64 UR12, c[0x0][0x818] ;  /* 0x00020600000c7ab9 */ /* 0x000fe20000000a00 */
[----:B------:R-:W-:Y:S01]  /*90c0*/  ULDC.64 UR14, c[0x0][0x848] ;  /* 0x00021200000e7ab9 */ /* 0x000fe20000000a00 */
[----:B------:R-:W-:Y:S04]  /*90d0*/  BSSY B1, `(.L_x_441) ;  /* 0x0000056000017945 */ /* 0x000fe80003800000 */
[----:B------:R-:W-:Y:S08]  /*90e0*/  S2UR UR5, SR_CTAID.Y ;  /* 0x00000000000579c3 */ /* 0x000ff00000002600 */
[----:B------:R-:W4:Y:S01]  /*90f0*/  S2UR UR8, SR_CTAID.X ;  /* 0x00000000000879c3 */ /* 0x000f220000002500 */
[----:B---3--:R-:W-:-:S07]  /*9100*/  ULEA UR4, UR6, UR4, 0x18 ;  /* 0x0000000406047291 */ /* 0x008fce000f8ec03f */
[----:B------:R-:W3:Y:S01]  /*9110*/  S2UR UR16, SR_CTAID.Z ;  /* 0x00000000001079c3 */ /* 0x000ee20000002700 */
[----:B------:R-:W-:Y:S02]  /*9120*/  ULDC UR6, c[0x0][0x850] ;  /* 0x0002140000067ab9 */ /* 0x000fe40000000800 */
[----:B------:R-:W-:Y:S01]  /*9130*/  UISETP.NE.AND UP0, UPT, UR6, 0x1, UPT ;  /* 0x000000010600788c */ /* 0x000fe2000bf05270 */
[----:B--2---:R-:W-:-:S05]  /*9140*/  VIADD R3, R4, 0xffffff80 ;  /* 0xffffff8004037836 */ /* 0x004fca0000000000 */
[----:B------:R-:W-:Y:S01]  /*9150*/  SHF.R.S32.HI R0, RZ, 0x1f, R3 ;  /* 0x0000001fff007819 */ /* 0x000fe20000011403 */
[----:B------:R-:W-:Y:S01]  /*9160*/  BAR.SYNC.DEFER_BLOCKING 0x1, 0x100 ;  /* 0x0044000000007b1d */ /* 0x000fe20000010000 */
[----:B------:R-:W-:Y:S02]  /*9170*/  ISETP.NE.AND P0, PT, R3, RZ, PT ;  /* 0x000000ff0300720c */ /* 0x000fe40003f05270 */
[----:B------:R-:W-:Y:S01]  /*9180*/  LEA.HI R2, R0, R3, RZ, 0x7 ;  /* 0x0000000300027211 */ /* 0x000fe200078f38ff */
[----:B----4-:R-:W-:Y:S02]  /*9190*/  UIMAD UR8, UR8, 0x5000, URZ ;  /* 0x00005000080878a4 */ /* 0x010fe4000f8e023f */
[----:B------:R-:W-:Y:S01]  /*91a0*/  @UP0 ULDC UR6, c[0x0][0x854] ;  /* 0x0002150000060ab9 */ /* 0x000fe20000000800 */
[----:B------:R-:W-:Y:S01]  /*91b0*/  LOP3.LUT R0, R2, 0x3fffff80, RZ, 0xc0, !PT ;  /* 0x3fffff8002007812 */ /* 0x000fe200078ec0ff */
[----:B------:R-:W-:Y:S01]  /*91c0*/  UIMAD.WIDE.U32 UR6, UR5, UR6, URZ ;  /* 0x00000006050672a5 */ /* 0x000fe2000f8e003f */
[----:B------:R-:W-:Y:S01]  /*91d0*/  SHF.R.S32.HI R5, RZ, 0x7, R2 ;  /* 0x00000007ff057819 */ /* 0x000fe20000011402 */
[----:B------:R-:W-:-:S02]  /*91e0*/  @UP0 ULDC UR9, c[0x0][0x858] ;  /* 0x0002160000090ab9 */ /* 0x000fc40000000800 */
[----:B------:R-:W-:Y:S01]  /*91f0*/  IMAD.IADD R0, R3, 0x1, -R0 ;  /* 0x0000000103007824 */ /* 0x000fe200078e0a00 */
[----:B------:R-:W-:Y:S02]  /*9200*/  @UP0 USHF.R.U32.HI UR5, URZ, UR9, UR7 ;  /* 0x000000093f050299 */ /* 0x000fe40008011607 */
[----:B------:R-:W-:Y:S01]  /*9210*/  USHF.R.S32.HI UR9, URZ, 0x1f, UR8 ;  /* 0x0000001f3f097899 */ /* 0x000fe20008011408 */
[----:B------:R-:W-:Y:S01]  /*9220*/  IMAD R0, R5, 0xa00, R0 ;  /* 0x00000a0005007824 */ /* 0x000fe200078e0200 */
[----:B------:R-:W-:Y:S02]  /*9230*/  USHF.R.S32.HI UR10, URZ, 0x1f, UR5 ;  /* 0x0000001f3f0a7899 */ /* 0x000fe40008011405 */
[----:B------:R-:W-:Y:S01]  /*9240*/  UIMAD.WIDE.U32 UR6, UR5, UR12, UR8 ;  /* 0x0000000c050672a5 */ /* 0x000fe2000f8e0008 */
[----:B------:R-:W-:Y:S01]  /*9250*/  IMAD.SHL.U32 R0, R0, 0x4, RZ ;  /* 0x0000000400007824 */ /* 0x000fe200078e00ff */
[----:B------:R-:W-:Y:S02]  /*9260*/  UIMAD UR11, UR10, UR12, URZ ;  /* 0x0000000c0a0b72a4 */ /* 0x000fe4000f8e023f */
[----:B---3--:R-:W-:-:S02]  /*9270*/  USHF.R.S32.HI UR17, URZ, 0x1f, UR16 ;  /* 0x0000001f3f117899 */ /* 0x008fc40008011410 */
[----:B------:R-:W-:Y:S01]  /*9280*/  LEA R0, R0, UR4, 0x2 ;  /* 0x0000000400007c11 */ /* 0x000fe2000f8e10ff */
[----:B------:R-:W-:-:S03]  /*9290*/  UIMAD UR11, UR5, UR13, UR11 ;  /* 0x0000000d050b72a4 */ /* 0x000fc6000f8e020b */
[----:B------:R-:W-:Y:S01]  /*92a0*/  ULDC.64 UR12, c[0x0][0x840] ;  /* 0x00021000000c7ab9 */ /* 0x000fe20000000a00 */
[----:B------:R2:W-:Y:S01]  /*92b0*/  STS.128 [R0], R56 ;  /* 0x0000003800007388 */ /* 0x0005e20000000c00 */
[----:B------:R-:W-:Y:S02]  /*92c0*/  UIMAD UR10, UR10, UR12, URZ ;  /* 0x0000000c0a0a72a4 */ /* 0x000fe4000f8e023f */
[----:B------:R-:W-:Y:S01]  /*92d0*/  UIMAD.WIDE.U32 UR8, UR5, UR12, UR8 ;  /* 0x0000000c050872a5 */ /* 0x000fe2000f8e0008 */
[----:B------:R2:W-:Y:S01]  /*92e0*/  STS.128 [R0+0x800], R60 ;  /* 0x0008003c00007388 */ /* 0x0005e20000000c00 */
[----:B------:R-:W-:Y:S02]  /*92f0*/  UIMAD UR10, UR5, UR13, UR10 ;  /* 0x0000000d050a72a4 */ /* 0x000fe4000f8e020a */
[----:B------:R-:W-:Y:S01]  /*9300*/  UIADD3 UR7, UR7, UR11, URZ ;  /* 0x0000000b07077290 */ /* 0x000fe2000fffe03f */
[----:B------:R2:W-:Y:S01]  /*9310*/  STS.128 [R0+0x1000], R96 ;  /* 0x0010006000007388 */ /* 0x0005e20000000c00 */
[----:B------:R-:W-:Y:S01]  /*9320*/  ULDC.64 UR12, c[0x0][0x820] ;  /* 0x00020800000c7ab9 */ /* 0x000fe20000000a00 */
[----:B------:R-:W-:-:S02]  /*9330*/  UIMAD UR11, UR17, UR14, URZ ;  /* 0x0000000e110b72a4 */ /* 0x000fc4000f8e023f */
[----:B------:R2:W-:Y:S01]  /*9340*/  STS.128 [R0+0x1800], R100 ;  /* 0x0018006400007388 */ /* 0x0005e20000000c00 */
[----:B------:R-:W-:Y:S02]  /*9350*/  UIMAD UR5, UR17, UR12, URZ ;  /* 0x0000000c110572a4 */ /* 0x000fe4000f8e023f */
[----:B------:R-:W-:Y:S01]  /*9360*/  UIADD3 UR9, UR9, UR10, URZ ;  /* 0x0000000a09097290 */ /* 0x000fe2000fffe03f */
[----:B------:R2:W-:Y:S01]  /*9370*/  STS.128 [R0+0x2000], R64 ;  /* 0x0020004000007388 */ /* 0x0005e20000000c00 */
[----:B------:R-:W-:Y:S02]  /*9380*/  UIMAD UR5, UR16, UR13, UR5 ;  /* 0x0000000d100572a4 */ /* 0x000fe4000f8e0205 */
[----:B------:R-:W-:Y:S01]  /*9390*/  UIMAD.WIDE.U32 UR6, UR16, UR12, UR6 ;  /* 0x0000000c100672a5 */ /* 0x000fe2000f8e0006 */
[----:B------:R2:W-:Y:S01]  /*93a0*/  STS.128 [R0+0x2800], R68 ;  /* 0x0028004400007388 */ /* 0x0005e20000000c00 */
[----:B------:R-:W-:Y:S02]  /*93b0*/  UIMAD UR11, UR16, UR15, UR11 ;  /* 0x0000000f100b72a4 */ /* 0x000fe4000f8e020b */
[----:B------:R-:W-:Y:S01]  /*93c0*/  UIMAD.WIDE.U32 UR8, UR16, UR14, UR8 ;  /* 0x0000000e100872a5 */ /* 0x000fe2000f8e0008 */
[----:B------:R2:W-:Y:S01]  /*93d0*/  STS.128 [R0+0x3000], R104 ;  /* 0x0030006800007388 */ /* 0x0005e20000000c00 */
[----:B------:R-:W-:Y:S01]  /*93e0*/  ULDC.64 UR12, c[0x0][0x800] ;  /* 0x00020000000c7ab9 */ /* 0x000fe20000000a00 */
[----:B------:R-:W-:Y:S01]  /*93f0*/  ULDC.64 UR14, c[0x0][0x828] ;  /* 0x00020a00000e7ab9 */ /* 0x000fe20000000a00 */
[----:B------:R-:W-:Y:S01]  /*9400*/  UIADD3 UR7, UR7, UR5, URZ ;  /* 0x0000000507077290 */ /* 0x000fe2000fffe03f */
[----:B------:R2:W-:Y:S01]  /*9410*/  STS.128 [R0+0x3800], R108 ;  /* 0x0038006c00007388 */ /* 0x0005e20000000c00 */
[----:B------:R-:W-:-:S02]  /*9420*/  ULEA UR12, UP0, UR6, UR12, 0x2 ;  /* 0x0000000c060c7291 */ /* 0x000fc4000f80103f */
[----:B------:R-:W-:Y:S01]  /*9430*/  UIADD3 UR5, UR9, UR11, URZ ;  /* 0x0000000b09057290 */ /* 0x000fe2000fffe03f */
[----:B------:R2:W-:Y:S01]  /*9440*/  STS.128 [R0+0x4000], R72 ;  /* 0x0040004800007388 */ /* 0x0005e20000000c00 */
[----:B------:R-:W-:Y:S02]  /*9450*/  ULEA UR14, UP1, UR8, UR14, 0x2 ;  /* 0x0000000e080e7291 */ /* 0x000fe4000f82103f */
[----:B------:R-:W-:Y:S01]  /*9460*/  ULEA.HI.X UR13, UR6, UR13, UR7, 0x2, UP0 ;  /* 0x0000000d060d7291 */ /* 0x000fe200080f1407 */
[----:B------:R2:W-:Y:S01]  /*9470*/  STS.128 [R0+0x4800], R76 ;  /* 0x0048004c00007388 */ /* 0x0005e20000000c00 */
[----:B------:R-:W-:-:S03]  /*9480*/  ULEA.HI.X UR7, UR8, UR15, UR5, 0x2, UP1 ;  /* 0x0000000f08077291 */ /* 0x000fc600088f1405 */
        /* <DEDUP_REMOVED lines=18> */
[----:B------:R-:W-:-:S09]  /*95b0*/  UMOV UR6, UR14 ;  /* 0x0000000e00067c82 */ /* 0x000fd20008000000 */
.L_x_443:
[----:B------:R-:W-:Y:S01]  /*95c0*/  @P0 ELECT P1, URZ, PT ;  /* 0x00000000003f082f */ /* 0x000fe20003820000 */
[----:B------:R3:W-:-:S12]  /*95d0*/  UBLKRED.G.S.ADD.F32.RN [UR6], [UR4], UR5, desc[UR8] ;  /* 0x00000806040073bb */ /* 0x0007d800080a1405 */
[----:B------:R-:W-:Y:S02]  /*95e0*/  @P1 PLOP3.LUT P0, PT, P1, PT, PT, 0x8, 0x0 ;  /* 0x000000000000181c */ /* 0x000fe40000f0e170 */
[----:B------:R-:W-:-:S11]  /*95f0*/  PLOP3.LUT P1, PT, PT, PT, PT, 0x8, 0x0 ;  /* 0x000000000000781c */ /* 0x000fd60003f2e170 */
[----:B---3--:R-:W-:Y:S05]  /*9600*/  @P0 BRA.U.ANY `(.L_x_443) ;  /* 0xfffffffd00ec0947 */ /* 0x008fea000393ffff */
[----:B------:R0:W-:Y:S01]  /*9610*/  UTMACMDFLUSH ;  /* 0x00000000000079b7 */ /* 0x0001e20000000000 */
[----:B------:R-:W-:-:S04]  /*9620*/  DEPBAR.LE SB0, 0x0 ;  /* 0x000080000000791a */ /* 0x000fc80000000000 */
.L_x_442:
[----:B------:R-:W-:Y:S05]  /*9630*/  BSYNC B1 ;  /* 0x0000000000017941 */ /* 0x000fea0003800000 */
.L_x_441:
        /* <DEDUP_REMOVED lines=23> */
[----:B----4-:R-:W4:Y:S02]  /*97b0*/  FENCE.VIEW.ASYNC.S ;  /* 0x00000000000073c6 */ /* 0x010f240000000000 */
[----:B----4-:R-:W-:Y:S06]  /*97c0*/  BAR.SYNC.DEFER_BLOCKING 0x1, 0x100 ;  /* 0x0044000000007b1d */ /* 0x010fec0000010000 */
[----:B------:R-:W-:Y:S05]  /*97d0*/  @P0 BRA `(.L_x_417) ;  /* 0x0000001800f00947 */ /* 0x000fea0003800000 */
[----:B------:R-:W-:Y:S01]  /*97e0*/  PLOP3.LUT P0, PT, PT, PT, PT, 0x80, 0x0 ;  /* 0x000000000000781c */ /* 0x000fe20003f0f070 */
[----:B------:R-:W-:Y:S01]  /*97f0*/  UMOV UR5, 0x1400 ;  /* 0x0000140000057882 */ /* 0x000fe20000000000 */
[----:B------:R-:W-:Y:S01]  /*9800*/  UMOV UR8, 0x0 ;  /* 0x0000000000087882 */ /* 0x000fe20000000000 */
[----:B------:R-:W-:Y:S01]  /*9810*/  UMOV UR9, 0x14f00000 ;  /* 0x14f0000000097882 */ /* 0x000fe20000000000 */
[----:B------:R-:W-:Y:S01]  /*9820*/  UMOV UR6, UR12 ;  /* 0x0000000c00067c82 */ /* 0x000fe20008000000 */
[----:B------:R-:W-:-:S08]  /*9830*/  UMOV UR7, UR13 ;  /* 0x0000000d00077c82 */ /* 0x000fd00008000000 */
.L_x_444:
[----:B------:R-:W-:Y:S01]  /*9840*/  @P0 ELECT P1, URZ, PT ;  /* 0x00000000003f082f */ /* 0x000fe20003820000 */
[----:B------:R4:W-:-:S12]  /*9850*/  UBLKRED.G.S.ADD.F32.RN [UR6], [UR4], UR5, desc[UR8] ;  /* 0x00000806040073bb */ /* 0x0009d800080a1405 */
[----:B------:R-:W-:Y:S02]  /*9860*/  @P1 PLOP3.LUT P0, PT, P1, PT, PT, 0x8, 0x0 ;  /* 0x000000000000181c */ /* 0x000fe40000f0e170 */
[----:B------:R-:W-:-:S11]  /*9870*/  PLOP3.LUT P1, PT, PT, PT, PT, 0x8, 0x0 ;  /* 0x000000000000781c */ /* 0x000fd60003f2e170 */
[----:B----4-:R-:W-:Y:S05]  /*9880*/  @P0 BRA.U.ANY `(.L_x_444) ;  /* 0xfffffffd00ec0947 */ /* 0x010fea000393ffff */
[----:B------:R0:W-:Y:S01]  /*9890*/  UTMACMDFLUSH ;  /* 0x00000000000079b7 */ /* 0x0001e20000000000 */
[----:B------:R-:W-:-:S04]  /*98a0*/  DEPBAR.LE SB0, 0x0 ;  /* 0x000080000000791a */ /* 0x000fc80000000000 */
[----:B------:R-:W-:Y:S05]  /*98b0*/  BRA `(.L_x_417) ;  /* 0x0000001800b87947 */ /* 0x000fea0003800000 */
.L_x_415:
        /* <DEDUP_REMOVED lines=41> */
.L_x_446:
        /* <DEDUP_REMOVED lines=8> */
[----:B------:R-:W-:Y:S01]  /*9bd0*/  IMAD.MOV.U32 R0, RZ, RZ, RZ ;  /* 0x000000ffff007224 */ /* 0x000fe200078e00ff */
[----:B------:R-:W-:Y:S01]  /*9be0*/  UIMAD UR6, UR10, UR6, URZ ;  /* 0x000000060a0672a4 */ /* 0x000fe2000f8e023f */
[----:B------:R-:W-:Y:S01]  /*9bf0*/  IMAD.MOV.U32 R12, RZ, RZ, 0x1 ;  /* 0x00000001ff0c7424 */ /* 0x000fe200078e00ff */
[----:B------:R-:W-:Y:S02]  /*9c00*/  UIMAD UR10, UR10, UR12, URZ ;  /* 0x0000000c0a0a72a4 */ /* 0x000fe4000f8e023f */
        /* <DEDUP_REMOVED lines=30> */
.L_x_462:
        /* <DEDUP_REMOVED lines=12> */
.L_x_448:
        /* <DEDUP_REMOVED lines=20> */
[----:B------:R-:W-:Y:S01]  /*9ff0*/  UIADD3 UR9, UP0, UR19, UR30, URZ ;  /* 0x0000001e13097290 */ /* 0x000fe2000ff1e03f */
[----:B------:R-:W-:Y:S01]  /*a000*/  IMAD.MOV.U32 R12, RZ, RZ, 0x1 ;  /* 0x00000001ff0c7424 */ /* 0x000fe200078e00ff */
[----:B------:R-:W-:Y:S01]  /*a010*/  UIADD3 UR16, UR8, 0x14100, URZ ;  /* 0x0001410008107890 */ /* 0x000fe2000fffe03f */
[----:B-1----:R-:W-:Y:S01]  /*a020*/  IMAD.MOV.U32 R9, RZ, RZ, R2 ;  /* 0x000000ffff097224 */ /* 0x002fe200078e0002 */
[----:B------:R-:W-:Y:S01]  /*a030*/  ULEA.HI.X.SX32 UR10, UR19, UR38, 0x1, UP0 ;  /* 0x00000026130a7291 */ /* 0x000fe200080f0e3f */
[----:B------:R-:W-:Y:S01]  /*a040*/  IMAD.MOV.U32 R10, RZ, RZ, R3 ;  /* 0x000000ffff0a7224 */ /* 0x000fe200078e0003 */
[----:B------:R-:W-:-:S02]  /*a050*/  ULEA UR54, UP0, UR9, UR14, 0x2 ;  /* 0x0000000e09367291 */ /* 0x000fc4000f80103f */
[C---:B------:R-:W-:Y:S01]  /*a060*/  IADD3 R0, P1, R9.reuse, 0xf0, RZ ;  /* 0x000000f009007810 */ /* 0x040fe20007f3e0ff */
[----:B------:R-:W-:Y:S02]  /*a070*/  UIADD3 UR40, UR8, 0x16100, URZ ;  /* 0x0001610008287890 */ /* 0x000fe4000fffe03f */
[----:B------:R-:W-:Y:S01]  /*a080*/  UIADD3 UR32, UR8, 0x18100, URZ ;  /* 0x0001810008207890 */ /* 0x000fe2000fffe03f */
[----:B------:R-:W-:Y:S01]  /*a090*/  R2UR UR48, R0 ;  /* 0x00000000003072ca */ /* 0x000fe200000e0000 */
[----:B------:R-:W-:Y:S01]  /*a0a0*/  UIADD3 UR24, UR8, 0x1a100, URZ ;  /* 0x0001a10008187890 */ /* 0x000fe2000fffe03f */
[C---:B------:R-:W-:Y:S01]  /*a0b0*/  IADD3 R0, P2, R9.reuse, 0x2f0, RZ ;  /* 0x000002f009007810 */ /* 0x040fe20007f5e0ff */
[----:B------:R-:W-:Y:S02]  /*a0c0*/  UIADD3 UR52, UR8, 0x2c100, URZ ;  /* 0x0002c10008347890 */ /* 0x000fe4000fffe03f */
        /* <DEDUP_REMOVED lines=8> */
[--C-:B------:R-:W-:Y:S01]  /*a150*/  IMAD.X R0, RZ, RZ, R10.reuse, P1 ;  /* 0x000000ffff007224 */ /* 0x100fe200008e060a */
[----:B------:R-:W-:Y:S01]  /*a160*/  UMOV UR29, UR21 ;  /* 0x00000015001d7c82 */ /* 0x000fe20008000000 */
[----:B------:R-:W-:Y:S01]  /*a170*/  UMOV UR25, UR17 ;  /* 0x0000001100197c82 */ /* 0x000fe20008000000 */
[----:B------:R-:W-:Y:S01]  /*a180*/  UMOV UR27, UR19 ;  /* 0x00000013001b7c82 */ /* 0x000fe20008000000 */
[----:B------:R-:W-:Y:S01]  /*a190*/  UMOV UR9, 0x10 ;  /* 0x0000001000097882 */ /* 0x000fe20000000000 */
[----:B------:R-:W-:Y:S01]  /*a1a0*/  R2UR UR49, R0 ;  /* 0x00000000003172ca */ /* 0x000fe200000e0000 */
[--C-:B------:R-:W-:Y:S01]  /*a1b0*/  IMAD.X R0, RZ, RZ, R10.reuse, P2 ;  /* 0x000000ffff007224 */ /* 0x100fe200010e060a */
[----:B------:R-:W-:Y:S01]  /*a1c0*/  UMOV UR53, UR17 ;  /* 0x0000001100357c82 */ /* 0x000fe20008000000 */
[----:B------:R-:W-:Y:S01]  /*a1d0*/  UMOV UR13, UR21 ;  /* 0x00000015000d7c82 */ /* 0x000fe20008000000 */
[----:B------:R-:W-:Y:S01]  /*a1e0*/  UMOV UR10, UR18 ;  /* 0x00000012000a7c82 */ /* 0x000fe20008000000 */
[----:B------:R-:W-:Y:S01]  /*a1f0*/  UIADD3 UR56, UR8, 0x5000, URZ ;  /* 0x0000500008387890 */ /* 0x000fe2000fffe03f */
[----:B------:R-:W-:Y:S01]  /*a200*/  R2UR UR5, R0 ;  /* 0x00000000000572ca */ /* 0x000fe200000e0000 */
[----:B------:R-:W-:Y:S01]  /*a210*/  IMAD.X R0, RZ, RZ, R10, P3 ;  /* 0x000000ffff007224 */ /* 0x000fe200018e060a */
[----:B------:R-:W-:Y:S01]  /*a220*/  ISETP.GE.AND P1, PT, R5, R11, PT ;  /* 0x0000000b0500720c */ /* 0x000fe20003f26270 */
[----:B------:R-:W-:Y:S01]  /*a230*/  UMOV UR58, 0x80 ;  /* 0x00000080003a7882 */ /* 0x000fe20000000000 */
[----:B------:R-:W-:Y:S01]  /*a240*/  UMOV UR59, UR11 ;  /* 0x0000000b003b7c82 */ /* 0x000fe20008000000 */
[----:B------:R-:W-:Y:S01]  /*a250*/  UMOV UR60, UR12 ;  /* 0x0000000c003c7c82 */ /* 0x000fe20008000000 */
[----:B------:R-:W-:Y:S01]  /*a260*/  R2UR UR7, R0 ;  /* 0x00000000000772ca */ /* 0x000fe200000e0000 */
[----:B------:R1:W-:Y:S01]  /*a270*/  UTMALDG.4D [UR16], [UR48], desc[UR50] ;  /* 0x00003210300075b4 */ /* 0x0003e20008019000 */
[----:B------:R-:W-:Y:S01]  /*a280*/  UMOV UR61, UR21 ;  /* 0x00000015003d7c82 */ /* 0x000fe20008000000 */
        /* <DEDUP_REMOVED lines=43> */
[----:B----4-:R-:W-:Y:S05]  /*a540*/  @P1 BRA `(.L_x_449) ;  /* 0x0000000800201947 */ /* 0x010fea0003800000 */
        /* <DEDUP_REMOVED lines=20> */
.L_x_454:
[----:B------:R-:W-:-:S04]  /*a690*/  SHF.L.U32 R9, R12, 0x1f, RZ ;  /* 0x0000001f0c097819 */ /* 0x000fc800000006ff */
[----:B------:R-:W1:Y:S02]  /*a6a0*/  SYNCS.PHASECHK.TRANS64.TRYWAIT P1, [R6+URZ+0x31838], R9 ;  /* 0x03183809060075a7 */ /* 0x000e64000802017f */
[----:B-1----:R-:W-:Y:S05]  /*a6b0*/  @!P1 BRA `(.L_x_450) ;  /* 0x0000000c00909947 */ /* 0x002fea0003800000 */
.L_x_463:
[----:B------:R-:W-:Y:S05]  /*a6c0*/  @P0 BRA `(.L_x_451) ;  /* 0x0000000000140947 */ /* 0x000fea0003800000 */
[----:B------:R-:W-:Y:S01]  /*a6d0*/  ISETP.NE.AND P1, PT, R14, RZ, PT ;  /* 0x000000ff0e00720c */ /* 0x000fe20003f25270 */
[----:B-1----:R-:W-:-:S04]  /*a6e0*/  IMAD.MOV.U32 R9, RZ, RZ, 0x8100 ;  /* 0x00008100ff097424 */ /* 0x002fc800078e00ff */
[----:B------:R2:W-:Y:S08]  /*a6f0*/  SYNCS.ARRIVE.TRANS64 RZ, [R6+URZ+0x31830], R9 ;  /* 0x0318300906ff79a7 */ /* 0x0005f0000800003f */
[----:B------:R-:W-:Y:S05]  /*a700*/  @!P1 BRA `(.L_x_451) ;  /* 0x0000000000049947 */ /* 0x000fea0003800000 */
[----:B------:R-:W-:Y:S01]  /*a710*/  BPT.TRAP 0x1 ;  /* 0x000000040000795c */ /* 0x000fe20000300000 */
.L_x_451:
[----:B-12---:R-:W-:Y:S01]  /*a720*/  IMAD.MOV.U32 R9, RZ, RZ, R2 ;  /* 0x000000ffff097224 */ /* 0x006fe200078e0002 */
[----:B------:R-:W-:Y:S01]  /*a730*/  R2UR UR19, R15 ;  /* 0x000000000f1372ca */ /* 0x000fe200000e0000 */
[----:B------:R-:W-:Y:S01]  /*a740*/  IMAD.MOV.U32 R10, RZ, RZ, R3 ;  /* 0x000000ffff0a7224 */ /* 0x000fe200078e0003 */
[----:B------:R-:W-:Y:S01]  /*a750*/  R2UR UR14, R6 ;  /* 0x00000000060e72ca */ /* 0x000fe200000e0000 */
[----:B------:R-:W-:Y:S01]  /*a760*/  VIADD R13, R13, 0x1 ;  /* 0x000000010d0d7836 */ /* 0x000fe20000000000 */
[----:B------:R-:W-:Y:S01]  /*a770*/  IADD3 R0, P2, R9, 0x1f0, RZ ;  /* 0x000001f009007810 */ /* 0x000fe20007f5e0ff */
[----:B------:R-:W-:Y:S01]  /*a780*/  UMOV UR8, 0x0 ;  /* 0x0000000000087882 */ /* 0x000fe20000000000 */
[----:B------:R-:W-:Y:S01]  /*a790*/  UMOV UR9, 0x14f00000 ;  /* 0x14f0000000097882 */ /* 0x000fe20000000000 */
[----:B------:R-:W-:Y:S01]  /*a7a0*/  UMOV UR18, URZ ;  /* 0x0000003f00127c82 */ /* 0x000fe20008000000 */
[----:B------:R-:W-:Y:S01]  /*a7b0*/  R2UR UR6, R0 ;  /* 0x00000000000672ca */ /* 0x000fe200000e0000 */
[----:B------:R-:W-:Y:S01]  /*a7c0*/  IMAD.X R0, RZ, RZ, R10, P2 ;  /* 0x000000ffff007224 */ /* 0x000fe200010e060a */
[C---:B------:R-:W-:Y:S01]  /*a7d0*/  ISETP.NE.AND P1, PT, R13.reuse, 0x2, PT ;  /* 0x000000020d00780c */ /* 0x040fe20003f25270 */
[----:B------:R-:W-:Y:S01]  /*a7e0*/  UMOV UR34, 0x40 ;  /* 0x0000004000227882 */ /* 0x000fe20000000000 */
[----:B------:R-:W-:Y:S01]  /*a7f0*/  R2UR UR4, R16 ;  /* 0x00000000100472ca */ /* 0x000fe200000e0000 */
[----:B------:R-:W-:Y:S01]  /*a800*/  UIADD3 UR19, UR19, -0x40, URZ ;  /* 0xffffffc013137890 */ /* 0x000fe2000fffe03f */
[----:B------:R-:W-:Y:S01]  /*a810*/  R2UR UR7, R0 ;  /* 0x00000000000772ca */ /* 0x000fe200000e0000 */
        /* <DEDUP_REMOVED lines=23> */
[----:B------:R-:W-:Y:S01]  /*a990*/  ISETP.NE.AND P2, PT, R4, RZ, PT ;  /* 0x000000ff0400720c */ /* 0x000fe20003f45270 */
        /* <DEDUP_REMOVED lines=8> */
.L_x_465:
[----:B------:R-:W-:Y:S01]  /*aa20*/  LOP3.LUT R12, R12, 0x1, RZ, 0x3c, !PT ;  /* 0x000000010c0c7812 */ /* 0x000fe200078e3cff */
[----:B------:R-:W-:Y:S06]  /*aa30*/  @P2 BRA `(.L_x_453) ;  /* 0x0000000000142947 */ /* 0x000fec0003800000 */
[----:B------:R-:W-:Y:S01]  /*aa40*/  ISETP.NE.AND P1, PT, R14, RZ, PT ;  /* 0x000000ff0e00720c */ /* 0x000fe20003f25270 */
[----:B-1----:R-:W-:-:S04]  /*aa50*/  IMAD.MOV.U32 R0, RZ, RZ, 0x8100 ;  /* 0x00008100ff007424 */ /* 0x002fc800078e00ff */
[----:B------:R2:W-:Y:S08]  /*aa60*/  SYNCS.ARRIVE.TRANS64 RZ, [R20+URZ+0x31810], R0 ;  /* 0x0318100014ff79a7 */ /* 0x0005f0000800003f */
[----:B------:R-:W-:Y:S05]  /*aa70*/  @!P1 BRA `(.L_x_453) ;  /* 0x0000000000049947 */ /* 0x000fea0003800000 */
[----:B------:R-:W-:Y:S01]  /*aa80*/  BPT.TRAP 0x1 ;  /* 0x000000040000795c */ /* 0x000fe20000300000 */
.L_x_453:
        /* <DEDUP_REMOVED lines=13> */
[----:B------:R-:W-:Y:S01]  /*ab60*/  R2UR UR15, R19 ;  /* 0x00000000130f72ca */ /* 0x000fe200000e0000 */
[----:B------:R-:W-:Y:S01]  /*ab70*/  UIADD3 UR41, UR41, 0x31810, URZ ;  /* 0x0003181029297890 */ /* 0x000fe2000fffe03f */
[----:B------:R-:W-:Y:S01]  /*ab80*/  ISETP.GE.AND P1, PT, R5, R11, PT ;  /* 0x0000000b0500720c */ /* 0x000fe20003f26270 */
[----:B------:R-:W-:Y:S01]  /*ab90*/  UMOV UR45, UR21 ;  /* 0x00000015002d7c82 */ /* 0x000fe20008000000 */
        /* <DEDUP_REMOVED lines=20> */
[----:B------:R-:W-:Y:S01]  /*ace0*/  UIADD3 UR8, UR8, 0x2c100, URZ ;  /* 0x0002c10008087890 */ /* 0x000fe2000fffe03f */
[----:B------:R-:W-:Y:S01]  /*acf0*/  IMAD.X R18, RZ, RZ, R18, P3 ;  /* 0x000000ffff127224 */ /* 0x000fe200018e0612 */
[----:B------:R-:W-:Y:S01]  /*ad00*/  UMOV UR25, UR41 ;  /* 0x0000002900197c82 */ /* 0x000fe20008000000 */
        /* <DEDUP_REMOVED lines=12> */
.L_x_449:
[----:B------:R-:W-:-:S04]  /*add0*/  SHF.L.U32 R3, R12, 0x1f, RZ ;  /* 0x0000001f0c037819 */ /* 0x000fc800000006ff */
[----:B------:R-:W1:Y:S02]  /*ade0*/  SYNCS.PHASECHK.TRANS64.TRYWAIT P1, [R6+URZ+0x31838], R3 ;  /* 0x03183803060075a7 */ /* 0x000e64000802017f */
[----:B-1----:R-:W-:Y:S05]  /*adf0*/  @!P1 BRA `(.L_x_455) ;  /* 0x0000000400ec9947 */ /* 0x002fea0003800000 */
.L_x_466:
[----:B------:R-:W-:Y:S05]  /*ae00*/  @P0 BRA `(.L_x_456) ;  /* 0x0000000000140947 */ /* 0x000fea0003800000 */
[----:B------:R-:W-:Y:S01]  /*ae10*/  LOP3.LUT P0, RZ, R21, 0x1f, RZ, 0xc0, !PT ;  /* 0x0000001f15ff7812 */ /* 0x000fe2000780c0ff */
[----:B-1----:R-:W-:-:S04]  /*ae20*/  IMAD.MOV.U32 R3, RZ, RZ, 0x8100 ;  /* 0x00008100ff037424 */ /* 0x002fc800078e00ff */
[----:B------:R2:W-:Y:S08]  /*ae30*/  SYNCS.ARRIVE.TRANS64 RZ, [R6+URZ+0x31830], R3 ;  /* 0x0318300306ff79a7 */ /* 0x0005f0000800003f */
[----:B------:R-:W-:Y:S05]  /*ae40*/  @!P0 BRA `(.L_x_456) ;  /* 0x0000000000048947 */ /* 0x000fea0003800000 */
[----:B------:R-:W-:Y:S01]  /*ae50*/  BPT.TRAP 0x1 ;  /* 0x000000040000795c */ /* 0x000fe20000300000 */
.L_x_456:
        /* <DEDUP_REMOVED lines=18> */
[----:B------:R-:W-:Y:S01]  /*af80*/  ISETP.NE.AND P0, PT, R0, 0x2, PT ;  /* 0x000000020000780c */ /* 0x000fe20003f05270 */
        /* <DEDUP_REMOVED lines=31> */
.L_x_445:
[----:B------:R-:W-:Y:S05]  /*b180*/  WARPSYNC.ALL ;  /* 0x0000000000007948 */ /* 0x000fea0003800000 */
[----:B------:R-:W-:-:S13]  /*b190*/  ELECT P0, URZ, PT ;  /* 0x00000000003f782f */ /* 0x000fda0003800000 */
        /* <DEDUP_REMOVED lines=8> */
.L_x_457:
        /* <DEDUP_REMOVED lines=8> */
.L_x_467:
        /* <DEDUP_REMOVED lines=9> */
.L_x_468:
[----:B------:R-:W-:Y:S05]  /*b330*/  @!P1 BRA `(.L_x_460) ;  /* 0x0000000000049947 */ /* 0x000fea0003800000 */
[----:B------:R-:W-:Y:S01]  /*b340*/  BPT.TRAP 0x1 ;  /* 0x000000040000795c */ /* 0x000fe20000300000 */
.L_x_460:
[----:B------:R-:W-:-:S07]  /*b350*/  SHF.L.U32 R12, R12, 0x1f, RZ ;  /* 0x0000001f0c0c7819 */ /* 0x000fce00000006ff */
.L_x_461:
[----:B--2---:R2:W3:Y:S02]  /*b360*/  SYNCS.PHASECHK.TRANS64.TRYWAIT P0, [R7+URZ+0x31838], R12 ;  /* 0x0318380c070075a7 */ /* 0x0044e4000800017f */
[----:B---3--:R-:W-:Y:S05]  /*b370*/  @!P0 NANOSLEEP.SYNCS 0x989680 ;  /* 0x009896800000895d */ /* 0x008fea0003900000 */
[----:B------:R-:W3:Y:S02]  /*b380*/  @!P0 SYNCS.PHASECHK.TRANS64 P0, [R7+URZ+0x31838], R12 ;  /* 0x0318380c070085a7 */ /* 0x000ee4000800007f */
[----:B---3--:R-:W-:Y:S05]  /*b390*/  @!P0 BRA `(.L_x_461) ;  /* 0xfffffffc00f08947 */ /* 0x008fea000383ffff */
.L_x_417:
[----:B------:R-:W-:Y:S05]  /*b3a0*/  BSYNC B0 ;  /* 0x0000000000007941 */ /* 0x000fea0003800000 */
.L_x_414:
[----:B------:R-:W-:Y:S05]  /*b3b0*/  EXIT ;  /* 0x000000000000794d */ /* 0x000fea0003800000 */
.L_x_421:
[----:B-1----:R1:W2:Y:S02]  /*b3c0*/  SYNCS.PHASECHK.TRANS64.TRYWAIT P0, [R17+URZ+0x31800], R8 ;  /* 0x03180008110075a7 */ /* 0x0022a4000800017f */
[----:B--2---:R-:W-:Y:S05]  /*b3d0*/  @!P0 NANOSLEEP.SYNCS 0x989680 ;  /* 0x009896800000895d */ /* 0x004fea0003900000 */
[----:B------:R-:W2:Y:S02]  /*b3e0*/  @!P0 SYNCS.PHASECHK.TRANS64 P0, [R17+URZ+0x31800], R8 ;  /* 0x03180008110085a7 */ /* 0x000ea4000800007f */
[----:B--2---:R-:W-:Y:S05]  /*b3f0*/  @!P0 BRA `(.L_x_421) ;  /* 0xfffffffc00f08947 */ /* 0x004fea000383ffff */
[----:B------:R-:W-:Y:S05]  /*b400*/  BRA `(.L_x_420) ;  /* 0xffffff5800747947 */ /* 0x000fea000383ffff */
.L_x_425:
[----:B--2---:R2:W3:Y:S02]  /*b410*/  SYNCS.PHASECHK.TRANS64.TRYWAIT P0, [R16+URZ+0x31810], R9 ;  /* 0x03181009100075a7 */ /* 0x0044e4000800017f */
[----:B---3--:R-:W-:Y:S05]  /*b420*/  @!P0 NANOSLEEP.SYNCS 0x989680 ;  /* 0x009896800000895d */ /* 0x008fea0003900000 */
[----:B------:R-:W3:Y:S02]  /*b430*/  @!P0 SYNCS.PHASECHK.TRANS64 P0, [R16+URZ+0x31810], R9 ;  /* 0x03181009100085a7 */ /* 0x000ee4000800007f */
[----:B---3--:R-:W-:Y:S05]  /*b440*/  @!P0 BRA `(.L_x_425) ;  /* 0xfffffffc00f08947 */ /* 0x008fea000383ffff */
[----:B------:R-:W-:Y:S05]  /*b450*/  BRA `(.L_x_424) ;  /* 0xffffff6000f07947 */ /* 0x000fea000383ffff */
.L_x_429:
[----:B----4-:R4:W1:Y:S02]  /*b460*/  SYNCS.PHASECHK.TRANS64.TRYWAIT P0, [R17+URZ+0x31830], R10 ;  /* 0x0318300a110075a7 */ /* 0x010864000800017f */
[----:B-1----:R-:W-:Y:S05]  /*b470*/  @!P0 NANOSLEEP.SYNCS 0x989680 ;  /* 0x009896800000895d */ /* 0x002fea0003900000 */
[----:B------:R-:W1:Y:S02]  /*b480*/  @!P0 SYNCS.PHASECHK.TRANS64 P0, [R17+URZ+0x31830], R10 ;  /* 0x0318300a110085a7 */ /* 0x000e64000800007f */
[----:B-1----:R-:W-:Y:S05]  /*b490*/  @!P0 BRA `(.L_x_429) ;  /* 0xfffffffc00f08947 */ /* 0x002fea000383ffff */
[----:B------:R-:W-:Y:S05]  /*b4a0*/  BRA `(.L_x_428) ;  /* 0xffffff8000007947 */ /* 0x000fea000383ffff */
.L_x_447:
[----:B-1----:R1:W2:Y:S02]  /*b4b0*/  SYNCS.PHASECHK.TRANS64.TRYWAIT P0, [R6+URZ+0x31820], R3 ;  /* 0x03182003060075a7 */ /* 0x0022a4000800017f */
[----:B--2---:R-:W-:Y:S05]  /*b4c0*/  @!P0 NANOSLEEP.SYNCS 0x989680 ;  /* 0x009896800000895d */ /* 0x004fea0003900000 */
[----:B------:R-:W2:Y:S02]  /*b4d0*/  @!P0 SYNCS.PHASECHK.TRANS64 P0, [R6+URZ+0x31820], R3 ;  /* 0x03182003060085a7 */ /* 0x000ea4000800007f */
[----:B--2---:R-:W-:Y:S05]  /*b4e0*/  @!P0 BRA `(.L_x_447) ;  /* 0xfffffffc00f08947 */ /* 0x004fea000383ffff */
[----:B------:R-:W-:Y:S05]  /*b4f0*/  BRA `(.L_x_462) ;  /* 0xffffffe8003c7947 */ /* 0x000fea000383ffff */
.L_x_450:
[----:B-1----:R1:W2:Y:S02]  /*b500*/  SYNCS.PHASECHK.TRANS64.TRYWAIT P1, [R6+URZ+0x31838], R9 ;  /* 0x03183809060075a7 */ /* 0x0022a4000802017f */
[----:B--2---:R-:W-:Y:S05]  /*b510*/  @!P1 NANOSLEEP.SYNCS 0x989680 ;  /* 0x009896800000995d */ /* 0x004fea0003900000 */
[----:B------:R-:W2:Y:S02]  /*b520*/  @!P1 SYNCS.PHASECHK.TRANS64 P1, [R6+URZ+0x31838], R9 ;  /* 0x03183809060095a7 */ /* 0x000ea4000802007f */
[----:B--2---:R-:W-:Y:S05]  /*b530*/  @!P1 BRA `(.L_x_450) ;  /* 0xfffffffc00f09947 */ /* 0x004fea000383ffff */
[----:B------:R-:W-:Y:S05]  /*b540*/  BRA `(.L_x_463) ;  /* 0xfffffff0005c7947 */ /* 0x000fea000383ffff */
.L_x_452:
[----:B------:R-:W-:-:S07]  /*b550*/  SHF.L.U32 R0, R8, 0x1f, RZ ;  /* 0x0000001f08007819 */ /* 0x000fce00000006ff */
.L_x_464:
[----:B-1----:R1:W2:Y:S02]  /*b560*/  SYNCS.PHASECHK.TRANS64.TRYWAIT P1, [R20+URZ+0x31820], R0 ;  /* 0x03182000140075a7 */ /* 0x0022a4000802017f */
[----:B--2---:R-:W-:Y:S05]  /*b570*/  @!P1 NANOSLEEP.SYNCS 0x989680 ;  /* 0x009896800000995d */ /* 0x004fea0003900000 */
[----:B------:R-:W2:Y:S02]  /*b580*/  @!P1 SYNCS.PHASECHK.TRANS64 P1, [R20+URZ+0x31820], R0 ;  /* 0x03182000140095a7 */ /* 0x000ea4000802007f */
[----:B--2---:R-:W-:Y:S05]  /*b590*/  @!P1 BRA `(.L_x_464) ;  /* 0xfffffffc00f09947 */ /* 0x004fea000383ffff */
[----:B------:R-:W-:Y:S05]  /*b5a0*/  BRA `(.L_x_465) ;  /* 0xfffffff4001c7947 */ /* 0x000fea000383ffff */
.L_x_455:
[----:B-1----:R1:W2:Y:S02]  /*b5b0*/  SYNCS.PHASECHK.TRANS64.TRYWAIT P1, [R6+URZ+0x31838], R3 ;  /* 0x03183803060075a7 */ /* 0x0022a4000802017f */
[----:B--2---:R-:W-:Y:S05]  /*b5c0*/  @!P1 NANOSLEEP.SYNCS 0x989680 ;  /* 0x009896800000995d */ /* 0x004fea0003900000 */
[----:B------:R-:W2:Y:S02]  /*b5d0*/  @!P1 SYNCS.PHASECHK.TRANS64 P1, [R6+URZ+0x31838], R3 ;  /* 0x03183803060095a7 */ /* 0x000ea4000802007f */
[----:B--2---:R-:W-:Y:S05]  /*b5e0*/  @!P1 BRA `(.L_x_455) ;  /* 0xfffffffc00f09947 */ /* 0x004fea000383ffff */
[----:B------:R-:W-:Y:S05]  /*b5f0*/  BRA `(.L_x_466) ;  /* 0xfffffff800007947 */ /* 0x000fea000383ffff */
.L_x_458:
[----:B-1----:R1:W2:Y:S02]  /*b600*/  SYNCS.PHASECHK.TRANS64.TRYWAIT P0, [R5+URZ], R2 ;  /* 0x00000002050075a7 */ /* 0x0022a4000800017f */
[----:B--2---:R-:W-:Y:S05]  /*b610*/  @!P0 NANOSLEEP.SYNCS 0x989680 ;  /* 0x009896800000895d */ /* 0x004fea0003900000 */
[----:B------:R-:W2:Y:S02]  /*b620*/  @!P0 SYNCS.PHASECHK.TRANS64 P0, [R5+URZ], R2 ;  /* 0x00000002050085a7 */ /* 0x000ea4000800007f */
[----:B--2---:R-:W-:Y:S05]  /*b630*/  @!P0 BRA `(.L_x_458) ;  /* 0xfffffffc00f08947 */ /* 0x004fea000383ffff */
[----:B------:R-:W-:Y:S05]  /*b640*/  BRA `(.L_x_467) ;  /* 0xfffffffc00147947 */ /* 0x000fea000383ffff */
.L_x_459:
[----:B-1----:R1:W2:Y:S02]  /*b650*/  SYNCS.PHASECHK.TRANS64.TRYWAIT P0, [R3+URZ], R0 ;  /* 0x00000000030075a7 */ /* 0x0022a4000800017f */
[----:B--2---:R-:W-:Y:S05]  /*b660*/  @!P0 NANOSLEEP.SYNCS 0x989680 ;  /* 0x009896800000895d */ /* 0x004fea0003900000 */
[----:B------:R-:W2:Y:S02]  /*b670*/  @!P0 SYNCS.PHASECHK.TRANS64 P0, [R3+URZ], R0 ;  /* 0x00000000030085a7 */ /* 0x000ea4000800007f */
[----:B--2---:R-:W-:Y:S05]  /*b680*/  @!P0 BRA `(.L_x_459) ;  /* 0xfffffffc00f08947 */ /* 0x004fea000383ffff */
[----:B------:R-:W-:Y:S05]  /*b690*/  BRA `(.L_x_468) ;  /* 0xfffffffc00247947 */ /* 0x000fea000383ffff */
.L_x_469:
        /* <DEDUP_REMOVED lines=14> */
.L_x_1150:


//--------------------- .text._ZN7cutlass13device_kernelIN5flash11enable_sm90INS1_16FlashAttnBwdSm90INS1_25CollectiveMainloopBwdSm90ILi2ELi1ELi1EN4cute5tupleIJNS5_1CILi1EEES8_S8_EEENS6_IJNS7_ILi64EEENS7_ILi80EEENS7_ILi256EEEEEENS_10bfloat16_tEfNS_4arch4Sm90ELb0ELb1ELb1ELb1ELb0ELb0ELb1ELb1ELi2ELi1ELi1ELi1ELb0EEENS1_21CollectiveEpilogueBwdISD_SE_SG_Li256ELb1ELb1ELi2EEENS1_19SingleTileSchedulerILb1ELb0ELb0ELi80EEEEEEEEEvNT_6ParamsE --------------------------
	.section	.text._ZN7cutlass13device_kernelIN5flash11enable_sm90INS1_16FlashAttnBwdSm90INS1_25CollectiveMainloopBwdSm90ILi2ELi1ELi1EN4cute5tupleIJNS5_1CILi1EEES8_S8_EEENS6_IJNS7_ILi64EEENS7_ILi80EEENS7_ILi256EEEEEENS_10bfloat16_tEfNS_4arch4Sm90ELb0ELb1ELb1ELb1ELb0ELb0ELb1ELb1ELi2ELi1ELi1ELi1ELb0EEENS1_21CollectiveEpilogueBwdISD_SE_SG_Li256ELb1ELb1ELi2EEENS1_19SingleTileSchedulerILb1ELb0ELb0ELi80EEEEEEEEEvNT_6ParamsE,"ax",@progbits
	.align	128
.text._ZN7cutlass13device_kernelIN5flash11enable_sm90INS1_16FlashAttnBwdSm90INS1_25CollectiveMainloopBwdSm90ILi2ELi1ELi1EN4cute5tupleIJNS5_1CILi1EEES8_S8_EEENS6_IJNS7_ILi64EEENS7_ILi80EEENS7_ILi256EEEEEENS_10bfloat16_tEfNS_4arch4Sm90ELb0ELb1ELb1ELb1ELb0ELb0ELb1ELb1ELi2ELi1ELi1ELi1ELb0EEENS1_21CollectiveEpilogueBwdISD_SE_SG_Li256ELb1ELb1ELi2EEENS1_19SingleTileSchedulerILb1ELb0ELb0ELi80EEEEEEEEEvNT_6ParamsE:
        .type           _ZN7cutlass13device_kernelIN5flash11enable_sm90INS1_16FlashAttnBwdSm90INS1_25CollectiveMainloopBwdSm90ILi2ELi1ELi1EN4cute5tupleIJNS5_1CILi1EEES8_S8_EEENS6_IJNS7_ILi64EEENS7_ILi80EEENS7_ILi256EEEEEENS_10bfloat16_tEfNS_4arch4Sm90ELb0ELb1ELb1ELb1ELb0ELb0ELb1ELb1ELi2ELi1ELi1ELi1ELb0EEENS1_21CollectiveEpilogueBwdISD_SE_SG_Li256ELb1ELb1ELi2EEENS1_19SingleTileSchedulerILb1ELb0ELb0ELi80EEEEEEEEEvNT_6ParamsE,@function
        .size           _ZN7cutlass13device_kernelIN5flash11enable_sm90INS1_16FlashAttnBwdSm90INS1_25CollectiveMainloopBwdSm90ILi2ELi1ELi1EN4cute5tupleIJNS5_1CILi1EEES8_S8_EEENS6_IJNS7_ILi64EEENS7_ILi80EEENS7_ILi256EEEEEENS_10bfloat16_tEfNS_4arch4Sm90ELb0ELb1ELb1ELb1ELb0ELb0ELb1ELb1ELi2ELi1ELi1ELi1ELb0EEENS1_21CollectiveEpilogueBwdISD_SE_SG_Li256ELb1ELb1ELi2EEENS1_19SingleTileSchedulerILb1ELb0ELb0ELi80EEEEEEEEEvNT_6ParamsE,(.L_x_1151 - _ZN7cutlass13device_kernelIN5flash11enable_sm90INS1_16FlashAttnBwdSm90INS1_25CollectiveMainloopBwdSm90ILi2ELi1ELi1EN4cute5tupleIJNS5_1CILi1EEES8_S8_EEENS6_IJNS7_ILi64EEENS7_ILi80EEENS7_ILi256EEEEEENS_10bfloat16_tEfNS_4arch4Sm90ELb0ELb1ELb1ELb1ELb0ELb0ELb1ELb1ELi2ELi1ELi1ELi1ELb0EEENS1_21CollectiveEpilogueBwdISD_SE_SG_Li256ELb1ELb1ELi2EEENS1_19SingleTileSchedulerILb1ELb0ELb0ELi80EEEEEEEEEvNT_6ParamsE)
        .other          _ZN7cutlass13device_kernelIN5flash11enable_sm90INS1_16FlashAttnBwdSm90INS1_25CollectiveMainloopBwdSm90ILi2ELi1ELi1EN4cute5tupleIJNS5_1CILi1EEES8_S8_EEENS6_IJNS7_ILi64EEENS7_ILi80EEENS7_ILi256EEEEEENS_10bfloat16_tEfNS_4arch4Sm90ELb0ELb1ELb1ELb1ELb0ELb0ELb1ELb1ELi2ELi1ELi1ELi1ELb0EEENS1_21CollectiveEpilogueBwdISD_SE_SG_Li256ELb1ELb1ELi2EEENS1_19SingleTileSchedulerILb1ELb0ELb0ELi80EEEEEEEEEvNT_6ParamsE,@"STO_CUDA_ENTRY STV_DEFAULT"
_ZN7cutlass13device_kernelIN5flash11enable_sm90INS1_16FlashAttnBwdSm90INS1_25CollectiveMainloopBwdSm90ILi2ELi1ELi1EN4cute5tupleIJNS5_1CILi1EEES8_S8_EEENS6_IJNS7_ILi64EEENS7_ILi80EEENS7_ILi256EEEEEENS_10bfloat16_tEfNS_4arch4Sm90ELb0ELb1ELb1ELb1ELb0ELb0ELb1ELb1ELi2ELi1ELi1ELi1ELb0EEENS1_21CollectiveEpilogueBwdISD_SE_SG_Li256ELb1ELb1ELi2EEENS1_19SingleTileSchedulerILb1ELb0ELb0ELi80EEEEEEEEEvNT_6ParamsE:
[----:B------:R-:W0:Y:S02]  /*0000*/  LDC R1, c[0x0][0x28] ;  /* 0x00000a00ff017b82 */ /* 0x000e240000000800 */
[----:B0-----:R-:W-:Y:S01]  /*0010*/  VIADD R1, R1, 0xfffffff8 ;  /* 0xfffffff801017836 */ /* 0x001fe20000000000 */
[----:B------:R-:W0:Y:S01]  /*0020*/  S2R R21, SR_TID.X ;  /* 0x0000000000157919 */ /* 0x000e220000002100 */
[----:B------:R-:W-:Y:S01]  /*0030*/  ELECT P0, URZ, PT ;  /* 0x00000000003f782f */ /* 0x000fe20003800000 */
[----:B------:R-:W-:Y:S01]  /*0040*/  BSSY B0, `(.L_x_470) ;  /* 0x0000014000007945 */ /* 0x000fe20003800000 */
[----:B0-----:R-:W-:-:S05]  /*0050*/  SHF.R.U32.HI R0, RZ, 0x5, R21 ;  /* 0x00000005ff007819 */ /* 0x001fca0000011615 */
[----:B------:R-:W0:Y:S02]  /*0060*/  SHFL.IDX PT, R2, R0, RZ, 0x1f ;  /* 0x00001fff00027589 */ /* 0x000e2400000e0000 */
[----:B0-----:R-:W-:Y:S02]  /*0070*/  ISETP.EQ.AND P0, PT, R2, RZ, P0 ;  /* 0x000000ff0200720c */ /* 0x001fe40000702270 */
        /* <DEDUP_REMOVED lines=16> */
.L_x_471:
[----:B------:R-:W-:Y:S05]  /*0180*/  BSYNC B0 ;  /* 0x0000000000007941 */ /* 0x000fea0003800000 */
.L_x_470:
[----:B------:R-:W-:Y:S01]  /*0190*/  VOTEU.ANY UP0, P0 ;  /* 0x00000000003f7886 */ /* 0x000fe20000000100 */
[----:B------:R-:W0:Y:S01]  /*01a0*/  SHFL.IDX PT, R2, R2, RZ, 0x1f ;  /* 0x00001fff02027589 */ /* 0x000e2200000e0000 */
[----:B------:R-:W-:Y:S01]  /*01b0*/  UMOV UR4, 0x1 ;  /* 0x0000000100047882 */ /* 0x000fe20000000000 */
[----:B------:R-:W-:Y:S02]  /*01c0*/  VOTEU.ANY UP1, P0 ;  /* 0x00000000003f7886 */ /* 0x000fe40000020100 */
[----:B------:R-:W1:Y:S01]  /*01d0*/  @UP0 S2UR UR7, SR_CgaCtaId ;  /* 0x00000000000709c3 */ /* 0x000e620000008800 */
[----:B------:R-:W-:Y:S01]  /*01e0*/  @UP0 UMOV UR6, 0x400 ;  /* 0x0000040000060882 */ /* 0x000fe20000000000 */
[----:B------:R-:W-:-:S04]  /*01f0*/  @UP0 UIADD3 UR4, -UR4, 0x100000, URZ ;  /* 0x0010000004040890 */ /* 0x000fc8000fffe13f */
[----:B------:R-:W-:Y:S02]  /*0200*/  @UP0 USHF.L.U32 UR5, UR4, 0xb, URZ ;  /* 0x0000000b04050899 */ /* 0x000fe4000800063f */
[----:B------:R-:W-:Y:S01]  /*0210*/  @UP0 USHF.L.U32 UR4, UR4, 0x1, URZ ;  /* 0x0000000104040899 */ /* 0x000fe2000800063f */
[----:B------:R-:W2:Y:S01]  /*0220*/  SHFL.IDX PT, R3, R0, RZ, 0x1f ;  /* 0x00001fff00037589 */ /* 0x000ea200000e0000 */
[----:B0-----:R-:W-:Y:S01]  /*0230*/  R2UR UR8, R2 ;  /* 0x00000000020872ca */ /* 0x001fe200000e0000 */
[----:B-1----:R-:W-:-:S03]  /*0240*/  @UP0 ULEA UR6, UR7, UR6, 0x18 ;  /* 0x0000000607060291 */ /* 0x002fc6000f8ec03f */
[----:B------:R-:W-:Y:S01]  /*0250*/  UMOV UR7, 0x1 ;  /* 0x0000000100077882 */ /* 0x000fe20000000000 */
[----:B--2---:R-:W-:-:S08]  /*0260*/  ISETP.NE.AND P1, PT, R3, RZ, PT ;  /* 0x000000ff0300720c */ /* 0x004fd00003f25270 */
[----:B------:R-:W-:Y:S01]  /*0270*/  UISETP.NE.AND UP0, UPT, UR8, URZ, UPT ;  /* 0x0000003f0800728c */ /* 0x000fe2000bf05270 */
[----:B------:R-:W0:Y:S02]  /*0280*/  FENCE.VIEW.ASYNC.S ;  /* 0x00000000000073c6 */ /* 0x000e240000000000 */
[----:B0-----:R0:W1:Y:S02]  /*0290*/  @UP1 SYNCS.EXCH.64 URZ, [UR6+0x31600], UR4 ;  /* 0x03160004063f15b2 */ /* 0x0010640008000100 */
[----:B0-----:R-:W-:-:S06]  /*02a0*/  USEL UR4, UR7, 0x2, !UP0 ;  /* 0x0000000207047887 */ /* 0x001fcc000c000000 */
[----:B------:R-:W-:-:S05]  /*02b0*/  IMAD.U32 R2, RZ, RZ, UR4 ;  /* 0x00000004ff027e24 */ /* 0x000fca000f8e00ff */
[----:B------:R0:W-:Y:S01]  /*02c0*/  STL [R1], R2 ;  /* 0x0000000201007387 */ /* 0x0001e20000100800 */
[----:B------:R-:W-:Y:S05]  /*02d0*/  @P1 BRA `(.L_x_472) ;  /* 0x0000000000481947 */ /* 0x000fea0003800000 */
[----:B------:R-:W2:Y:S01]  /*02e0*/  S2UR UR5, SR_CgaCtaId ;  /* 0x00000000000579c3 */ /* 0x000ea20000008800 */
        /* <DEDUP_REMOVED lines=12> */
[----:B--2---:R2:W3:Y:S08]  /*03b0*/  SYNCS.EXCH.64 URZ, [UR8+0x31610], UR6 ;  /* 0x03161006083f75b2 */ /* 0x0044f00008000100 */
[----:B------:R2:W4:Y:S01]  /*03c0*/  SYNCS.EXCH.64 URZ, [UR8+0x31620], UR4 ;  /* 0x03162004083f75b2 */ /* 0x0005220008000100 */
[----:B------:R2:W0:Y:S01]  /*03d0*/  SYNCS.EXCH.64 URZ, [UR8+0x31618], UR6 ;  /* 0x03161806083f75b2 */ /* 0x0004220008000100 */
[----:B------:R2:W0:Y:S01]  /*03e0*/  SYNCS.EXCH.64 URZ, [UR8+0x31628], UR4 ;  /* 0x03162804083f75b2 */ /* 0x0004220008000100 */
[----:B------:R-:W-:Y:S01]  /*03f0*/  NOP ;  /* 0x0000000000007918 */ /* 0x000fe20000000000 */
.L_x_472:
[----:B0-----:R-:W0:Y:S01]  /*0400*/  SHFL.IDX PT, R2, R0, RZ, 0x1f ;  /* 0x00001fff00027589 */ /* 0x001e2200000e0000 */
[----:B------:R-:W-:Y:S01]  /*0410*/  NOP ;  /* 0x0000000000007918 */ /* 0x000fe20000000000 */
[----:B0-----:R-:W-:-:S13]  /*0420*/  ISETP.NE.AND P0, PT, R2, RZ, PT ;  /* 0x000000ff0200720c */ /* 0x001fda0003f05270 */
[----:B------:R-:W-:Y:S05]  /*0430*/  @P0 BRA `(.L_x_473) ;  /* 0x0000000000400947 */ /* 0x000fea0003800000 */
[----:B--2---:R-:W0:Y:S01]  /*0440*/  S2UR UR5, SR_CgaCtaId ;  /* 0x00000000000579c3 */ /* 0x004e220000008800 */
[----:B------:R-:W-:Y:S01]  /*0450*/  UMOV UR4, 0x400 ;  /* 0x0000040000047882 */ /* 0x000fe20000000000 */
[----:B------:R-:W-:Y:S01]  /*0460*/  UMOV UR6, 0x1 ;  /* 0x0000000100067882 */ /* 0x000fe20000000000 */
[----:B------:R-:W-:Y:S01]  /*0470*/  UMOV UR7, 0x100 ;  /* 0x0000010000077882 */ /* 0x000fe20000000000 */
[----:B------:R-:W-:Y:S01]  /*0480*/  ELECT P0, URZ, PT ;  /* 0x00000000003f782f */ /* 0x000fe20003800000 */
[----:B0-----:R-:W-:Y:S02]  /*0490*/  ULEA UR8, UR5, UR4, 0x18 ;  /* 0x0000000405087291 */ /* 0x001fe4000f8ec03f */
[----:B------:R-:W-:-:S04]  /*04a0*/  UIADD3 UR4, -UR6, 0x100000, URZ ;  /* 0x0010000006047890 */ /* 0x000fc8000fffe13f */
[----:B------:R-:W-:Y:S02]  /*04b0*/  USHF.L.U32 UR5, UR4, 0xb, URZ ;  /* 0x0000000b04057899 */ /* 0x000fe4000800063f */
[----:B------:R-:W-:Y:S02]  /*04c0*/  USHF.L.U32 UR4, UR4, 0x1, URZ ;  /* 0x0000000104047899 */ /* 0x000fe4000800063f */
[----:B------:R-:W-:-:S04]  /*04d0*/  UIADD3 UR6, -UR7, 0x100000, URZ ;  /* 0x0010000007067890 */ /* 0x000fc8000fffe13f */
[----:B------:R-:W-:Y:S02]  /*04e0*/  USHF.L.U32 UR7, UR6, 0xb, URZ ;  /* 0x0000000b06077899 */ /* 0x000fe4000800063f */
[----:B------:R-:W-:Y:S01]  /*04f0*/  USHF.L.U32 UR6, UR6, 0x1, URZ ;  /* 0x0000000106067899 */ /* 0x000fe2000800063f */
[----:B------:R-:W0:Y:S03]  /*0500*/  FENCE.VIEW.ASYNC.S ;  /* 0x00000000000073c6 */ /* 0x000e260000000000 */
[----:B0-----:R0:W2:Y:S08]  /*0510*/  SYNCS.EXCH.64 URZ, [UR8+0x31630], UR4 ;  /* 0x03163004083f75b2 */ /* 0x0010b00008000100 */
[----:B------:R0:W0:Y:S01]  /*0520*/  SYNCS.EXCH.64 URZ, [UR8+0x31638], UR6 ;  /* 0x03163806083f75b2 */ /* 0x0000220008000100 */
[----:B------:R-:W-:Y:S01]  /*0530*/  NOP ;  /* 0x0000000000007918 */ /* 0x000fe20000000000 */
.L_x_473:
[----:B------:R-:W-:Y:S01]  /*0540*/  PLOP3.LUT P0, PT, PT, PT, UP0, 0x80, 0x0 ;  /* 0x000000000000781c */ /* 0x000fe20003f0f008 */
[----:B------:R-:W-:Y:S01]  /*0550*/  NOP ;  /* 0x0000000000007918 */ /* 0x000fe20000000000 */
[----:B------:R-:W-:Y:S01]  /*0560*/  BSSY B0, `(.L_x_474) ;  /* 0x0000f59000007945 */ /* 0x000fe20003800000 */
[----:B------:R-:W-:Y:S01]  /*0570*/  LOP3.LUT R11, R21, 0x7f, RZ, 0xc0, !PT ;  /* 0x0000007f150b7812 */ /* 0x000fe200078ec0ff */
[----:B01234-:R-:W-:Y:S09]  /*0580*/  BAR.SYNC.DEFER_BLOCKING 0x0 ;  /* 0x0000000000007b1d */ /* 0x01fff20000010000 */
[----:B------:R-:W-:Y:S05]  /*0590*/  @!P0 BRA `(.L_x_475) ;  /* 0x000000d000848947 */ /* 0x000fea0003800000 */
.L_x_476:
        /* <DEDUP_REMOVED lines=15> */
.L_x_477:
        /* <DEDUP_REMOVED lines=11> */
.L_x_479:
[----:B------:R-:W2:Y:S02]  /*0740*/  LDC R0, c[0x0][0x8bc] ;  /* 0x00022f00ff007b82 */ /* 0x000ea40000000800 */
.L_x_478:
[----:B0-----:R-:W-:-:S05]  /*0750*/  IMAD R11, R2, 0x50, RZ ;  /* 0x00000050020b7824 */ /* 0x001fca00078e02ff */
[----:B--2--5:R-:W-:-:S04]  /*0760*/  ISETP.GE.AND P0, PT, R11, R0, PT ;  /* 0x000000000b00720c */ /* 0x024fc80003f06270 */
[----:B-1----:R-:W-:-:S04]  /*0770*/  SEL R234, R7, 0xffffffff, !P0 ;  /* 0xffffffff07ea7807 */ /* 0x002fc80004000000 */
[----:B------:R-:W-:-:S13]  /*0780*/  ISETP.GE.AND P0, PT, R234, RZ, PT ;  /* 0x000000ffea00720c */ /* 0x000fda0003f06270 */
[----:B------:R-:W-:Y:S05]  /*0790*/  @!P0 BRA `(.L_x_480) ;  /* 0x000000f000d48947 */ /* 0x000fea0003800000 */
[----:B------:R-:W0:Y:S01]  /*07a0*/  LDC.64 R6, c[0x0][0x770] ;  /* 0x0001dc00ff067b82 */ /* 0x000e220000000a00 */
[----:B------:R-:W-:-:S07]  /*07b0*/  ULDC.64 UR6, c[0x0][0x208] ;  /* 0x0000820000067ab9 */ /* 0x000fce0000000a00 */
[----:B------:R-:W1:Y:S08]  /*07c0*/  LDC.64 R8, c[0x0][0x780] ;  /* 0x0001e000ff087b82 */ /* 0x000e700000000a00 */
[----:B------:R-:W2:Y:S01]  /*07d0*/  LDC.64 R4, c[0x0][0x770] ;  /* 0x0001dc00ff047b82 */ /* 0x000ea20000000a00 */
[----:B0-----:R-:W-:-:S04]  /*07e0*/  ISETP.NE.U32.AND P1, PT, R6, RZ, PT ;  /* 0x000000ff0600720c */ /* 0x001fc80003f25070 */
[----:B------:R-:W-:Y:S02]  /*07f0*/  ISETP.NE.AND.EX P1, PT, R7, RZ, PT, P1 ;  /* 0x000000ff0700720c */ /* 0x000fe40003f25310 */
[----:B-1----:R-:W-:-:S04]  /*0800*/  ISETP.NE.U32.AND P0, PT, R8, RZ, PT ;  /* 0x000000ff0800720c */ /* 0x002fc80003f05070 */
[----:B------:R-:W-:Y:S01]  /*0810*/  ISETP.NE.AND.EX P0, PT, R9, RZ, PT, P0 ;  /* 0x000000ff0900720c */ /* 0x000fe20003f05300 */
[----:B--2---:R-:W-:-:S06]  /*0820*/  IMAD.WIDE R8, R234, 0x4, R4 ;  /* 0x00000004ea087825 */ /* 0x004fcc00078e0204 */
[----:B------:R-:W2:Y:S06]  /*0830*/  @P1 LDG.E R3, desc[UR6][R8.64] ;  /* 0x0000000608031981 */ /* 0x000eac000c1e1900 */
[----:B------:R-:W0:Y:S08]  /*0840*/  @P0 LDC.64 R6, c[0x0][0x780] ;  /* 0x0001e000ff060b82 */ /* 0x000e300000000a00 */
[----:B------:R-:W1:Y:S01]  /*0850*/  LDC R0, c[0x0][0x290] ;  /* 0x0000a400ff007b82 */ /* 0x000e620000000800 */
[----:B------:R-:W-:-:S02]  /*0860*/  ULDC UR4, c[0x0][0x280] ;  /* 0x0000a00000047ab9 */ /* 0x000fc40000000800 */
[----:B------:R-:W-:Y:S01]  /*0870*/  IMAD.U32 R5, RZ, RZ, UR4 ;  /* 0x00000004ff057e24 */ /* 0x000fe2000f8e00ff */
[----:B------:R-:W-:Y:S02]  /*0880*/  ULDC.64 UR4, c[0x0][0x788] ;  /* 0x0001e20000047ab9 */ /* 0x000fe40000000a00 */
[----:B------:R-:W-:-:S04]  /*0890*/  ISETP.NE.U32.AND P2, PT, RZ, UR4, PT ;  /* 0x00000004ff007c0c */ /* 0x000fc8000bf45070 */
[----:B------:R-:W-:Y:S01]  /*08a0*/  ISETP.NE.AND.EX P2, PT, RZ, UR5, PT, P2 ;  /* 0x00000005ff007c0c */ /* 0x000fe2000bf45320 */
[----:B0-----:R-:W-:-:S05]  /*08b0*/  @P0 IMAD.WIDE R6, R234, 0x4, R6 ;  /* 0x00000004ea060825 */ /* 0x001fca00078e0206 */
        /* <DEDUP_REMOVED lines=12> */
.L_x_481:
[----:B------:R-:W-:Y:S01]  /*0980*/  @P1 LOP3.LUT R3, R4, 0xffffc000, RZ, 0xc0, !PT ;  /* 0xffffc00004031812 */ /* 0x000fe200078ec0ff */
[----:B------:R-:W-:Y:S06]  /*0990*/  @!P2 BRA `(.L_x_482) ;  /* 0x000000000014a947 */ /* 0x000fec0003800000 */
[----:B------:R-:W0:Y:S01]  /*09a0*/  LDC.64 R6, c[0x0][0x788] ;  /* 0x0001e200ff067b82 */ /* 0x000e220000000a00 */
[----:B------:R-:W-:Y:S01]  /*09b0*/  ULDC.64 UR4, c[0x0][0x208] ;  /* 0x0000820000047ab9 */ /* 0x000fe20000000a00 */
[----:B0-----:R-:W-:-:S05]  /*09c0*/  IMAD.WIDE R6, R234, 0x4, R6 ;  /* 0x00000004ea067825 */ /* 0x001fca00078e0206 */
[----:B------:R0:W5:Y:S01]  /*09d0*/  LDG.E R0, desc[UR4][R6.64] ;  /* 0x0000000406007981 */ /* 0x000162000c1e1900 */
[----:B------:R-:W-:Y:S05]  /*09e0*/  BRA `(.L_x_483) ;  /* 0x0000000000287947 */ /* 0x000fea0003800000 */
.L_x_482:
        /* <DEDUP_REMOVED lines=10> */
.L_x_483:
[----:B-----5:R-:W-:Y:S01]  /*0a90*/  VIADD R4, R5, 0x3f ;  /* 0x0000003f05047836 */ /* 0x020fe20000000000 */
[----:B------:R-:W-:Y:S01]  /*0aa0*/  ISETP.GE.AND P2, PT, R2, RZ, PT ;  /* 0x000000ff0200720c */ /* 0x000fe20003f46270 */
[----:B------:R-:W-:Y:S01]  /*0ab0*/  ULDC UR4, c[0x0][0x74c] ;  /* 0x0001d30000047ab9 */ /* 0x000fe20000000800 */
[----:B0-----:R-:W-:Y:S02]  /*0ac0*/  IADD3 R6, R11, R5, -R0 ;  /* 0x000000050b067210 */ /* 0x001fe40007ffe800 */
[----:B------:R-:W-:Y:S02]  /*0ad0*/  SHF.R.S32.HI R7, RZ, 0x1f, R4 ;  /* 0x0000001fff077819 */ /* 0x000fe40000011404 */
[----:B------:R-:W-:Y:S01]  /*0ae0*/  PLOP3.LUT P0, PT, PT, PT, PT, 0x80, 0x0 ;  /* 0x000000000000781c */ /* 0x000fe20003f0f070 */
[----:B------:R-:W-:Y:S01]  /*0af0*/  VIADD R6, R6, -UR4 ;  /* 0x8000000406067c36 */ /* 0x000fe20008000000 */
[----:B------:R-:W-:-:S04]  /*0b00*/  LEA.HI R7, R7, R4, RZ, 0x6 ;  /* 0x0000000407077211 */ /* 0x000fc800078f30ff */
[----:B------:R-:W-:Y:S02]  /*0b10*/  SHF.R.S32.HI R7, RZ, 0x6, R7 ;  /* 0x00000006ff077819 */ /* 0x000fe40000011407 */
[----:B------:R-:W-:Y:S02]  /*0b20*/  SHF.R.S32.HI R9, RZ, 0x1f, R6 ;  /* 0x0000001fff097819 */ /* 0x000fe40000011406 */
[----:B------:R-:W-:Y:S02]  /*0b30*/  R2UR UR61, R7 ;  /* 0x00000000073d72ca */ /* 0x000fe400000e0000 */
[----:B------:R-:W-:Y:S01]  /*0b40*/  LEA.HI R9, R9, R6, RZ, 0x6 ;  /* 0x0000000609097211 */ /* 0x000fe200078f30ff */
[----:B------:R-:W-:-:S12]  /*0b50*/  @!P2 BRA `(.L_x_484) ;  /* 0x000000000024a947 */ /* 0x000fd80003800000 */
[----:B------:R-:W-:Y:S01]  /*0b60*/  IADD3 R4, -R0, 0x8f, R5 ;  /* 0x0000008f00047810 */ /* 0x000fe20007ffe105 */
[----:B------:R-:W-:-:S03]  /*0b70*/  ULDC UR4, c[0x0][0x748] ;  /* 0x0001d20000047ab9 */ /* 0x000fc60000000800 */
[----:B------:R-:W-:-:S04]  /*0b80*/  IADD3 R4, R4, UR4, R11 ;  /* 0x0000000404047c10 */ /* 0x000fc8000fffe00b */
[----:B------:R-:W-:-:S04]  /*0b90*/  SHF.R.S32.HI R7, RZ, 0x1f, R4 ;  /* 0x0000001fff077819 */ /* 0x000fc80000011404 */
[----:B------:R-:W-:-:S04]  /*0ba0*/  LEA.HI R7, R7, R4, RZ, 0x6 ;  /* 0x0000000407077211 */ /* 0x000fc800078f30ff */
[----:B------:R-:W-:-:S04]  /*0bb0*/  SHF.R.S32.HI R7, RZ, 0x6, R7 ;  /* 0x00000006ff077819 */ /* 0x000fc80000011407 */
[----:B------:R-:W-:-:S13]  /*0bc0*/  R2UR UR4, R7 ;  /* 0x00000000070472ca */ /* 0x000fda00000e0000 */
[----:B------:R-:W-:-:S04]  /*0bd0*/  UISETP.LT.AND UP0, UPT, UR61, UR4, UPT ;  /* 0x000000043d00728c */ /* 0x000fc8000bf01270 */
[----:B------:R-:W-:-:S12]  /*0be0*/  USEL UR61, UR61, UR4, UP0 ;  /* 0x000000043d3d7287 */ /* 0x000fd80008000000 */
.L_x_484:
[----:B------:R-:W-:Y:S02]  /*0bf0*/  SHF.R.S32.HI R9, RZ, 0x6, R9 ;  /* 0x00000006ff097819 */ /* 0x000fe40000011409 */
[----:B------:R-:W-:Y:S02]  /*0c00*/  CS2R R134, SRZ ;  /* 0x0000000000867805 */ /* 0x000fe4000001ff00 */
[----:B------:R-:W-:Y:S02]  /*0c10*/  CS2R R132, SRZ ;  /* 0x0000000000847805 */ /* 0x000fe4000001ff00 */
[----:B------:R-:W-:Y:S02]  /*0c20*/  CS2R R130, SRZ ;  /* 0x0000000000827805 */ /* 0x000fe4000001ff00 */
[----:B------:R-:W-:Y:S02]  /*0c30*/  VIMNMX R9, RZ, R9, !PT ;  /* 0x00000009ff097248 */ /* 0x000fe40007fe0100 */
[----:B------:R-:W-:-:S02]  /*0c40*/  CS2R R128, SRZ ;  /* 0x0000000000807805 */ /* 0x000fc4000001ff00 */
[----:B------:R-:W-:Y:S02]  /*0c50*/  CS2R R94, SRZ ;  /* 0x00000000005e7805 */ /* 0x000fe4000001ff00 */
[----:B------:R-:W-:Y:S02]  /*0c60*/  CS2R R92, SRZ ;  /* 0x00000000005c7805 */ /* 0x000fe4000001ff00 */
[----:B------:R-:W-:Y:S02]  /*0c70*/  ISETP.LT.AND P2, PT, R9, UR61, PT ;  /* 0x0000003d09007c0c */ /* 0x000fe4000bf41270 */
        /* <DEDUP_REMOVED lines=73> */
[----:B------:R-:W-:Y:S01]  /*1110*/  CS2R R136, SRZ ;  /* 0x0000000000887805 */ /* 0x000fe2000001ff00 */
[----:B------:R-:W-:Y:S06]  /*1120*/  @!P2 BRA `(.L_x_485) ;  /* 0x0000008000e8a947 */ /* 0x000fec0003800000 */
[----:B------:R-:W0:Y:S01]  /*1130*/  S2R R4, SR_CgaCtaId ;  /* 0x0000000000047919 */ /* 0x000e220000008800 */
[----:B------:R-:W-:Y:S01]  /*1140*/  MOV R17, 0x400 ;  /* 0x0000040000117802 */ /* 0x000fe20000000f00 */
[----:B------:R-:W-:Y:S01]  /*1150*/  VIADD R21, R21, 0xffffff80 ;  /* 0xffffff8015157836 */ /* 0x000fe20000000000 */
[----:B------:R-:W-:Y:S02]  /*1160*/  SHF.L.U32 R12, RZ, 0x1f, RZ ;  /* 0x0000001fff0c7819 */ /* 0x000fe400000006ff */
[----:B0-----:R-:W-:Y:S02]  /*1170*/  LEA R17, R4, R17, 0x18 ;  /* 0x0000001104117211 */ /* 0x001fe400078ec0ff */
[----:B------:R-:W-:Y:S02]  /*1180*/  SHF.R.S32.HI R4, RZ, 0x1f, R21 ;  /* 0x0000001fff047819 */ /* 0x000fe40000011415 */
[----:B------:R-:W0:Y:S02]  /*1190*/  SYNCS.PHASECHK.TRANS64.TRYWAIT P0, [R17+URZ+0x31600], R12 ;  /* 0x0316000c110075a7 */ /* 0x000e24000800017f */
[----:B------:R-:W-:-:S02]  /*11a0*/  LEA.HI R6, R4, R21, RZ, 0x7 ;  /* 0x0000001504067211 */ /* 0x000fc400078f38ff */
[CC--:B------:R-:W-:Y:S02]  /*11b0*/  LEA.HI R10, R4.reuse, R21.reuse, RZ, 0x5 ;  /* 0x00000015040a7211 */ /* 0x0c0fe400078f28ff */
[----:B------:R-:W-:Y:S02]  /*11c0*/  SHF.R.S32.HI R7, RZ, 0x7, R6 ;  /* 0x00000007ff077819 */ /* 0x000fe40000011406 */
[----:B------:R-:W-:-:S03]  /*11d0*/  LEA.HI R4, R4, R21, RZ, 0x4 ;  /* 0x0000001504047211 */ /* 0x000fc600078f20ff */
[----:B------:R1:W2:Y:S02]  /*11e0*/  SHFL.IDX PT, R8, R7, RZ, 0x1f ;  /* 0x00001fff07087589 */ /* 0x0002a400000e0000 */
[----:B012---:R-:W-:Y:S05]  /*11f0*/  @P0 BRA `(.L_x_486) ;  /* 0x0000000000080947 */ /* 0x007fea0003800000 */
[----:B------:R-:W0:Y:S02]  /*1200*/  SYNCS.PHASECHK.TRANS64.TRYWAIT P0, [R17+URZ+0x31600], R12 ;  /* 0x0316000c110075a7 */ /* 0x000e24000800017f */
[----:B0-----:R-:W-:Y:S05]  /*1210*/  @!P0 BRA `(.L_x_487) ;  /* 0x000000e8003c8947 */ /* 0x001fea0003800000 */
.L_x_486:
[----:B------:R-:W2:Y:S01]  /*1220*/  LDL R11, [R1] ;  /* 0x00000000010b7983 */ /* 0x000ea20000100800 */
[----:B------:R-:W-:Y:S01]  /*1230*/  LOP3.LUT R6, R6, 0xffffff80, RZ, 0xc0, !PT ;  /* 0xffffff8006067812 */ /* 0x000fe200078ec0ff */
[----:B------:R-:W1:Y:S01]  /*1240*/  S2UR UR4, SR_CTAID.Y ;  /* 0x00000000000479c3 */ /* 0x000e620000002600 */
[----:B------:R-:W-:Y:S01]  /*1250*/  LOP3.LUT R4, R4, 0xffffff0, RZ, 0xc0, !PT ;  /* 0x0ffffff004047812 */ /* 0x000fe200078ec0ff */
[----:B------:R-:W-:Y:S01]  /*1260*/  IMAD R20, R2, -0x50, RZ ;  /* 0xffffffb002147824 */ /* 0x000fe200078e02ff */
[----:B0-----:R-:W-:Y:S01]  /*1270*/  SHF.R.S32.HI R12, RZ, 0x5, R10 ;  /* 0x00000005ff0c7819 */ /* 0x001fe2000001140a */
[----:B------:R-:W-:Y:S01]  /*1280*/  IMAD.IADD R230, R0, 0x1, -R5 ;  /* 0x0000000100e67824 */ /* 0x000fe200078e0a05 */
[----:B------:R-:W-:Y:S01]  /*1290*/  SEL R229, R234, RZ, !P1 ;  /* 0x000000ffeae57207 */ /* 0x000fe20004800000 */
[----:B------:R-:W-:Y:S01]  /*12a0*/  IMAD.IADD R4, R21, 0x1, -R4 ;  /* 0x0000000115047824 */ /* 0x000fe200078e0a04 */
[----:B------:R-:W-:Y:S01]  /*12b0*/  CS2R R134, SRZ ;  /* 0x0000000000867805 */ /* 0x000fe2000001ff00 */
[----:B------:R-:W0:Y:S01]  /*12c0*/  LDC.64 R18, c[0x0][0x2d8] ;  /* 0x0000b600ff127b82 */ /* 0x000e220000000a00 */
[----:B------:R-:W-:Y:S01]  /*12d0*/  IMAD.IADD R232, R20, 0x1, R0 ;  /* 0x0000000114e87824 */ /* 0x000fe200078e0200 */
[----:B------:R-:W-:Y:S01]  /*12e0*/  CS2R R132, SRZ ;  /* 0x0000000000847805 */ /* 0x000fe2000001ff00 */
[----:B------:R-:W-:Y:S01]  /*12f0*/  IMAD R16, R7, 0x40, R4 ;  /* 0x0000004007107824 */ /* 0x000fe200078e0204 */
[----:B------:R-:W-:Y:S01]  /*1300*/  LEA.HI R4, R8, R8, RZ, 0x1 ;  /* 0x0000000808047211 */ /* 0x000fe200078f08ff */
        /* <DEDUP_REMOVED lines=11> */
[----:B-1----:R-:W-:Y:S01]  /*13c0*/  USHF.R.S32.HI UR5, URZ, 0x1f, UR4 ;  /* 0x0000001f3f057899 */ /* 0x002fe20008011404 */
        /* <DEDUP_REMOVED lines=68> */
[----:B------:R-:W-:Y:S01]  /*1810*/  UMOV UR60, URZ ;  /* 0x0000003f003c7c82 */ /* 0x000fe20008000000 */
[----:B--2---:R-:W-:-:S02]  /*1820*/  R2UR UR6, R11 ;  /* 0x000000000b0672ca */ /* 0x004fc400000e0000 */
[----:B------:R-:W-:Y:S01]  /*1830*/  SHF.R.S32.HI R11, RZ, 0x1f, R10 ;  /* 0x0000001fff0b7819 */ /* 0x000fe2000001140a */
[----:B------:R-:W-:Y:S01]  /*1840*/  IMAD.IADD R10, R21, 0x1, -R6 ;  /* 0x00000001150a7824 */ /* 0x000fe200078e0a06 */
[----:B------:R-:W-:Y:S02]  /*1850*/  LEA.HI R6, R7, R7, RZ, 0x1 ;  /* 0x0000000707067211 */ /* 0x000fe400078f08ff */
[----:B------:R-:W-:Y:S02]  /*1860*/  LEA.HI R11, R11, R12, RZ, 0x2 ;  /* 0x0000000c0b0b7211 */ /* 0x000fe400078f10ff */
[----:B------:R-:W-:Y:S02]  /*1870*/  LOP3.LUT R6, R6, 0x1ffffffe, RZ, 0xc0, !PT ;  /* 0x1ffffffe06067812 */ /* 0x000fe400078ec0ff */
[----:B------:R-:W-:Y:S02]  /*1880*/  LOP3.LUT R13, R11, 0xfffffc, RZ, 0xc0, !PT ;  /* 0x00fffffc0b0d7812 */ /* 0x000fe400078ec0ff */
[----:B------:R-:W-:Y:S01]  /*1890*/  SHF.R.S32.HI R11, RZ, 0x1f, R10 ;  /* 0x0000001fff0b7819 */ /* 0x000fe2000001140a */
[----:B------:R-:W-:-:S02]  /*18a0*/  IMAD.IADD R14, R7, 0x1, -R6 ;  /* 0x00000001070e7824 */ /* 0x000fc400078e0a06 */
[----:B------:R-:W-:Y:S01]  /*18b0*/  IMAD R6, R7, 0x800, R10 ;  /* 0x0000080007067824 */ /* 0x000fe200078e020a */
[----:B------:R-:W-:Y:S01]  /*18c0*/  LOP3.LUT R7, R4, 0xfffffffe, RZ, 0xc0, !PT ;  /* 0xfffffffe04077812 */ /* 0x000fe200078ec0ff */
[----:B------:R-:W-:Y:S02]  /*18d0*/  IMAD.IADD R13, R12, 0x1, -R13 ;  /* 0x000000010c0d7824 */ /* 0x000fe400078e0a0d */
[----:B------:R-:W-:Y:S02]  /*18e0*/  IMAD.SHL.U32 R6, R6, 0x4, RZ ;  /* 0x0000000406067824 */ /* 0x000fe400078e00ff */
[----:B------:R-:W-:Y:S01]  /*18f0*/  IMAD.IADD R4, R8, 0x1, -R7 ;  /* 0x0000000108047824 */ /* 0x000fe200078e0a07 */
[----:B------:R-:W-:Y:S01]  /*1900*/  LEA.HI R7, R11, R10, RZ, 0x2 ;  /* 0x0000000a0b077211 */ /* 0x000fe200078f10ff */
[----:B------:R-:W-:Y:S01]  /*1910*/  IMAD R16, R13, 0x10, R16 ;  /* 0x000000100d107824 */ /* 0x000fe200078e0210 */
[----:B------:R-:W-:Y:S02]  /*1920*/  SHF.R.S32.HI R12, RZ, 0x1f, R6 ;  /* 0x0000001fff0c7819 */ /* 0x000fe40000011406 */
[----:B------:R-:W-:Y:S01]  /*1930*/  IADD3 R6, P0, R6, R3, RZ ;  /* 0x0000000306067210 */ /* 0x000fe20007f1e0ff */
[----:B------:R-:W-:Y:S01]  /*1940*/  IMAD.SHL.U32 R0, R16, 0x8, RZ ;  /* 0x0000000810007824 */ /* 0x000fe200078e00ff */
[----:B------:R-:W-:-:S02]  /*1950*/  SHF.R.S32.HI R8, RZ, 0x2, R7 ;  /* 0x00000002ff087819 */ /* 0x000fc40000011407 */
[----:B------:R-:W-:Y:S01]  /*1960*/  SHF.R.S32.HI R13, RZ, 0x1f, R7 ;  /* 0x0000001fff0d7819 */ /* 0x000fe20000011407 */
[----:B------:R-:W-:Y:S01]  /*1970*/  IMAD R0, R0, 0x2, R17 ;  /* 0x0000000200007824 */ /* 0x000fe200078e0211 */
[----:B------:R-:W-:Y:S02]  /*1980*/  LOP3.LUT R15, R7, 0x7ffffffc, RZ, 0xc0, !PT ;  /* 0x7ffffffc070f7812 */ /* 0x000fe400078ec0ff */
[----:B------:R-:W-:Y:S02]  /*1990*/  LEA.HI.X.SX32 R7, R3, R12, 0x1, P0 ;  /* 0x0000000c03077211 */ /* 0x000fe400000f0eff */
[----:B------:R-:W-:Y:S01]  /*19a0*/  LEA.HI R13, R13, R8, RZ, 0x3 ;  /* 0x000000080d0d7211 */ /* 0x000fe200078f18ff */
[----:B------:R-:W-:Y:S01]  /*19b0*/  IMAD.IADD R15, R10, 0x1, -R15 ;  /* 0x000000010a0f7824 */ /* 0x000fe200078e0a0f */
[----:B------:R-:W-:Y:S01]  /*19c0*/  SHF.R.S32.HI R3, RZ, 0x1f, R234 ;  /* 0x0000001fff037819 */ /* 0x000fe200000114ea */
[----:B0-----:R-:W-:Y:S01]  /*19d0*/  IMAD.WIDE.U32 R6, R18, UR4, R6 ;  /* 0x0000000412067c25 */ /* 0x001fe2000f8e0006 */
[----:B------:R-:W-:-:S02]  /*19e0*/  LEA.HI R11, R11, R10, RZ, 0x5 ;  /* 0x0000000a0b0b7211 */ /* 0x000fc400078f28ff */
[----:B------:R-:W-:Y:S01]  /*19f0*/  LOP3.LUT R13, R13, 0xfffffff8, RZ, 0xc0, !PT ;  /* 0xfffffff80d0d7812 */ /* 0x000fe200078ec0ff */
[----:B------:R-:W-:Y:S01]  /*1a00*/  IMAD R10, R18, UR5, RZ ;  /* 0x00000005120a7c24 */ /* 0x000fe2000f8e02ff */
[----:B------:R-:W-:Y:S01]  /*1a10*/  SEL R3, R3, RZ, !P1 ;  /* 0x000000ff03037207 */ /* 0x000fe20004800000 */
[----:B------:R-:W-:Y:S01]  /*1a20*/  IMAD R14, R14, 0x4, R15 ;  /* 0x000000040e0e7824 */ /* 0x000fe200078e020f */
[----:B------:R-:W-:Y:S01]  /*1a30*/  SHF.R.S32.HI R11, RZ, 0x5, R11 ;  /* 0x00000005ff0b7819 */ /* 0x000fe2000001140b */
[----:B------:R-:W-:Y:S01]  /*1a40*/  IMAD R19, R19, UR4, R10 ;  /* 0x0000000413137c24 */ /* 0x000fe2000f8e020a */
[----:B------:R-:W-:Y:S01]  /*1a50*/  ULDC.64 UR4, c[0x0][0x2e0] ;  /* 0x0000b80000047ab9 */ /* 0x000fe20000000a00 */
[----:B------:R-:W-:Y:S02]  /*1a60*/  IMAD.IADD R18, R8, 0x1, -R13 ;  /* 0x0000000108127824 */ /* 0x000fe400078e0a0d */
[----:B------:R-:W-:Y:S02]  /*1a70*/  IMAD R8, R3, UR4, RZ ;  /* 0x0000000403087c24 */ /* 0x000fe4000f8e02ff */
[----:B------:R-:W-:-:S02]  /*1a80*/  IMAD.IADD R7, R7, 0x1, R19 ;  /* 0x0000000107077824 */ /* 0x000fc400078e0213 */
[C---:B------:R-:W-:Y:S02]  /*1a90*/  IMAD R235, R229.reuse, UR5, R8 ;  /* 0x00000005e5eb7c24 */ /* 0x040fe4000f8e0208 */
[----:B------:R-:W-:Y:S01]  /*1aa0*/  IMAD.WIDE.U32 R228, R229, UR4, R6 ;  /* 0x00000004e5e47c25 */ /* 0x000fe2000f8e0006 */
[----:B------:R-:W-:Y:S01]  /*1ab0*/  ULOP3.LUT UR4, UR6, 0x1, URZ, 0xfc, !UPT ;  /* 0x0000000106047892 */ /* 0x000fe2000f8efc3f */
[----:B------:R-:W-:Y:S02]  /*1ac0*/  IADD3 R6, -R5, 0x1, R232 ;  /* 0x0000000105067810 */ /* 0x000fe40007ffe1e8 */
[----:B------:R-:W-:Y:S02]  /*1ad0*/  IMAD.SHL.U32 R233, R14, 0x2, RZ ;  /* 0x000000020ee97824 */ /* 0x000fe400078e00ff */
[----:B------:R-:W-:Y:S02]  /*1ae0*/  IMAD R18, R11, 0x10, R18 ;  /* 0x000000100b127824 */ /* 0x000fe400078e0212 */
[----:B------:R-:W-:-:S02]  /*1af0*/  IMAD.IADD R232, R232, 0x1, -R233 ;  /* 0x00000001e8e87824 */ /* 0x000fc400078e0ae9 */
[----:B------:R-:W-:Y:S02]  /*1b00*/  IMAD.IADD R231, R6, 0x1, -R233 ;  /* 0x0000000106e77824 */ /* 0x000fe400078e0ae9 */
[----:B------:R-:W-:Y:S02]  /*1b10*/  IMAD.MOV.U32 R3, RZ, RZ, R9 ;  /* 0x000000ffff037224 */ /* 0x000fe400078e0009 */
[----:B------:R-:W-:Y:S02]  /*1b20*/  IMAD.MOV.U32 R19, RZ, RZ, RZ ;  /* 0x000000ffff137224 */ /* 0x000fe400078e00ff */
[----:B------:R-:W-:Y:S02]  /*1b30*/  IMAD.U32 R236, RZ, RZ, UR4 ;  /* 0x00000004ffec7e24 */ /* 0x000fe4000f8e00ff */
[----:B------:R-:W-:Y:S02]  /*1b40*/  IMAD.IADD R233, R20, 0x1, -R233 ;  /* 0x0000000114e97824 */ /* 0x000fe400078e0ae9 */
[----:B------:R-:W-:-:S07]  /*1b50*/  IMAD.IADD R235, R229, 0x1, R235 ;  /* 0x00000001e5eb7824 */ /* 0x000fce00078e02eb */
.L_x_506:
[----:B------:R-:W-:-:S13]  /*1b60*/  R2UR UR4, R236 ;  /* 0x00000000ec0472ca */ /* 0x000fda00000e0000 */
[----:B------:R-:W-:-:S06]  /*1b70*/  UISETP.NE.AND UP0, UPT, UR4, 0x3, UPT ;  /* 0x000000030400788c */ /* 0x000fcc000bf05270 */
[----:B------:R-:W-:-:S13]  /*1b80*/  PLOP3.LUT P0, PT, PT, PT, UP0, 0x40, 0x0 ;  /* 0x000000000000781c */ /* 0x000fda0003f0e808 */
[----:B0-----:R-:W-:Y:S05]  /*1b90*/  @P0 BRA `(.L_x_488) ;  /* 0x0000000000040947 */ /* 0x001fea0003800000 */
[----:B------:R-:W-:Y:S01]  /*1ba0*/  BPT.TRAP 0x1 ;  /* 0x000000040000795c */ /* 0x000fe20000300000 */
.L_x_488:
[----:B------:R-:W-:Y:S01]  /*1bb0*/  PLOP3.LUT P1, PT, PT, PT, UP0, 0x40, 0x0 ;  /* 0x000000000000781c */ /* 0x000fe20003f2e808 */
[----:B------:R-:W-:Y:S01]  /*1bc0*/  IMAD R16, R2, 0x8, R17 ;  /* 0x0000000802107824 */ /* 0x000fe200078e0211 */
[----:B------:R-:W-:-:S04]  /*1bd0*/  SHF.L.U32 R9, R19, 0x1f, RZ ;  /* 0x0000001f13097819 */ /* 0x000fc800000006ff */
[----:B------:R0:W1:Y:S07]  /*1be0*/  SYNCS.PHASECHK.TRANS64.TRYWAIT P0, [R16+URZ+0x31610], R9 ;  /* 0x03161009100075a7 */ /* 0x00006e000800017f */
[----:B------:R-:W-:Y:S05]  /*1bf0*/  @P1 BRA `(.L_x_489) ;  /* 0x0000000000041947 */ /* 0x000fea0003800000 */
[----:B------:R-:W-:Y:S01]  /*1c00*/  BPT.TRAP 0x1 ;  /* 0x000000040000795c */ /* 0x000fe20000300000 */
.L_x_489:
        /* <DEDUP_REMOVED lines=11> */
.L_x_490:
[----:B------:R-:W-:Y:S01]  /*1cc0*/  IMAD R6, R2, 0x800, R11 ;  /* 0x0000080002067824 */ /* 0x000fe200078e020b */
[C---:B------:R-:W-:Y:S01]  /*1cd0*/  R2UR UR6, R5.reuse ;  /* 0x00000000050672ca */ /* 0x040fe200000e0000 */
[C---:B------:R-:W-:Y:S01]  /*1ce0*/  VIADD R8, R5.reuse, 0x80 ;  /* 0x0000008005087836 */ /* 0x040fe20000000000 */
[----:B------:R-:W-:Y:S01]  /*1cf0*/  WARPGROUP.ARRIVE ;  /* 0x00000000000079c5 */ /* 0x000fe20000000000 */
[C---:B01----:R-:W-:Y:S01]  /*1d00*/  VIADD R9, R5.reuse, 0x100 ;  /* 0x0000010005097836 */ /* 0x043fe20000000000 */
        /* <DEDUP_REMOVED lines=417> */
[----:B------:R0:W1:Y:S04]  /*3720*/  LDS R6, [R8+0x2c100] ;  /* 0x02c1000008067984 */ /* 0x0000680000000800 */
[----:B------:R0:W2:Y:S01]  /*3730*/  LDS R5, [R8+0x2c120] ;  /* 0x02c1200008057984 */ /* 0x0000a20000000800 */
        /* <DEDUP_REMOVED lines=13> */
[----:B0-----:R-:W-:Y:S05]  /*3810*/  @P0 BRA `(.L_x_492) ;  /* 0x0000000000040947 */ /* 0x001fea0003800000 */
[----:B------:R-:W-:Y:S01]  /*3820*/  BPT.TRAP 0x1 ;  /* 0x000000040000795c */ /* 0x000fe20000300000 */
.L_x_492:
[----:B------:R-:W-:Y:S01]  /*3830*/  PLOP3.LUT P1, PT, PT, PT, UP0, 0x40, 0x0 ;  /* 0x000000000000781c */ /* 0x000fe20003f2e808 */
[----:B------:R-:W-:-:S05]  /*3840*/  IMAD.U32 R10, RZ, RZ, UR60 ;  /* 0x0000003cff0a7e24 */ /* 0x000fca000f8e00ff */
[----:B------:R-:W-:-:S04]  /*3850*/  SHF.L.U32 R10, R10, 0x1f, RZ ;  /* 0x0000001f0a0a7819 */ /* 0x000fc800000006ff */
[----:B------:R0:W3:Y:S03]  /*3860*/  SYNCS.PHASECHK.TRANS64.TRYWAIT P0, [R17+URZ+0x31630], R10 ;  /* 0x0316300a110075a7 */ /* 0x0000e6000800017f */
[----:B------:R-:W-:Y:S05]  /*3870*/  @P1 BRA `(.L_x_493) ;  /* 0x0000000000041947 */ /* 0x000fea0003800000 */
[----:B------:R-:W-:Y:S01]  /*3880*/  BPT.TRAP 0x1 ;  /* 0x000000040000795c */ /* 0x000fe20000300000 */
.L_x_493:
        /* <DEDUP_REMOVED lines=11> */
.L_x_494:
        /* <DEDUP_REMOVED lines=420> */
[----:B------:R-:W-:Y:S01]  /*5380*/  UMOV UR7, 0x40000000 ;  /* 0x4000000000077882 */ /* 0x000fe20000000000 */
[----:B------:R-:W-:Y:S01]  /*5390*/  ULDC UR8, c[0x0][0x75c] ;  /* 0x0001d70000087ab9 */ /* 0x000fe20000000800 */
[----:B------:R-:W-:Y:S01]  /*53a0*/  HGMMA.64x8x16.F32.BF16 R48, gdesc[UR4], R48 ;  /* 0x00000000043079f0 */ /* 0x000fe20008701830 */
[----:B------:R-:W-:Y:S01]  /*53b0*/  UMOV UR6, UR9 ;  /* 0x0000000900067c82 */ /* 0x000fe20008000000 */
[----:B------:R-:W-:Y:S02]  /*53c0*/  UMOV UR7, 0x40000000 ;  /* 0x4000000000077882 */ /* 0x000fe40000000000 */
[----:B------:R-:W-:Y:S02]  /*53d0*/  HGMMA.64x8x16.F32.BF16 R52, gdesc[UR4], R52 ;  /* 0x00000000043479f0 */ /* 0x000fe40008701834 */
[----:B------:R-:W-:Y:S01]  /*53e0*/  UMOV UR6, UR10 ;  /* 0x0000000a00067c82 */ /* 0x000fe20008000000 */
[----:B------:R-:W-:-:S02]  /*53f0*/  UMOV UR7, 0x40000000 ;  /* 0x4000000000077882 */ /* 0x000fc40000000000 */
[----:B------:R-:W-:Y:S01]  /*5400*/  HGMMA.64x8x16.F32.BF16 R216, gdesc[UR4], R216 ;  /* 0x0000000004d879f0 */ /* 0x000fe200087018d8 */
[----:B------:R-:W-:Y:S01]  /*5410*/  UMOV UR6, UR11 ;  /* 0x0000000b00067c82 */ /* 0x000fe20008000000 */
[----:B------:R-:W-:Y:S02]  /*5420*/  UMOV UR7, 0x40000000 ;  /* 0x4000000000077882 */ /* 0x000fe40000000000 */
[----:B------:R-:W-:Y:S01]  /*5430*/  HGMMA.64x8x16.F32.BF16 R220, gdesc[UR4], R220, gsb0 ;  /* 0x0000000004dc79f0 */ /* 0x000fe200080018dc */
[----:B------:R-:W-:Y:S01]  /*5440*/  ULDC UR6, c[0x0][0x750] ;  /* 0x0001d40000067ab9 */ /* 0x000fe20000000800 */
[----:B------:R-:W-:Y:S01]  /*5450*/  ULDC.64 UR4, c[0x0][0x748] ;  /* 0x0001d20000047ab9 */ /* 0x000fe20000000a00 */
[----:B------:R-:W-:Y:S01]  /*5460*/  UISETP.GE.AND UP1, UPT, UR6, 0x1, UPT ;  /* 0x000000010600788c */ /* 0x000fe2000bf26270 */
[----:B------:R-:W-:Y:S02]  /*5470*/  WARPGROUP.DEPBAR.LE gsb0, 0x1 ;  /* 0x00008000000079c5 */ /* 0x000fe40000010100 */
        /* <DEDUP_REMOVED lines=21> */
[----:B------:R-:W0:Y:S01]  /*55d0*/  MUFU.TANH R7, R7 ;  /* 0x0000000700077308 */ /* 0x000e220000002400 */
[----:B------:R-:W-:Y:S01]  /*55e0*/  ULOP3.LUT UR4, URZ, UR4, URZ, 0x33, !UPT ;  /* 0x000000043f047292 */ /* 0x000fe2000f8e333f */
[----:B------:R-:W-:-:S02]  /*55f0*/  VIADD R35, R231, UR5 ;  /* 0x00000005e7237c36 */ /* 0x000fc40008000000 */
[----:B------:R-:W-:-:S03]  /*5600*/  IMAD R31, R3, 0x40, R18 ;  /* 0x00000040031f7824 */ /* 0x000fc600078e0212 */
[----:B------:R-:W-:Y:S01]  /*5610*/  VIADD R32, R231, UR4 ;  /* 0x00000004e7207c36 */ /* 0x000fe20008000000 */
[----:B------:R-:W3:Y:S01]  /*5620*/  MUFU.TANH R8, R8 ;  /* 0x0000000800087308 */ /* 0x000ee20000002400 */
[C---:B------:R-:W-:Y:S02]  /*5630*/  VIADDMNMX R225, R31.reuse, R35, R232, PT ;  /* 0x000000231fe17246 */ /* 0x040fe400038001e8 */
[----:B------:R-:W-:-:S05]  /*5640*/  IMAD.IADD R37, R31, 0x1, R32 ;  /* 0x000000011f257824 */ /* 0x000fca00078e0220 */
[----:B------:R-:W4:Y:S08]  /*5650*/  MUFU.TANH R9, R9 ;  /* 0x0000000900097308 */ /* 0x000f300000002400 */
[----:B------:R-:W0:Y:S08]  /*5660*/  MUFU.TANH R10, R10 ;  /* 0x0000000a000a7308 */ /* 0x000e300000002400 */
        /* <DEDUP_REMOVED lines=15> */
[----:B------:R-:W0:Y:S01]  /*5760*/  MUFU.TANH R33, R33 ;  /* 0x0000002100217308 */ /* 0x000e220000002400 */
[----:B---34-:R-:W-:Y:S05]  /*5770*/  @!P1 BRA `(.L_x_496) ;  /* 0x00000000005c9947 */ /* 0x018fea0003800000 */
[----:B------:R-:W-:Y:S01]  /*5780*/  IMAD.IADD R30, R230, 0x1, R31 ;  /* 0x00000001e61e7824 */ /* 0x000fe200078e021f */
[----:B------:R-:W-:Y:S04]  /*5790*/  BSSY B1, `(.L_x_497) ;  /* 0x0000012000017945 */ /* 0x000fe80003800000 */
        /* <DEDUP_REMOVED lines=11> */
.L_x_498:
[----:B------:R-:W-:-:S06]  /*5850*/  UISETP.NE.AND UP1, UPT, UR6, 0x1, UPT ;  /* 0x000000010600788c */ /* 0x000fcc000bf25270 */
[----:B------:R-:W-:-:S05]  /*5860*/  PLOP3.LUT P0, PT, PT, PT, UP1, 0x80, 0x0 ;  /* 0x000000000000781c */ /* 0x000fca0003f0f018 */
[----:B------:R-:W-:-:S08]  /*5870*/  @UP1 ULDC UR4, c[0x0][0x754] ;  /* 0x0001d50000041ab9 */ /* 0x000fd00000000800 */
[----:B------:R-:W-:Y:S01]  /*5880*/  @P0 IMAD.HI.U32 R34, R30, UR4, RZ ;  /* 0x000000041e220c27 */ /* 0x000fe2000f8e00ff */
[----:B------:R-:W-:-:S04]  /*5890*/  @UP1 ULDC UR4, c[0x0][0x758] ;  /* 0x0001d60000041ab9 */ /* 0x000fc80000000800 */
[----:B------:R-:W-:-:S07]  /*58a0*/  @P0 SHF.R.U32.HI R30, RZ, UR4, R34 ;  /* 0x00000004ff1e0c19 */ /* 0x000fce0008011622 */
.L_x_499:
[----:B------:R-:W-:Y:S05]  /*58b0*/  BSYNC B1 ;  /* 0x0000000000017941 */ /* 0x000fea0003800000 */
.L_x_497:
[----:B------:R-:W-:-:S05]  /*58c0*/  IMAD R30, R30, UR6, R233 ;  /* 0x000000061e1e7c24 */ /* 0x000fca000f8e02e9 */
[----:B------:R-:W-:Y:S02]  /*58d0*/  VIMNMX R37, R37, R30, !PT ;  /* 0x0000001e25257248 */ /* 0x000fe40007fe0100 */
[----:B------:R-:W-:-:S07]  /*58e0*/  VIADDMNMX R225, R30, UR6, R225, PT ;  /* 0x000000061ee17c46 */ /* 0x000fce000b8001e1 */
.L_x_496:
[----:B------:R-:W-:-:S04]  /*58f0*/  VIADD R39, R31, 0x8 ;  /* 0x000000081f277836 */ /* 0x000fc80000000000 */
[----:B------:R-:W-:Y:S01]  /*5900*/  IMAD.IADD R31, R32, 0x1, R39 ;  /* 0x00000001201f7824 */ /* 0x000fe200078e0227 */
[----:B------:R-:W-:Y:S01]  /*5910*/  VIADDMNMX R224, R39, R35, R232, PT ;  /* 0x0000002327e07246 */ /* 0x000fe200038001e8 */
[----:B------:R-:W-:Y:S06]  /*5920*/  @!P1 BRA `(.L_x_500) ;  /* 0x00000000005c9947 */ /* 0x000fec0003800000 */
        /* <DEDUP_REMOVED lines=13> */
.L_x_502:
[----:B------:R-:W-:-:S06]  /*5a00*/  UISETP.NE.AND UP1, UPT, UR6, 0x1, UPT ;  /* 0x000000010600788c */ /* 0x000fcc000bf25270 */
[----:B------:R-:W-:-:S05]  /*5a10*/  PLOP3.LUT P0, PT, PT, PT, UP1, 0x80, 0x0 ;  /* 0x000000000000781c */ /* 0x000fca0003f0f018 */
[----:B------:R-:W-:-:S08]  /*5a20*/  @UP1 ULDC UR4, c[0x0][0x754] ;  /* 0x0001d50000041ab9 */ /* 0x000fd00000000800 */
[----:B------:R-:W-:Y:S01]  /*5a30*/  @P0 IMAD.HI.U32 R32, R30, UR4, RZ ;  /* 0x000000041e200c27 */ /* 0x000fe2000f8e00ff */
[----:B------:R-:W-:-:S04]  /*5a40*/  @UP1 ULDC UR4, c[0x0][0x758] ;  /* 0x0001d60000041ab9 */ /* 0x000fc80000000800 */
[----:B------:R-:W-:-:S07]  /*5a50*/  @P0 SHF.R.U32.HI R30, RZ, UR4, R32 ;  /* 0x00000004ff1e0c19 */ /* 0x000fce0008011620 */
.L_x_503:
[----:B------:R-:W-:Y:S05]  /*5a60*/  BSYNC B1 ;  /* 0x0000000000017941 */ /* 0x000fea0003800000 */
.L_x_501:
[----:B------:R-:W-:-:S05]  /*5a70*/  IMAD R30, R30, UR6, R233 ;  /* 0x000000061e1e7c24 */ /* 0x000fca000f8e02e9 */
[----:B------:R-:W-:Y:S02]  /*5a80*/  VIMNMX R31, R31, R30, !PT ;  /* 0x0000001e1f1f7248 */ /* 0x000fe40007fe0100 */
[----:B------:R-:W-:-:S07]  /*5a90*/  VIADDMNMX R224, R30, UR6, R224, PT ;  /* 0x000000061ee07c46 */ /* 0x000fce000b8001e0 */
.L_x_500:
[----:B------:R-:W3:Y:S01]  /*5aa0*/  S2R R227, SR_CTAID.X ;  /* 0x0000000000e37919 */ /* 0x000ee20000002500 */
[----:B------:R-:W-:Y:S01]  /*5ab0*/  LOP3.LUT R42, R42, 0xffffffef, RZ, 0xc0, !PT ;  /* 0xffffffef2a2a7812 */ /* 0x000fe200078ec0ff */
        /* <DEDUP_REMOVED lines=26> */
[----:B---3--:R-:W-:-:S05]  /*5c60*/  IMAD R227, R227, -0x50, RZ ;  /* 0xffffffb0e3e37824 */ /* 0x008fca00078e02ff */
        /* <DEDUP_REMOVED lines=12> */
[----:B0-----:R-:W-:Y:S01]  /*5d30*/  FSEL R41, R11, -INF , !P3 ;  /* 0xff8000000b297808 */ /* 0x001fe20005800000 */
[--C-:B-1----:R-:W-:Y:S01]  /*5d40*/  FFMA.FTZ R30, R30, UR4, -R6.reuse ;  /* 0x000000041e1e7c23 */ /* 0x102fe20008010806 */
        /* <DEDUP_REMOVED lines=9> */
[----:B------:R-:W-:Y:S01]  /*5de0*/  ISETP.LT.OR P4, PT, R225, 0x12, P4 ;  /* 0x00000012e100780c */ /* 0x000fe20002781670 */
[----:B------:R-:W-:Y:S01]  /*5df0*/  FFMA.FTZ R13, -R13, R13, 1 ;  /* 0x3f8000000d0d7423 */ /* 0x000fe2000001010d */
[----:B------:R-:W-:Y:S01]  /*5e00*/  ISETP.GT.AND P2, PT, R37, 0x21, !P0 ;  /* 0x000000212500780c */ /* 0x000fe20004744270 */
[----:B--2---:R-:W-:Y:S01]  /*5e10*/  FFMA.FTZ R226, R226, UR4, -R5 ;  /* 0x00000004e2e27c23 */ /* 0x004fe20008010805 */
[----:B------:R-:W-:-:S02]  /*5e20*/  ISETP.LT.OR P3, PT, R225, 0x21, P3 ;  /* 0x00000021e100780c */ /* 0x000fc40001f61670 */
[----:B------:R-:W-:Y:S02]  /*5e30*/  ISETP.GE.AND P5, PT, R227, 0x31, PT ;  /* 0x00000031e300780c */ /* 0x000fe40003fa6270 */
[----:B------:R-:W-:Y:S01]  /*5e40*/  FSEL R35, R12, -INF , !P4 ;  /* 0xff8000000c237808 */ /* 0x000fe20006000000 */
[----:B------:R-:W-:Y:S01]  /*5e50*/  MUFU.EX2 R226, R226 ;  /* 0x000000e200e27308 */ /* 0x000fe20000000800 */
[----:B------:R-:W-:Y:S02]  /*5e60*/  ISETP.LT.OR P2, PT, R225, 0x22, P2 ;  /* 0x00000022e100780c */ /* 0x000fe40001741670 */
[C---:B------:R-:W-:Y:S01]  /*5e70*/  FSEL R34, R15.reuse, -INF , !P3 ;  /* 0xff8000000f227808 */ /* 0x040fe20005800000 */
[----:B------:R-:W-:Y:S01]  /*5e80*/  FFMA.FTZ R15, -R15, R15, 1 ;  /* 0x3f8000000f0f7423 */ /* 0x000fe2000001010f */
[----:B------:R-:W-:Y:S02]  /*5e90*/  ISETP.GE.AND P4, PT, R227, 0x32, PT ;  /* 0x00000032e300780c */ /* 0x000fe40003f86270 */
[----:B------:R-:W-:Y:S01]  /*5ea0*/  ISETP.GT.AND P3, PT, R37, 0x30, !P5 ;  /* 0x000000302500780c */ /* 0x000fe20006f64270 */
[----:B------:R-:W-:Y:S01]  /*5eb0*/  FFMA.FTZ R34, R34, UR4, -R6 ;  /* 0x0000000422227c23 */ /* 0x000fe20008010806 */
[----:B------:R-:W-:-:S02]  /*5ec0*/  FSEL R36, R20, -INF , !P2 ;  /* 0xff80000014247808 */ /* 0x000fc40005000000 */
[----:B------:R-:W-:Y:S02]  /*5ed0*/  ISETP.GT.AND P2, PT, R37, 0x31, !P4 ;  /* 0x000000312500780c */ /* 0x000fe40006744270 */
[C---:B------:R-:W-:Y:S02]  /*5ee0*/  ISETP.LT.OR P3, PT, R225.reuse, 0x31, P3 ;  /* 0x00000031e100780c */ /* 0x040fe40001f61670 */
[----:B------:R-:W-:Y:S02]  /*5ef0*/  ISETP.LT.OR P2, PT, R225, 0x32, P2 ;  /* 0x00000032e100780c */ /* 0x000fe40001741670 */
[----:B------:R-:W-:Y:S02]  /*5f00*/  FSEL R39, R23, -INF , !P3 ;  /* 0xff80000017277808 */ /* 0x000fe40005800000 */
[----:B------:R-:W-:Y:S02]  /*5f10*/  ISETP.GE.AND P3, PT, R227, 0x41, PT ;  /* 0x00000041e300780c */ /* 0x000fe40003f66270 */
[----:B------:R-:W-:-:S02]  /*5f20*/  FSEL R38, R24, -INF , !P2 ;  /* 0xff80000018267808 */ /* 0x000fc40005000000 */
[----:B------:R-:W-:Y:S02]  /*5f30*/  ISETP.GT.AND P2, PT, R37, 0x40, !P3 ;  /* 0x000000402500780c */ /* 0x000fe40005f44270 */
[----:B------:R-:W-:Y:S02]  /*5f40*/  ISETP.GE.AND P6, PT, R227, 0x1, PT ;  /* 0x00000001e300780c */ /* 0x000fe40003fc6270 */
[----:B------:R-:W-:Y:S02]  /*5f50*/  ISETP.LT.OR P2, PT, R225, 0x41, P2 ;  /* 0x00000041e100780c */ /* 0x000fe40001741670 */
[----:B------:R-:W-:Y:S02]  /*5f60*/  @P1 LOP3.LUT R42, R42, 0x10, RZ, 0xfc, !PT ;  /* 0x000000102a2a1812 */ /* 0x000fe400078efcff */
[----:B------:R-:W-:Y:S02]  /*5f70*/  FSEL R32, R27, -INF , !P2 ;  /* 0xff8000001b207808 */ /* 0x000fe40005000000 */
[----:B------:R-:W-:-:S02]  /*5f80*/  ISETP.GT.AND P2, PT, R37, RZ, !P6 ;  /* 0x000000ff2500720c */ /* 0x000fc40007744270 */
[----:B------:R-:W-:Y:S01]  /*5f90*/  ISETP.GT.AND P6, PT, R31, RZ, !P6 ;  /* 0x000000ff1f00720c */ /* 0x000fe200077c4270 */
[--C-:B------:R-:W-:Y:S01]  /*5fa0*/  FFMA.FTZ R32, R32, UR4, -R6.reuse ;  /* 0x0000000420207c23 */ /* 0x100fe20008010806 */
[----:B------:R-:W-:Y:S02]  /*5fb0*/  ISETP.LT.OR P2, PT, R225, 0x1, P2 ;  /* 0x00000001e100780c */ /* 0x000fe40001741670 */
[----:B------:R-:W-:Y:S02]  /*5fc0*/  ISETP.LT.OR P6, PT, R224, 0x1, P6 ;  /* 0x00000001e000780c */ /* 0x000fe400037c1670 */
[----:B------:R-:W-:Y:S02]  /*5fd0*/  FSEL R43, R7, -INF , !P2 ;  /* 0xff800000072b7808 */ /* 0x000fe40005000000 */
[----:B------:R-:W-:Y:S02]  /*5fe0*/  ISETP.GE.AND P2, PT, R227, 0x42, PT ;  /* 0x00000042e300780c */ /* 0x000fe40003f46270 */
[----:B------:R-:W-:Y:S01]  /*5ff0*/  ISETP.GT.AND P0, PT, R31, 0x21, !P0 ;  /* 0x000000211f00780c */ /* 0x000fe20004704270 */
[----:B------:R-:W-:Y:S01]  /*6000*/  FFMA.FTZ R43, R43, UR4, -R6 ;  /* 0x000000042b2b7c23 */ /* 0x000fe20008010806 */
[----:B------:R-:W-:-:S02]  /*6010*/  ISETP.GT.AND P1, PT, R37, 0x41, !P2 ;  /* 0x000000412500780c */ /* 0x000fc40005724270 */
[----:B------:R-:W-:Y:S02]  /*6020*/  ISETP.GT.AND P5, PT, R31, 0x30, !P5 ;  /* 0x000000301f00780c */ /* 0x000fe40006fa4270 */
[----:B------:R-:W-:Y:S01]  /*6030*/  ISETP.LT.OR P1, PT, R225, 0x42, P1 ;  /* 0x00000042e100780c */ /* 0x000fe20000f21670 */
[----:B------:R-:W-:Y:S01]  /*6040*/  MUFU.EX2 R43, R43 ;  /* 0x0000002b002b7308 */ /* 0x000fe20000000800 */
[C---:B------:R-:W-:Y:S01]  /*6050*/  FSEL R225, R9.reuse, -INF , !P6 ;  /* 0xff80000009e17808 */ /* 0x040fe20007000000 */
[----:B------:R-:W-:Y:S01]  /*6060*/  FFMA.FTZ R9, -R9, R9, 1 ;  /* 0x3f80000009097423 */ /* 0x000fe20000010109 */
[----:B------:R-:W-:Y:S01]  /*6070*/  ISETP.GE.AND P6, PT, R227, 0x12, PT ;  /* 0x00000012e300780c */ /* 0x000fe20003fc6270 */
[----:B------:R-:W-:Y:S01]  /*6080*/  IMAD R227, R18, 0x4, R17 ;  /* 0x0000000412e37824 */ /* 0x000fe200078e0211 */
[----:B------:R-:W-:Y:S01]  /*6090*/  FSEL R37, R28, -INF , !P1 ;  /* 0xff8000001c257808 */ /* 0x000fe20004800000 */
[----:B------:R-:W-:Y:S01]  /*60a0*/  FFMA.FTZ R225, R225, UR4, -R5 ;  /* 0x00000004e1e17c23 */ /* 0x000fe20008010805 */
[----:B------:R-:W-:-:S02]  /*60b0*/  LOP3.LUT P1, RZ, R42, 0x10, RZ, 0xc0, !PT ;  /* 0x000000102aff7812 */ /* 0x000fc4000782c0ff */
[----:B------:R-:W0:Y:S01]  /*60c0*/  LDS R42, [R227+0x2c300] ;  /* 0x02c30000e32a7984 */ /* 0x000e220000000800 */
[----:B------:R-:W-:Y:S01]  /*60d0*/  ISETP.GT.AND P6, PT, R31, 0x11, !P6 ;  /* 0x000000111f00780c */ /* 0x000fe200077c4270 */
[----:B------:R-:W-:Y:S01]  /*60e0*/  FFMA.FTZ R37, R37, UR4, -R6 ;  /* 0x0000000425257c23 */ /* 0x000fe20008010806 */
[C---:B------:R-:W-:Y:S01]  /*60f0*/  ISETP.GT.AND P1, PT, R31.reuse, 0x20, !P1 ;  /* 0x000000201f00780c */ /* 0x040fe20004f24270 */
[----:B------:R-:W1:Y:S01]  /*6100*/  MUFU.EX2 R225, R225 ;  /* 0x000000e100e17308 */ /* 0x000e620000000800 */
[C---:B------:R-:W-:Y:S02]  /*6110*/  ISETP.GT.AND P4, PT, R31.reuse, 0x31, !P4 ;  /* 0x000000311f00780c */ /* 0x040fe40006784270 */
[C---:B------:R-:W-:Y:S02]  /*6120*/  ISETP.GT.AND P3, PT, R31.reuse, 0x40, !P3 ;  /* 0x000000401f00780c */ /* 0x040fe40005f64270 */
[----:B------:R-:W-:Y:S02]  /*6130*/  ISETP.GT.AND P2, PT, R31, 0x41, !P2 ;  /* 0x000000411f00780c */ /* 0x000fe40005744270 */
[----:B------:R-:W2:Y:S01]  /*6140*/  LDS R31, [R227+0x2c320] ;  /* 0x02c32000e31f7984 */ /* 0x000ea20000000800 */
[----:B------:R-:W-:-:S02]  /*6150*/  WARPGROUP.DEPBAR.LE gsb0, 0x0 ;  /* 0x00008000000079c5 */ /* 0x000fc40000010000 */
[C---:B------:R-:W-:Y:S02]  /*6160*/  ISETP.LT.OR P6, PT, R224.reuse, 0x12, P6 ;  /* 0x00000012e000780c */ /* 0x040fe400037c1670 */
[C---:B------:R-:W-:Y:S02]  /*6170*/  ISETP.LT.OR P1, PT, R224.reuse, 0x21, P1 ;  /* 0x00000021e000780c */ /* 0x040fe40000f21670 */
[C---:B------:R-:W-:Y:S02]  /*6180*/  ISETP.LT.OR P0, PT, R224.reuse, 0x22, P0 ;  /* 0x00000022e000780c */ /* 0x040fe40000701670 */
[C---:B------:R-:W-:Y:S02]  /*6190*/  ISETP.LT.OR P5, PT, R224.reuse, 0x31, P5 ;  /* 0x00000031e000780c */ /* 0x040fe40002fa1670 */
[C---:B------:R-:W-:Y:S02]  /*61a0*/  ISETP.LT.OR P4, PT, R224.reuse, 0x32, P4 ;  /* 0x00000032e000780c */ /* 0x040fe40002781670 */
[----:B------:R-:W-:-:S02]  /*61b0*/  ISETP.LT.OR P3, PT, R224, 0x41, P3 ;  /* 0x00000041e000780c */ /* 0x000fc40001f61670 */
[----:B------:R-:W-:Y:S01]  /*61c0*/  ISETP.LT.OR P2, PT, R224, 0x42, P2 ;  /* 0x00000042e000780c */ /* 0x000fe20001741670 */
[--C-:B0-----:R-:W-:Y:S01]  /*61d0*/  FADD.FTZ R44, R44, -R42.reuse ;  /* 0x8000002a2c2c7221 */ /* 0x101fe20000010000 */
        /* <DEDUP_REMOVED lines=8> */
[----:B------:R-:W-:-:S02]  /*6260*/  FADD.FTZ R42, R221, -R42 ;  /* 0x8000002add2a7221 */ /* 0x000fc40000010000 */
[----:B------:R-:W0:Y:S01]  /*6270*/  MUFU.EX2 R221, R30 ;  /* 0x0000001e00dd7308 */ /* 0x000e220000000800 */
[--C-:B--2---:R-:W-:Y:S01]  /*6280*/  FADD.FTZ R46, R46, -R31.reuse ;  /* 0x8000001f2e2e7221 */ /* 0x104fe20000010000 */
        /* <DEDUP_REMOVED lines=9> */
[C---:B-1----:R-:W-:Y:S01]  /*6320*/  F2FP.BF16.F32.PACK_AB R31, R226.reuse, R225 ;  /* 0x000000e1e21f723e */ /* 0x042fe200000010ff */
[----:B------:R-:W-:Y:S01]  /*6330*/  FMUL.FTZ R46, R225, R46 ;  /* 0x0000002ee12e7220 */ /* 0x000fe20000410000 */
[----:B------:R-:W-:-:S03]  /*6340*/  FMUL.FTZ R47, R226, R47 ;  /* 0x0000002fe22f7220 */ /* 0x000fc60000410000 */
[----:B------:R-:W-:Y:S01]  /*6350*/  FMUL.FTZ R46, R46, R9 ;  /* 0x000000092e2e7220 */ /* 0x000fe20000410000 */
[C---:B0-----:R-:W-:Y:S01]  /*6360*/  F2FP.BF16.F32.PACK_AB R30, R221.reuse, R43 ;  /* 0x0000002bdd1e723e */ /* 0x041fe200000010ff */
[----:B------:R-:W-:Y:S01]  /*6370*/  BAR.SYNC.DEFER_BLOCKING 0x9, 0x100 ;  /* 0x0244000000007b1d */ /* 0x000fe20000010000 */
[----:B------:R-:W-:Y:S01]  /*6380*/  FMUL.FTZ R45, R221, R45 ;  /* 0x0000002ddd2d7220 */ /* 0x000fe20000410000 */
[----:B------:R-:W-:Y:S01]  /*6390*/  FFMA.FTZ R221, R35, UR4, -R6 ;  /* 0x0000000423dd7c23 */ /* 0x000fe20008010806 */
[----:B------:R-:W-:Y:S01]  /*63a0*/  FMUL.FTZ R43, R43, R44 ;  /* 0x0000002c2b2b7220 */ /* 0x000fe20000410000 */
[----:B------:R-:W-:Y:S01]  /*63b0*/  FMUL.FTZ R47, R47, R10 ;  /* 0x0000000a2f2f7220 */ /* 0x000fe20000410000 */
[----:B------:R-:W-:Y:S01]  /*63c0*/  FFMA.FTZ R10, -R14, R14, 1 ;  /* 0x3f8000000e0a7423 */ /* 0x000fe2000001010e */
[----:B------:R-:W-:Y:S08]  /*63d0*/  MUFU.EX2 R44, R221 ;  /* 0x000000dd002c7308 */ /* 0x000ff00000000800 */
[----:B------:R0:W1:Y:S02]  /*63e0*/  MUFU.EX2 R35, R34 ;  /* 0x0000002200237308 */ /* 0x0000640000000800 */
[----:B0-----:R-:W-:Y:S01]  /*63f0*/  FFMA.FTZ R34, -R20, R20, 1 ;  /* 0x3f80000014227423 */ /* 0x001fe20000010114 */
[----:B------:R0:W-:Y:S01]  /*6400*/  STSM.16.M88.2 [R0+0x2c500], R30 ;  /* 0x02c5001e00007844 */ /* 0x0001e20000000100 */
[----:B-1----:R-:W-:-:S04]  /*6410*/  FMUL.FTZ R20, R35, R52 ;  /* 0x0000003423147220 */ /* 0x002fc80000410000 */
[----:B------:R-:W-:Y:S01]  /*6420*/  FMUL.FTZ R20, R20, R15 ;  /* 0x0000000f14147220 */ /* 0x000fe20000410000 */
[----:B0-----:R-:W-:Y:S01]  /*6430*/  FFMA.FTZ R30, -R8, R8, 1 ;  /* 0x3f800000081e7423 */ /* 0x001fe20000010108 */
[--C-:B------:R-:W-:Y:S01]  /*6440*/  FFMA.FTZ R8, R36, UR4, -R6.reuse ;  /* 0x0000000424087c23 */ /* 0x100fe20008010806 */
[----:B------:R-:W-:Y:S01]  /*6450*/  FFMA.FTZ R31, R39, UR4, -R6 ;  /* 0x00000004271f7c23 */ /* 0x000fe20008010806 */
[----:B------:R-:W-:Y:S01]  /*6460*/  FFMA.FTZ R39, -R12, R12, 1 ;  /* 0x3f8000000c277423 */ /* 0x000fe2000001010c */
[----:B------:R-:W-:Y:S01]  /*6470*/  FMUL.FTZ R12, R44, R49 ;  /* 0x000000312c0c7220 */ /* 0x000fe20000410000 */
[----:B------:R-:W-:Y:S01]  /*6480*/  FMUL.FTZ R45, R45, R30 ;  /* 0x0000001e2d2d7220 */ /* 0x000fe20000410000 */
[----:B------:R-:W-:Y:S01]  /*6490*/  FFMA.FTZ R30, -R11, R11, 1 ;  /* 0x3f8000000b1e7423 */ /* 0x000fe2000001010b */
[----:B------:R-:W0:Y:S01]  /*64a0*/  MUFU.EX2 R8, R8 ;  /* 0x0000000800087308 */ /* 0x000e220000000800 */
[----:B------:R-:W-:Y:S01]  /*64b0*/  FMUL.FTZ R12, R12, R39 ;  /* 0x000000270c0c7220 */ /* 0x000fe20000410000 */
[----:B------:R-:W-:Y:S01]  /*64c0*/  FMUL.FTZ R11, R41, R48 ;  /* 0x00000030290b7220 */ /* 0x000fe20000410000 */
[----:B------:R-:W-:-:S03]  /*64d0*/  FFMA.FTZ R49, -R24, R24, 1 ;  /* 0x3f80000018317423 */ /* 0x000fc60000010118 */
[----:B------:R-:W-:Y:S01]  /*64e0*/  FMUL.FTZ R11, R11, R30 ;  /* 0x0000001e0b0b7220 */ /* 0x000fe20000410000 */
[----:B------:R-:W-:Y:S01]  /*64f0*/  FFMA.FTZ R30, R38, UR4, -R6 ;  /* 0x00000004261e7c23 */ /* 0x000fe20008010806 */
[----:B------:R-:W1:Y:S01]  /*6500*/  MUFU.EX2 R31, R31 ;  /* 0x0000001f001f7308 */ /* 0x000e620000000800 */
[----:B------:R-:W-:-:S07]  /*6510*/  FFMA.FTZ R6, -R27, R27, 1 ;  /* 0x3f8000001b067423 */ /* 0x000fce000001011b */
[----:B------:R-:W2:Y:S01]  /*6520*/  MUFU.EX2 R39, R32 ;  /* 0x0000002000277308 */ /* 0x000ea20000000800 */
[C---:B0-----:R-:W-:Y:S01]  /*6530*/  FMUL.FTZ R53, R8.reuse, R53 ;  /* 0x0000003508357220 */ /* 0x041fe20000410000 */
[----:B------:R-:W-:Y:S02]  /*6540*/  F2FP.BF16.F32.PACK_AB R8, R8, R35 ;  /* 0x000000230808723e */ /* 0x000fe400000010ff */
[----:B------:R-:W-:Y:S01]  /*6550*/  F2FP.BF16.F32.PACK_AB R35, R47, R46 ;  /* 0x0000002e2f23723e */ /* 0x000fe200000010ff */
[----:B------:R-:W-:Y:S01]  /*6560*/  FMUL.FTZ R15, R53, R34 ;  /* 0x00000022350f7220 */ /* 0x000fe20000410000 */
[----:B------:R-:W-:Y:S02]  /*6570*/  FFMA.FTZ R34, -R23, R23, 1 ;  /* 0x3f80000017227423 */ /* 0x000fe40000010117 */
[----:B------:R0:W3:Y:S01]  /*6580*/  MUFU.EX2 R32, R37 ;  /* 0x0000002500207308 */ /* 0x0000e20000000800 */
[----:B-1----:R-:W-:-:S04]  /*6590*/  FMUL.FTZ R23, R31, R216 ;  /* 0x000000d81f177220 */ /* 0x002fc80000410000 */
[----:B------:R-:W-:Y:S01]  /*65a0*/  FMUL.FTZ R23, R23, R34 ;  /* 0x0000002217177220 */ /* 0x000fe20000410000 */
[----:B------:R-:W-:Y:S01]  /*65b0*/  FFMA.FTZ R34, -R7, R7, 1 ;  /* 0x3f80000007227423 */ /* 0x000fe20000010107 */
[--C-:B------:R-:W-:Y:S01]  /*65c0*/  FFMA.FTZ R7, R40, UR4, -R5.reuse ;  /* 0x0000000428077c23 */ /* 0x100fe20008010805 */
[----:B------:R-:W1:Y:S01]  /*65d0*/  MUFU.EX2 R30, R30 ;  /* 0x0000001e001e7308 */ /* 0x000e620000000800 */
[----:B--2---:R-:W-:Y:S01]  /*65e0*/  FMUL.FTZ R27, R39, R220 ;  /* 0x000000dc271b7220 */ /* 0x004fe20000410000 */
[----:B0-----:R-:W-:Y:S01]  /*65f0*/  FFMA.FTZ R37, -R28, R28, 1 ;  /* 0x3f8000001c257423 */ /* 0x001fe2000001011c */
[----:B------:R-:W-:Y:S02]  /*6600*/  FMUL.FTZ R34, R43, R34 ;  /* 0x000000222b227220 */ /* 0x000fe40000410000 */
[----:B------:R-:W-:Y:S01]  /*6610*/  FMUL.FTZ R27, R27, R6 ;  /* 0x000000061b1b7220 */ /* 0x000fe20000410000 */
[----:B------:R-:W-:Y:S02]  /*6620*/  FSEL R6, R14, -INF , !P6 ;  /* 0xff8000000e067808 */ /* 0x000fe40007000000 */
[----:B------:R-:W0:Y:S01]  /*6630*/  MUFU.EX2 R7, R7 ;  /* 0x0000000700077308 */ /* 0x000e220000000800 */
[C---:B---3--:R-:W-:Y:S01]  /*6640*/  FMUL.FTZ R28, R32.reuse, R42 ;  /* 0x0000002a201c7220 */ /* 0x048fe20000410000 */
[----:B------:R-:W-:Y:S01]  /*6650*/  F2FP.BF16.F32.PACK_AB R32, R32, R39 ;  /* 0x000000272020723e */ /* 0x000fe200000010ff */
[----:B------:R-:W-:Y:S01]  /*6660*/  FFMA.FTZ R36, R6, UR4, -R5 ;  /* 0x0000000406247c23 */ /* 0x000fe20008010805 */
[----:B------:R-:W-:Y:S01]  /*6670*/  FSEL R6, R21, -INF , !P1 ;  /* 0xff80000015067808 */ /* 0x000fe20004800000 */
[----:B------:R-:W-:Y:S01]  /*6680*/  FMUL.FTZ R28, R28, R37 ;  /* 0x000000251c1c7220 */ /* 0x000fe20000410000 */
[----:B------:R-:W-:-:S03]  /*6690*/  F2FP.BF16.F32.PACK_AB R34, R45, R34 ;  /* 0x000000222d22723e */ /* 0x000fc600000010ff */
[----:B------:R-:W2:Y:S01]  /*66a0*/  MUFU.EX2 R36, R36 ;  /* 0x0000002400247308 */ /* 0x000ea20000000800 */
[----:B------:R-:W-:Y:S01]  /*66b0*/  FFMA.FTZ R9, R6, UR4, -R5 ;  /* 0x0000000406097c23 */ /* 0x000fe20008010805 */
[----:B------:R-:W-:Y:S01]  /*66c0*/  FSEL R6, R22, -INF , !P0 ;  /* 0xff80000016067808 */ /* 0x000fe20004000000 */
[C---:B-1----:R-:W-:Y:S01]  /*66d0*/  FMUL.FTZ R24, R30.reuse, R217 ;  /* 0x000000d91e187220 */ /* 0x042fe20000410000 */
[----:B------:R-:W-:-:S03]  /*66e0*/  F2FP.BF16.F32.PACK_AB R30, R30, R31 ;  /* 0x0000001f1e1e723e */ /* 0x000fc600000010ff */
[----:B------:R-:W-:Y:S01]  /*66f0*/  FFMA.FTZ R38, R6, UR4, -R5 ;  /* 0x0000000406267c23 */ /* 0x000fe20008010805 */
[----:B------:R-:W1:Y:S01]  /*6700*/  MUFU.EX2 R9, R9 ;  /* 0x0000000900097308 */ /* 0x000e620000000800 */
[----:B------:R-:W-:Y:S01]  /*6710*/  FSEL R6, R25, -INF , !P5 ;  /* 0xff80000019067808 */ /* 0x000fe20006800000 */
[----:B0-----:R-:W-:Y:S01]  /*6720*/  FMUL.FTZ R14, R7, R50 ;  /* 0x00000032070e7220 */ /* 0x001fe20000410000 */
[----:B------:R-:W-:-:S03]  /*6730*/  FMUL.FTZ R24, R24, R49 ;  /* 0x0000003118187220 */ /* 0x000fc60000410000 */
[----:B------:R-:W-:Y:S01]  /*6740*/  FMUL.FTZ R14, R14, R13 ;  /* 0x0000000d0e0e7220 */ /* 0x000fe20000410000 */
[----:B------:R-:W-:Y:S01]  /*6750*/  FFMA.FTZ R43, R6, UR4, -R5 ;  /* 0x00000004062b7c23 */ /* 0x000fe20008010805 */
[----:B------:R-:W-:Y:S02]  /*6760*/  VIADD R13, R17, 0x2c500 ;  /* 0x0002c500110d7836 */ /* 0x000fe40000000000 */
[----:B--2---:R-:W-:Y:S01]  /*6770*/  FMUL.FTZ R37, R36, R51 ;  /* 0x0000003324257220 */ /* 0x004fe20000410000 */
[----:B------:R-:W-:Y:S01]  /*6780*/  FSEL R6, R26, -INF , !P4 ;  /* 0xff8000001a067808 */ /* 0x000fe20006000000 */
[----:B------:R-:W0:Y:S01]  /*6790*/  MUFU.EX2 R38, R38 ;  /* 0x0000002600267308 */ /* 0x000e220000000800 */
[----:B------:R-:W-:Y:S01]  /*67a0*/  F2FP.BF16.F32.PACK_AB R7, R36, R7 ;  /* 0x000000072407723e */ /* 0x000fe200000010ff */
[----:B------:R-:W-:Y:S01]  /*67b0*/  FMUL.FTZ R37, R37, R10 ;  /* 0x0000000a25257220 */ /* 0x000fe20000410000 */
[----:B------:R-:W-:Y:S01]  /*67c0*/  FFMA.FTZ R10, -R21, R21, 1 ;  /* 0x3f800000150a7423 */ /* 0x000fe20000010115 */
[----:B------:R-:W-:Y:S01]  /*67d0*/  SHF.R.U32.HI R21, RZ, 0x4, R13 ;  /* 0x00000004ff157819 */ /* 0x000fe2000001160d */
[--C-:B------:R-:W-:Y:S01]  /*67e0*/  FFMA.FTZ R42, R6, UR4, -R5.reuse ;  /* 0x00000004062a7c23 */ /* 0x100fe20008010805 */
[----:B-1----:R-:W-:Y:S01]  /*67f0*/  FMUL.FTZ R13, R9, R54 ;  /* 0x00000036090d7220 */ /* 0x002fe20000410000 */
[C---:B------:R-:W-:Y:S01]  /*6800*/  FSEL R6, R29.reuse, -INF , !P3 ;  /* 0xff8000001d067808 */ /* 0x040fe20005800000 */
[----:B------:R-:W1:Y:S01]  /*6810*/  MUFU.EX2 R43, R43 ;  /* 0x0000002b002b7308 */ /* 0x000e620000000800 */
[----:B------:R-:W-:Y:S01]  /*6820*/  FFMA.FTZ R29, -R29, R29, 1 ;  /* 0x3f8000001d1d7423 */ /* 0x000fe2000001011d */
[----:B------:R-:W-:Y:S01]  /*6830*/  FMUL.FTZ R13, R13, R10 ;  /* 0x0000000a0d0d7220 */ /* 0x000fe20000410000 */
[----:B------:R-:W-:Y:S01]  /*6840*/  LOP3.LUT R10, R21, 0x3fff, RZ, 0xc0, !PT ;  /* 0x00003fff150a7812 */ /* 0x000fe200078ec0ff */
[----:B------:R-:W-:Y:S01]  /*6850*/  FFMA.FTZ R21, R6, UR4, -R5 ;  /* 0x0000000406157c23 */ /* 0x000fe20008010805 */
[----:B------:R-:W-:-:S02]  /*6860*/  FSEL R6, R33, -INF , !P2 ;  /* 0xff80000021067808 */ /* 0x000fc40005000000 */
[----:B------:R-:W-:Y:S01]  /*6870*/  LOP3.LUT R10, R10, 0x80000, RZ, 0xfc, !PT ;  /* 0x000800000a0a7812 */ /* 0x000fe200078efcff */
[----:B------:R-:W2:Y:S01]  /*6880*/  MUFU.EX2 R42, R42 ;  /* 0x0000002a002a7308 */ /* 0x000ea20000000800 */
[----:B0-----:R-:W-:Y:S01]  /*6890*/  F2FP.BF16.F32.PACK_AB R9, R38, R9 ;  /* 0x000000092609723e */ /* 0x001fe200000010ff */
[----:B------:R-:W-:Y:S01]  /*68a0*/  FFMA.FTZ R6, R6, UR4, -R5 ;  /* 0x0000000406067c23 */ /* 0x000fe20008010805 */
[----:B------:R-:W-:Y:S01]  /*68b0*/  FMUL.FTZ R40, R38, R55 ;  /* 0x0000003726287220 */ /* 0x000fe20000410000 */
[----:B------:R-:W-:Y:S01]  /*68c0*/  VIADD R5, R10, 0x80 ;  /* 0x000000800a057836 */ /* 0x000fe20000000000 */
[----:B------:R-:W-:Y:S01]  /*68d0*/  F2FP.BF16.F32.PACK_AB R36, R12, R11 ;  /* 0x0000000b0c24723e */ /* 0x000fe200000010ff */
[----:B------:R-:W-:Y:S01]  /*68e0*/  VIADD R49, R10, 0x180 ;  /* 0x000001800a317836 */ /* 0x000fe20000000000 */
[----:B------:R-:W-:Y:S01]  /*68f0*/  F2FP.BF16.F32.PACK_AB R37, R37, R14 ;  /* 0x0000000e2525723e */ /* 0x000fe200000010ff */
[----:B------:R0:W3:Y:S01]  /*6900*/  MUFU.EX2 R48, R6 ;  /* 0x0000000600307308 */ /* 0x0000e20000000800 */
[----:B------:R-:W-:Y:S01]  /*6910*/  R2UR UR4, R5 ;  /* 0x00000000050472ca */ /* 0x000fe200000e0000 */
[----:B------:R-:W-:Y:S01]  /*6920*/  FFMA.FTZ R5, -R22, R22, 1 ;  /* 0x3f80000016057423 */ /* 0x000fe20000010116 */
[C---:B------:R-:W-:Y:S01]  /*6930*/  VIADD R22, R10.reuse, 0x100 ;  /* 0x000001000a167836 */ /* 0x040fe20000000000 */
[----:B------:R-:W-:Y:S01]  /*6940*/  F2FP.BF16.F32.PACK_AB R12, R15, R20 ;  /* 0x000000140f0c723e */ /* 0x000fe200000010ff */
[----:B------:R-:W-:-:S02]  /*6950*/  VIADD R15, R10, 0x30 ;  /* 0x000000300a0f7836 */ /* 0x000fc40000000000 */
[----:B------:R-:W-:Y:S01]  /*6960*/  FMUL.FTZ R40, R40, R5 ;  /* 0x0000000528287220 */ /* 0x000fe20000410000 */
[----:B-1----:R-:W-:Y:S01]  /*6970*/  FMUL.FTZ R5, R43, R218 ;  /* 0x000000da2b057220 */ /* 0x002fe20000410000 */
[----:B------:R-:W1:Y:S01]  /*6980*/  MUFU.EX2 R21, R21 ;  /* 0x0000001500157308 */ /* 0x000e620000000800 */
[----:B0-----:R-:W-:Y:S01]  /*6990*/  FFMA.FTZ R6, -R33, R33, 1 ;  /* 0x3f80000021067423 */ /* 0x001fe20000010121 */
[----:B--2---:R-:W-:Y:S01]  /*69a0*/  F2FP.BF16.F32.PACK_AB R31, R42, R43 ;  /* 0x0000002b2a1f723e */ /* 0x004fe200000010ff */
[----:B------:R-:W-:Y:S01]  /*69b0*/  VIADD R20, R10, 0xb0 ;  /* 0x000000b00a147836 */ /* 0x000fe20000000000 */
[----:B------:R-:W-:Y:S01]  /*69c0*/  R2UR UR5, R22 ;  /* 0x00000000160572ca */ /* 0x000fe200000e0000 */
[----:B------:R-:W-:Y:S01]  /*69d0*/  FFMA.FTZ R22, -R25, R25, 1 ;  /* 0x3f80000019167423 */ /* 0x000fe20000010119 */
[----:B------:R-:W-:Y:S01]  /*69e0*/  FFMA.FTZ R25, -R26, R26, 1 ;  /* 0x3f8000001a197423 */ /* 0x000fe2000001011a */
[----:B------:R-:W-:Y:S01]  /*69f0*/  FMUL.FTZ R26, R42, R219 ;  /* 0x000000db2a1a7220 */ /* 0x000fe20000410000 */
[----:B------:R-:W-:Y:S01]  /*6a00*/  F2FP.BF16.F32.PACK_AB R13, R40, R13 ;  /* 0x0000000d280d723e */ /* 0x000fe200000010ff */
[----:B---3--:R-:W-:Y:S01]  /*6a10*/  FMUL.FTZ R223, R48, R223 ;  /* 0x000000df30df7220 */ /* 0x008fe20000410000 */
[----:B------:R-:W-:Y:S01]  /*6a20*/  FMUL.FTZ R5, R5, R22 ;  /* 0x0000001605057220 */ /* 0x000fe20000410000 */
[----:B------:R-:W-:-:S02]  /*6a30*/  IMAD R22, R4, 0x2000, R17 ;  /* 0x0000200004167824 */ /* 0x000fc400078e0211 */
[----:B------:R-:W-:Y:S01]  /*6a40*/  FMUL.FTZ R26, R26, R25 ;  /* 0x000000191a1a7220 */ /* 0x000fe20000410000 */
[----:B------:R-:W-:Y:S01]  /*6a50*/  FMUL.FTZ R50, R223, R6 ;  /* 0x00000006df327220 */ /* 0x000fe20000410000 */
[----:B------:R-:W-:Y:S01]  /*6a60*/  F2FP.BF16.F32.PACK_AB R6, R44, R41 ;  /* 0x000000292c06723e */ /* 0x000fe200000010ff */
[----:B------:R-:W-:Y:S01]  /*6a70*/  UMOV UR10, UR4 ;  /* 0x00000004000a7c82 */ /* 0x000fe20008000000 */
[----:B------:R-:W-:Y:S01]  /*6a80*/  R2UR UR58, R10 ;  /* 0x000000000a3a72ca */ /* 0x000fe200000e0000 */
[----:B-1----:R-:W-:Y:S01]  /*6a90*/  FMUL.FTZ R222, R21, R222 ;  /* 0x000000de15de7220 */ /* 0x002fe20000410000 */
[----:B------:R-:W-:Y:S01]  /*6aa0*/  F2FP.BF16.F32.PACK_AB R33, R48, R21 ;  /* 0x000000153021723e */ /* 0x000fe200000010ff */
[----:B------:R0:W-:Y:S01]  /*6ab0*/  STSM.16.M88.2 [R0+0x2cd00], R6 ;  /* 0x02cd000600007844 */ /* 0x0001e20000000100 */
[----:B------:R-:W-:Y:S02]  /*6ac0*/  VIADD R21, R22, 0x24100 ;  /* 0x0002410016157836 */ /* 0x000fe40000000000 */
[----:B------:R-:W-:Y:S01]  /*6ad0*/  FMUL.FTZ R25, R222, R29 ;  /* 0x0000001dde197220 */ /* 0x000fe20000410000 */
[----:B------:R-:W-:Y:S01]  /*6ae0*/  R2UR UR6, R49 ;  /* 0x00000000310672ca */ /* 0x000fe200000e0000 */
[----:B------:R1:W-:Y:S01]  /*6af0*/  STSM.16.M88.2 [R0+0x2d500], R8 ;  /* 0x02d5000800007844 */ /* 0x0003e20000000100 */
[----:B------:R-:W-:Y:S01]  /*6b00*/  UMOV UR12, UR10 ;  /* 0x0000000a000c7c82 */ /* 0x000fe20008000000 */
[----:B------:R-:W-:-:S02]  /*6b10*/  SHF.R.U32.HI R21, RZ, 0x4, R21 ;  /* 0x00000004ff157819 */ /* 0x000fc40000011615 */
[----:B------:R-:W-:Y:S01]  /*6b20*/  STSM.16.M88.2 [R0+0x2dd00], R30 ;  /* 0x02dd001e00007844 */ /* 0x000fe20000000100 */
[----:B------:R-:W-:Y:S02]  /*6b30*/  F2FP.BF16.F32.PACK_AB R25, R50, R25 ;  /* 0x000000193219723e */ /* 0x000fe400000010ff */
[----:B------:R-:W-:Y:S01]  /*6b40*/  LOP3.LUT R216, R21, 0x3fff, RZ, 0xc0, !PT ;  /* 0x00003fff15d87812 */ /* 0x000fe200078ec0ff */
[----:B------:R-:W-:Y:S01]  /*6b50*/  STSM.16.M88.2 [R0+0x2e500], R32 ;  /* 0x02e5002000007844 */ /* 0x000fe20000000100 */
[----:B0-----:R-:W-:Y:S02]  /*6b60*/  F2FP.BF16.F32.PACK_AB R6, R24, R23 ;  /* 0x000000171806723e */ /* 0x001fe400000010ff */
[----:B------:R-:W-:Y:S01]  /*6b70*/  R2UR UR56, R216 ;  /* 0x00000000d83872ca */ /* 0x000fe200000e0000 */
[----:B------:R0:W-:Y:S06]  /*6b80*/  MEMBAR.ALL.CTA ;  /* 0x0000000000007992 */ /* 0x0001ec0000008000 */
[----:B0-----:R-:W0:Y:S01]  /*6b90*/  FENCE.VIEW.ASYNC.S ;  /* 0x00000000000073c6 */ /* 0x001e220000000000 */
[----:B------:R-:W-:Y:S01]  /*6ba0*/  F2FP.BF16.F32.PACK_AB R7, R26, R5 ;  /* 0x000000051a07723e */ /* 0x000fe200000010ff */
[----:B------:R-:W-:Y:S01]  /*6bb0*/  VIADD R5, R10, 0x200 ;  /* 0x000002000a057836 */ /* 0x000fe20000000000 */
[----:B------:R-:W-:Y:S01]  /*6bc0*/  F2FP.BF16.F32.PACK_AB R24, R28, R27 ;  /* 0x0000001b1c18723e */ /* 0x000fe200000010ff */
[----:B------:R-:W-:Y:S01]  /*6bd0*/  UMOV UR18, UR6 ;  /* 0x0000000600127c82 */ /* 0x000fe20008000000 */
[----:B-1----:R-:W-:Y:S01]  /*6be0*/  MOV R9, UR58 ;  /* 0x0000003a00097c02 */ /* 0x002fe20008000f00 */
[C---:B------:R-:W-:Y:S01]  /*6bf0*/  VIADD R14, R216.reuse, 0x180 ;  /* 0x00000180d80e7836 */ /* 0x040fe20000000000 */
[----:B------:R-:W-:Y:S01]  /*6c00*/  R2UR UR7, R5 ;  /* 0x00000000050772ca */ /* 0x000fe200000e0000 */
[----:B------:R-:W-:Y:S01]  /*6c10*/  VIADD R5, R216, 0x80 ;  /* 0x00000080d8057836 */ /* 0x000fe20000000000 */
[----:B------:R-:W-:Y:S01]  /*6c20*/  MOV R8, UR59 ;  /* 0x0000003b00087c02 */ /* 0x000fe20008000f00 */
[----:B------:R-:W-:Y:S01]  /*6c30*/  UMOV UR8, UR56 ;  /* 0x0000003800087c82 */ /* 0x000fe20008000000 */
[----:B------:R-:W-:-:S02]  /*6c40*/  UMOV UR16, UR56 ;  /* 0x0000003800107c82 */ /* 0x000fc40008000000 */
[----:B------:R-:W-:Y:S01]  /*6c50*/  R2UR UR48, R5 ;  /* 0x00000000053072ca */ /* 0x000fe200000e0000 */
[----:B------:R-:W-:-:S05]  /*6c60*/  VIADD R5, R10, 0x90 ;  /* 0x000000900a057836 */ /* 0x000fca0000000000 */
[----:B------:R-:W-:Y:S01]  /*6c70*/  R2UR UR4, R5 ;  /* 0x00000000050472ca */ /* 0x000fe200000e0000 */
[C---:B------:R-:W-:Y:S01]  /*6c80*/  VIADD R5, R10.reuse, 0x190 ;  /* 0x000001900a057836 */ /* 0x040fe20000000000 */
[----:B0-----:R-:W-:Y:S04]  /*6c90*/  BAR.SYNC.DEFER_BLOCKING 0x9, 0x100 ;  /* 0x0244000000007b1d */ /* 0x001fe80000010000 */
        /* <DEDUP_REMOVED lines=9> */
[C---:B------:R-:W-:Y:S01]  /*6d30*/  VIADD R5, R10.reuse, 0x1a0 ;  /* 0x000001a00a057836 */ /* 0x040fe20000000000 */
[----:B------:R-:W-:Y:S04]  /*6d40*/  STSM.16.M88.2 [R0+0x2ed00], R34 ;  /* 0x02ed002200007844 */ /* 0x000fe80000000100 */
[----:B------:R-:W-:Y:S01]  /*6d50*/  R2UR UR34, R5 ;  /* 0x00000000052272ca */ /* 0x000fe200000e0000 */
[----:B------:R-:W-:Y:S01]  /*6d60*/  VIADD R5, R10, 0x220 ;  /* 0x000002200a057836 */ /* 0x000fe20000000000 */
[----:B------:R-:W-:Y:S01]  /*6d70*/  STSM.16.M88.2 [R0+0x2f500], R36 ;  /* 0x02f5002400007844 */ /* 0x000fe20000000100 */
[----:B------:R-:W-:Y:S01]  /*6d80*/  UMOV UR40, UR28 ;  /* 0x0000001c00287c82 */ /* 0x000fe20008000000 */
[----:B------:R-:W-:Y:S01]  /*6d90*/  UMOV UR36, UR28 ;  /* 0x0000001c00247c82 */ /* 0x000fe20008000000 */
[----:B------:R-:W-:Y:S01]  /*6da0*/  UMOV UR32, UR28 ;  /* 0x0000001c00207c82 */ /* 0x000fe20008000000 */
[----:B------:R-:W-:Y:S01]  /*6db0*/  STSM.16.M88.2 [R0+0x2fd00], R12 ;  /* 0x02fd000c00007844 */ /* 0x000fe20000000100 */
[----:B------:R-:W-:Y:S01]  /*6dc0*/  R2UR UR26, R5 ;  /* 0x00000000051a72ca */ /* 0x000fe200000e0000 */
[----:B------:R-:W-:Y:S01]  /*6dd0*/  UMOV UR24, UR28 ;  /* 0x0000001c00187c82 */ /* 0x000fe20008000000 */
[----:B------:R-:W-:Y:S01]  /*6de0*/  IMAD R5, R4, 0x2800, R17 ;  /* 0x0000280004057824 */ /* 0x000fe200078e0211 */
[----:B------:R0:W-:Y:S04]  /*6df0*/  STSM.16.M88.2 [R0+0x30500], R6 ;  /* 0x0305000600007844 */ /* 0x0001e80000000100 */
[----:B------:R1:W-:Y:S01]  /*6e00*/  STSM.16.M88.2 [R0+0x30d00], R24 ;  /* 0x030d001800007844 */ /* 0x0003e20000000100 */
[----:B------:R-:W-:Y:S01]  /*6e10*/  WARPGROUP.ARRIVE ;  /* 0x00000000000079c5 */ /* 0x000fe20000000000 */
[----:B------:R-:W-:-:S04]  /*6e20*/  SHF.R.U32.HI R5, RZ, 0x4, R5 ;  /* 0x00000004ff057819 */ /* 0x000fc80000011605 */
[----:B------:R-:W-:Y:S01]  /*6e30*/  LOP3.LUT R5, R5, 0x3fff, RZ, 0xc0, !PT ;  /* 0x00003fff05057812 */ /* 0x000fe200078ec0ff */
[----:B------:R-:W-:Y:S01]  /*6e40*/  HGMMA.64x16x16.F32.BF16 R136, gdesc[UR56].tnspA.tnspB, R136 ;  /* 0x60200000388879f0 */ /* 0x000fe20008701888 */
[----:B0-----:R-:W-:-:S03]  /*6e50*/  VIADD R6, R10, 0x10 ;  /* 0x000000100a067836 */ /* 0x001fc60000000000 */
        /* <DEDUP_REMOVED lines=9> */
[----:B------:R-:W-:Y:S01]  /*6ef0*/  VIADD R6, R10, 0x110 ;  /* 0x000001100a067836 */ /* 0x000fe20000000000 */
        /* <DEDUP_REMOVED lines=25> */
[----:B------:R-:W-:Y:S01]  /*7090*/  R2UR UR38, R6 ;  /* 0x00000000062672ca */ /* 0x000fe200000e0000 */
[----:B------:R-:W-:-:S05]  /*70a0*/  VIADD R6, R17, 0x2ed00 ;  /* 0x0002ed0011067836 */ /* 0x000fca0000000000 */
[----:B------:R-:W-:-:S04]  /*70b0*/  SHF.R.U32.HI R6, RZ, 0x4, R6 ;  /* 0x00000004ff067819 */ /* 0x000fc80000011606 */
[----:B------:R-:W-:Y:S01]  /*70c0*/  LOP3.LUT R23, R6, 0x3fff, RZ, 0xc0, !PT ;  /* 0x00003fff06177812 */ /* 0x000fe200078ec0ff */
[----:B------:R-:W-:Y:S03]  /*70d0*/  HGMMA.64x16x16.F32.BF16 R136, gdesc[UR48].tnspA.tnspB, R136 ;  /* 0x60200000308879f0 */ /* 0x000fe60008701888 */
[----:B------:R-:W-:Y:S01]  /*70e0*/  LOP3.LUT R6, R23, 0x400000, RZ, 0xfc, !PT ;  /* 0x0040000017067812 */ /* 0x000fe200078efcff */
        /* <DEDUP_REMOVED lines=15> */
[C---:B------:R-:W-:Y:S01]  /*71e0*/  VIADD R14, R10.reuse, 0x130 ;  /* 0x000001300a0e7836 */ /* 0x040fe20000000000 */
[----:B------:R-:W-:Y:S01]  /*71f0*/  HGMMA.64x16x16.F32.BF16 R200, gdesc[UR44].tnspA.tnspB, R200 ;  /* 0x602000002cc879f0 */ /* 0x000fe200087018c8 */
[----:B------:R-:W-:Y:S01]  /*7200*/  R2UR UR10, R15 ;  /* 0x000000000f0a72ca */ /* 0x000fe200000e0000 */
[C---:B------:R-:W-:Y:S01]  /*7210*/  VIADD R15, R10.reuse, 0x1b0 ;  /* 0x000001b00a0f7836 */ /* 0x040fe20000000000 */
        /* <DEDUP_REMOVED lines=8> */
[----:B------:R-:W-:Y:S01]  /*72a0*/  R2UR UR6, R10 ;  /* 0x000000000a0672ca */ /* 0x000fe200000e0000 */
[----:B------:R-:W-:Y:S01]  /*72b0*/  UMOV UR16, UR8 ;  /* 0x0000000800107c82 */ /* 0x000fe20008000000 */
[----:B------:R-:W-:Y:S01]  /*72c0*/  MOV R217, UR59 ;  /* 0x0000003b00d97c02 */ /* 0x000fe20008000f00 */
[----:B------:R-:W-:Y:S01]  /*72d0*/  UMOV UR59, UR7 ;  /* 0x00000007003b7c82 */ /* 0x000fe20008000000 */
[----:B------:R-:W-:Y:S01]  /*72e0*/  UMOV UR17, UR9 ;  /* 0x0000000900117c82 */ /* 0x000fe20008000000 */
[----:B------:R-:W-:Y:S01]  /*72f0*/  MOV R220, UR59 ;  /* 0x0000003b00dc7c02 */ /* 0x000fe20008000f00 */
[----:B------:R-:W-:Y:S01]  /*7300*/  UMOV UR59, UR11 ;  /* 0x0000000b003b7c82 */ /* 0x000fe20008000000 */
[----:B------:R-:W-:Y:S01]  /*7310*/  UMOV UR11, 0x40 ;  /* 0x00000040000b7882 */ /* 0x000fe20000000000 */
        /* <DEDUP_REMOVED lines=13> */
[----:B------:R-:W-:Y:S01]  /*73f0*/  HGMMA.64x16x16.F32.BF16 R136, gdesc[UR28].tnspA.tnspB, R136 ;  /* 0x602000001c8879f0 */ /* 0x000fe20008701888 */
[----:B------:R-:W-:Y:S01]  /*7400*/  VIADD R10, R5, 0x80 ;  /* 0x00000080050a7836 */ /* 0x000fe20000000000 */
[----:B------:R-:W-:Y:S01]  /*7410*/  UMOV UR29, 0x40000040 ;  /* 0x40000040001d7882 */ /* 0x000fe20000000000 */
[----:B------:R-:W-:Y:S01]  /*7420*/  VIADD R14, R6, 0x80 ;  /* 0x00000080060e7836 */ /* 0x000fe20000000000 */
[----:B------:R-:W-:Y:S01]  /*7430*/  HGMMA.64x16x16.F32.BF16 R152, gdesc[UR40].tnspA.tnspB, R152 ;  /* 0x60200000289879f0 */ /* 0x000fe20008701898 */
[----:B------:R-:W-:Y:S01]  /*7440*/  IMAD.U32 R20, RZ, RZ, UR58 ;  /* 0x0000003aff147e24 */ /* 0x000fe2000f8e00ff */
[----:B------:R-:W-:Y:S01]  /*7450*/  UMOV UR40, UR52 ;  /* 0x0000003400287c82 */ /* 0x000fe20008000000 */
[----:B------:R-:W-:Y:S01]  /*7460*/  IMAD.U32 R21, RZ, RZ, UR59 ;  /* 0x0000003bff157e24 */ /* 0x000fe2000f8e00ff */
        /* <DEDUP_REMOVED lines=19> */
[----:B0-----:R-:W-:Y:S06]  /*75a0*/  BAR.SYNC.DEFER_BLOCKING 0x9, 0x100 ;  /* 0x0244000000007b1d */ /* 0x001fec0000010000 */
[----:B-1----:R-:W-:-:S06]  /*75b0*/  WARPGROUP.ARRIVE ;  /* 0x00000000000079c5 */ /* 0x002fcc0000000000 */
        /* <DEDUP_REMOVED lines=26> */
[----:B------:R-:W-:Y:S01]  /*7760*/  IMAD.U32 R12, RZ, RZ, UR58 ;  /* 0x0000003aff0c7e24 */ /* 0x000fe2000f8e00ff */
[----:B------:R-:W-:Y:S01]  /*7770*/  HGMMA.64x64x16.F32.BF16 R24, gdesc[UR56].tnspA, R24 ;  /* 0x20e00000381879f0 */ /* 0x000fe20008701818 */
[----:B------:R-:W-:Y:S01]  /*7780*/  R2UR UR58, R11 ;  /* 0x000000000b3a72ca */ /* 0x000fe200000e0000 */
[----:B------:R-:W-:Y:S01]  /*7790*/  VIADD R11, R6, 0x180 ;  /* 0x00000180060b7836 */ /* 0x000fe20000000000 */
[----:B------:R-:W-:-:S08]  /*77a0*/  R2UR UR59, R220 ;  /* 0x00000000dc3b72ca */ /* 0x000fd000000e0000 */
[----:B------:R-:W-:Y:S01]  /*77b0*/  UMOV UR56, UR4 ;  /* 0x0000000400387c82 */ /* 0x000fe20008000000 */
[----:B------:R-:W-:Y:S01]  /*77c0*/  UMOV UR57, 0x40000040 ;  /* 0x4000004000397882 */ /* 0x000fe20000000000 */
[----:B------:R-:W-:Y:S01]  /*77d0*/  VIADD R6, R6, 0x200 ;  /* 0x0000020006067836 */ /* 0x000fe20000000000 */
[----:B------:R-:W-:Y:S01]  /*77e0*/  R2UR UR5, R11 ;  /* 0x000000000b0572ca */ /* 0x000fe200000e0000 */
[----:B------:R-:W-:Y:S01]  /*77f0*/  UMOV UR48, UR58 ;  /* 0x0000003a00307c82 */ /* 0x000fe20008000000 */
[----:B------:R-:W-:Y:S01]  /*7800*/  UMOV UR49, UR59 ;  /* 0x0000003b00317c82 */ /* 0x000fe20008000000 */
[----:B------:R-:W-:Y:S02]  /*7810*/  UMOV UR59, 0x8 ;  /* 0x00000008003b7882 */ /* 0x000fe40000000000 */
[----:B------:R-:W-:-:S08]  /*7820*/  IMAD.U32 R11, RZ, RZ, UR59 ;  /* 0x0000003bff0b7e24 */ /* 0x000fd0000f8e00ff */
[----:B------:R-:W-:Y:S01]  /*7830*/  UMOV UR58, UR5 ;  /* 0x00000005003a7c82 */ /* 0x000fe20008000000 */
[----:B------:R-:W-:Y:S01]  /*7840*/  R2UR UR5, R6 ;  /* 0x00000000060572ca */ /* 0x000fe200000e0000 */
[----:B------:R-:W-:Y:S01]  /*7850*/  IMAD.U32 R10, RZ, RZ, UR58 ;  /* 0x0000003aff0a7e24 */ /* 0x000fe2000f8e00ff */
[----:B------:R-:W-:Y:S01]  /*7860*/  HGMMA.64x64x16.F32.BF16 R24, gdesc[UR56].tnspA, R24 ;  /* 0x20e00000381879f0 */ /* 0x000fe20008701818 */
[----:B------:R-:W-:Y:S01]  /*7870*/  R2UR UR56, R7 ;  /* 0x00000000073872ca */ /* 0x000fe200000e0000 */
[----:B------:R-:W-:Y:S01]  /*7880*/  VIADD R7, R5, 0x200 ;  /* 0x0000020005077836 */ /* 0x000fe20000000000 */
[----:B------:R-:W-:Y:S01]  /*7890*/  R2UR UR59, R217 ;  /* 0x00000000d93b72ca */ /* 0x000fe200000e0000 */
[----:B------:R-:W-:Y:S01]  /*78a0*/  VIADD R217, R216, 0x400 ;  /* 0x00000400d8d97836 */ /* 0x000fe20000000000 */
        /* <DEDUP_REMOVED lines=40> */
[----:B------:R-:W-:Y:S01]  /*7b30*/  ULDC.64 UR56, c[0x0][0x208] ;  /* 0x0000820000387ab9 */ /* 0x000fe20000000a00 */
[----:B------:R-:W-:-:S03]  /*7b40*/  VIADD R216, R216, 0x580 ;  /* 0x00000580d8d87836 */ /* 0x000fc60000000000 */
        /* <DEDUP_REMOVED lines=49> */
[----:B0-----:R-:W-:Y:S01]  /*7e60*/  LOP3.LUT R24, R23, 0x80000, RZ, 0xfc, !PT ;  /* 0x0008000017187812 */ /* 0x001fe200078efcff */
        /* <DEDUP_REMOVED lines=16> */
[----:B------:R-:W-:Y:S01]  /*7f70*/  UMOV UR8, UR52 ;  /* 0x0000003400087c82 */ /* 0x000fe20008000000 */
[----:B------:R-:W-:Y:S01]  /*7f80*/  UMOV UR9, UR53 ;  /* 0x0000003500097c82 */ /* 0x000fe20008000000 */
[----:B------:R-:W-:Y:S01]  /*7f90*/  UMOV UR35, 0x40 ;  /* 0x0000004000237882 */ /* 0x000fe20000000000 */
[----:B------:R-:W-:Y:S01]  /*7fa0*/  UMOV UR31, 0x40 ;  /* 0x00000040001f7882 */ /* 0x000fe20000000000 */
[----:B------:R-:W-:Y:S01]  /*7fb0*/  PLOP3.LUT P0, PT, PT, PT, UP0, 0x40, 0x0 ;  /* 0x000000000000781c */ /* 0x000fe20003f0e808 */
[----:B------:R-:W-:Y:S01]  /*7fc0*/  UMOV UR7, 0x40 ;  /* 0x0000004000077882 */ /* 0x000fe20000000000 */
[----:B------:R-:W-:Y:S01]  /*7fd0*/  UMOV UR10, UR4 ;  /* 0x00000004000a7c82 */ /* 0x000fe20008000000 */
[----:B------:R-:W-:Y:S01]  /*7fe0*/  R2UR UR4, R25 ;  /* 0x00000000190472ca */ /* 0x000fe200000e0000 */
        /* <DEDUP_REMOVED lines=26> */
[----:B------:R0:W-:Y:S01]  /*8190*/  REDG.E.ADD.F32x4.FTZ.RN.STRONG.GPU desc[UR56][R8.64+0x800], R28 ;  /* 0x0008001c080079a6 */ /* 0x0001e2000c10f7b8 */
[----:B------:R-:W-:-:S03]  /*81a0*/  VIADD R26, R24, 0x10 ;  /* 0x00000010181a7836 */ /* 0x000fc60000000000 */
        /* <DEDUP_REMOVED lines=9> */
[----:B------:R-:W-:Y:S01]  /*8240*/  IMAD.U32 R221, RZ, RZ, UR11 ;  /* 0x0000000bffdd7e24 */ /* 0x000fe2000f8e00ff */
[----:B------:R-:W-:Y:S01]  /*8250*/  UMOV UR49, UR45 ;  /* 0x0000002d00317c82 */ /* 0x000fe20008000000 */
[----:B------:R-:W-:Y:S01]  /*8260*/  UMOV UR41, UR25 ;  /* 0x0000001900297c82 */ /* 0x000fe20008000000 */
[----:B------:R-:W-:Y:S01]  /*8270*/  R2UR UR6, R25 ;  /* 0x00000000190672ca */ /* 0x000fe200000e0000 */
[C---:B------:R-:W-:Y:S01]  /*8280*/  VIADD R25, R24.reuse, 0x210 ;  /* 0x0000021018197836 */ /* 0x040fe20000000000 */
[----:B------:R-:W-:Y:S01]  /*8290*/  UMOV UR8, UR44 ;  /* 0x0000002c00087c82 */ /* 0x000fe20008000000 */
[----:B------:R-:W-:Y:S01]  /*82a0*/  UMOV UR37, UR25 ;  /* 0x0000001900257c82 */ /* 0x000fe20008000000 */
[----:B------:R-:W-:Y:S01]  /*82b0*/  UMOV UR33, UR25 ;  /* 0x0000001900217c82 */ /* 0x000fe20008000000 */
[----:B------:R-:W-:Y:S01]  /*82c0*/  UMOV UR29, UR25 ;  /* 0x00000019001d7c82 */ /* 0x000fe20008000000 */
[----:B------:R-:W-:Y:S01]  /*82d0*/  R2UR UR50, R25 ;  /* 0x00000000193272ca */ /* 0x000fe200000e0000 */
[----:B------:R-:W-:Y:S01]  /*82e0*/  UMOV UR11, 0x40 ;  /* 0x00000040000b7882 */ /* 0x000fe20000000000 */
[----:B------:R-:W-:Y:S01]  /*82f0*/  UMOV UR15, 0x40 ;  /* 0x00000040000f7882 */ /* 0x000fe20000000000 */
[----:B------:R-:W-:Y:S01]  /*8300*/  UMOV UR10, UR4 ;  /* 0x00000004000a7c82 */ /* 0x000fe20008000000 */
[----:B------:R-:W-:Y:S01]  /*8310*/  HGMMA.64x16x16.F32.BF16 R56, gdesc[UR44].tnspA.tnspB, R56 ;  /* 0x602000002c3879f0 */ /* 0x000fe20008701838 */
[----:B------:R-:W-:Y:S01]  /*8320*/  IMAD.U32 R222, RZ, RZ, UR10 ;  /* 0x0000000affde7e24 */ /* 0x000fe2000f8e00ff */
[----:B------:R0:W-:Y:S01]  /*8330*/  REDG.E.ADD.F32x4.FTZ.RN.STRONG.GPU desc[UR56][R8.64+0x1000], R32 ;  /* 0x00100020080079a6 */ /* 0x0001e2000c10f7b8 */
        /* <DEDUP_REMOVED lines=13> */
[----:B------:R-:W-:Y:S01]  /*8410*/  UMOV UR48, UR44 ;  /* 0x0000002c00307c82 */ /* 0x000fe20008000000 */
[----:B------:R-:W-:Y:S01]  /*8420*/  HGMMA.64x16x16.F32.BF16 R80, gdesc[UR8].tnspA.tnspB, R80 ;  /* 0x60200000085079f0 */ /* 0x000fe20008701850 */
[----:B------:R-:W-:Y:S01]  /*8430*/  VIADD R25, R237, 0x100 ;  /* 0x00000100ed197836 */ /* 0x000fe20000000000 */
[----:B------:R0:W-:Y:S02]  /*8440*/  REDG.E.ADD.F32x4.FTZ.RN.STRONG.GPU desc[UR56][R8.64+0x1800], R36 ;  /* 0x00180024080079a6 */ /* 0x0001e4000c10f7b8 */
[----:B------:R-:W-:Y:S02]  /*8450*/  HGMMA.64x16x16.F32.BF16 R88, gdesc[UR48].tnspA.tnspB, R88 ;  /* 0x60200000305879f0 */ /* 0x000fe40008701858 */
[----:B------:R-:W-:Y:S01]  /*8460*/  R2UR UR24, R25 ;  /* 0x00000000191872ca */ /* 0x000fe200000e0000 */
[----:B------:R-:W-:-:S02]  /*8470*/  VIADD R25, R24, 0x120 ;  /* 0x0000012018197836 */ /* 0x000fc40000000000 */
[C---:B------:R-:W-:Y:S01]  /*8480*/  VIADD R26, R24.reuse, 0x20 ;  /* 0x00000020181a7836 */ /* 0x040fe20000000000 */
[----:B------:R-:W-:Y:S01]  /*8490*/  UMOV UR5, 0x40000040 ;  /* 0x4000004000057882 */ /* 0x000fe20000000000 */
[----:B------:R-:W-:Y:S01]  /*84a0*/  IMAD.U32 R226, RZ, RZ, UR10 ;  /* 0x0000000affe27e24 */ /* 0x000fe2000f8e00ff */
[----:B------:R-:W-:Y:S01]  /*84b0*/  R2UR UR38, R25 ;  /* 0x00000000192672ca */ /* 0x000fe200000e0000 */
[----:B------:R-:W-:Y:S01]  /*84c0*/  VIADD R25, R24, 0x1a0 ;  /* 0x000001a018197836 */ /* 0x000fe20000000000 */
[----:B------:R-:W-:Y:S01]  /*84d0*/  R2UR UR26, R26 ;  /* 0x000000001a1a72ca */ /* 0x000fe200000e0000 */
[C---:B------:R-:W-:Y:S01]  /*84e0*/  VIADD R26, R24.reuse, 0xa0 ;  /* 0x000000a0181a7836 */ /* 0x040fe20000000000 */
[----:B------:R0:W-:Y:S02]  /*84f0*/  REDG.E.ADD.F32x4.FTZ.RN.STRONG.GPU desc[UR56][R8.64+0x2000], R40 ;  /* 0x00200028080079a6 */ /* 0x0001e4000c10f7b8 */
[----:B------:R-:W-:Y:S01]  /*8500*/  R2UR UR34, R25 ;  /* 0x00000000192272ca */ /* 0x000fe200000e0000 */
[----:B------:R-:W-:Y:S01]  /*8510*/  VIADD R25, R24, 0x220 ;  /* 0x0000022018197836 */ /* 0x000fe20000000000 */
[----:B------:R-:W-:Y:S01]  /*8520*/  R2UR UR42, R26 ;  /* 0x000000001a2a72ca */ /* 0x000fe200000e0000 */
[----:B------:R-:W-:Y:S01]  /*8530*/  UMOV UR40, UR24 ;  /* 0x0000001800287c82 */ /* 0x000fe20008000000 */
[----:B------:R-:W-:Y:S01]  /*8540*/  UMOV UR36, UR24 ;  /* 0x0000001800247c82 */ /* 0x000fe20008000000 */
[----:B------:R-:W-:Y:S01]  /*8550*/  UMOV UR32, UR24 ;  /* 0x0000001800207c82 */ /* 0x000fe20008000000 */
[----:B------:R-:W-:Y:S01]  /*8560*/  R2UR UR30, R25 ;  /* 0x00000000191e72ca */ /* 0x000fe200000e0000 */
[----:B------:R-:W-:-:S02]  /*8570*/  UMOV UR28, UR24 ;  /* 0x00000018001c7c82 */ /* 0x000fc40008000000 */
[----:B------:R-:W-:Y:S01]  /*8580*/  HGMMA.64x16x16.F32.BF16 R56, gdesc[UR24].tnspA.tnspB, R56 ;  /* 0x60200000183879f0 */ /* 0x000fe20008701838 */
[----:B------:R-:W-:Y:S01]  /*8590*/  UMOV UR21, UR5 ;  /* 0x0000000500157c82 */ /* 0x000fe20008000000 */
[----:B------:R-:W-:Y:S01]  /*85a0*/  UMOV UR17, UR5 ;  /* 0x0000000500117c82 */ /* 0x000fe20008000000 */
[----:B------:R-:W-:-:S03]  /*85b0*/  IMAD.U32 R227, RZ, RZ, UR11 ;  /* 0x0000000bffe37e24 */ /* 0x000fc6000f8e00ff */
[----:B------:R-:W-:Y:S01]  /*85c0*/  HGMMA.64x16x16.F32.BF16 R64, gdesc[UR40].tnspA.tnspB, R64 ;  /* 0x60200000284079f0 */ /* 0x000fe20008701840 */
[----:B------:R-:W-:Y:S01]  /*85d0*/  UMOV UR13, UR5 ;  /* 0x00000005000d7c82 */ /* 0x000fe20008000000 */
[----:B------:R-:W-:Y:S01]  /*85e0*/  UMOV UR9, UR5 ;  /* 0x0000000500097c82 */ /* 0x000fe20008000000 */
[----:B------:R0:W-:Y:S01]  /*85f0*/  REDG.E.ADD.F32x4.FTZ.RN.STRONG.GPU desc[UR56][R8.64+0x2800], R44 ;  /* 0x0028002c080079a6 */ /* 0x0001e2000c10f7b8 */
[----:B------:R-:W-:Y:S01]  /*8600*/  HGMMA.64x16x16.F32.BF16 R72, gdesc[UR36].tnspA.tnspB, R72 ;  /* 0x60200000244879f0 */ /* 0x000fe20008701848 */
[----:B------:R-:W-:Y:S02]  /*8610*/  VIADD R25, R237, 0x180 ;  /* 0x00000180ed197836 */ /* 0x000fe40000000000 */
[----:B------:R-:W-:Y:S01]  /*8620*/  VIADD R26, R24, 0x30 ;  /* 0x00000030181a7836 */ /* 0x000fe20000000000 */
[----:B------:R-:W-:Y:S01]  /*8630*/  UMOV UR11, 0x40 ;  /* 0x00000040000b7882 */ /* 0x000fe20000000000 */
[----:B------:R0:W-:Y:S01]  /*8640*/  REDG.E.ADD.F32x4.FTZ.RN.STRONG.GPU desc[UR56][R8.64+0x3000], R48 ;  /* 0x00300030080079a6 */ /* 0x0001e2000c10f7b8 */
[----:B------:R-:W-:Y:S01]  /*8650*/  HGMMA.64x16x16.F32.BF16 R80, gdesc[UR32].tnspA.tnspB, R80 ;  /* 0x60200000205079f0 */ /* 0x000fe20008701850 */
[----:B------:R-:W-:-:S02]  /*8660*/  R2UR UR4, R25 ;  /* 0x00000000190472ca */ /* 0x000fc400000e0000 */
[----:B------:R0:W-:Y:S01]  /*8670*/  REDG.E.ADD.F32x4.FTZ.RN.STRONG.GPU desc[UR56][R8.64+0x3800], R52 ;  /* 0x00380034080079a6 */ /* 0x0001e2000c10f7b8 */
[----:B------:R-:W-:Y:S01]  /*8680*/  VIADD R25, R24, 0x130 ;  /* 0x0000013018197836 */ /* 0x000fe20000000000 */
[----:B------:R-:W-:Y:S01]  /*8690*/  R2UR UR6, R26 ;  /* 0x000000001a0672ca */ /* 0x000fe200000e0000 */
[C---:B------:R-:W-:Y:S01]  /*86a0*/  VIADD R26, R24.reuse, 0xb0 ;  /* 0x000000b0181a7836 */ /* 0x040fe20000000000 */
[----:B------:R-:W-:Y:S02]  /*86b0*/  HGMMA.64x16x16.F32.BF16 R88, gdesc[UR28].tnspA.tnspB, R88 ;  /* 0x602000001c5879f0 */ /* 0x000fe40008701858 */
[----:B------:R-:W-:Y:S01]  /*86c0*/  R2UR UR18, R25 ;  /* 0x00000000191272ca */ /* 0x000fe200000e0000 */
[----:B------:R-:W-:Y:S01]  /*86d0*/  VIADD R25, R24, 0x1b0 ;  /* 0x000001b018197836 */ /* 0x000fe20000000000 */
[----:B------:R-:W-:Y:S01]  /*86e0*/  R2UR UR22, R26 ;  /* 0x000000001a1672ca */ /* 0x000fe200000e0000 */
[----:B------:R-:W-:-:S03]  /*86f0*/  VIADD R24, R24, 0x230 ;  /* 0x0000023018187836 */ /* 0x000fc60000000000 */
        /* <DEDUP_REMOVED lines=12> */
[----:B0-----:R-:W-:Y:S05]  /*87c0*/  @P0 BRA `(.L_x_504) ;  /* 0x0000000000040947 */ /* 0x001fea0003800000 */
[----:B------:R-:W-:Y:S01]  /*87d0*/  BPT.TRAP 0x1 ;  /* 0x000000040000795c */ /* 0x000fe20000300000 */
.L_x_504:
        /* <DEDUP_REMOVED lines=71> */
[----:B------:R-:W-:Y:S01]  /*8c50*/  UMOV UR5, 0x40000040 ;  /* 0x4000004000057882 */ /* 0x000fe20000000000 */
[----:B------:R-:W-:Y:S01]  /*8c60*/  PLOP3.LUT P0, PT, PT, PT, UP0, 0x40, 0x0 ;  /* 0x000000000000781c */ /* 0x000fe20003f0e808 */
        /* <DEDUP_REMOVED lines=38> */
[----:B0-----:R-:W-:Y:S05]  /*8ed0*/  @P0 BRA `(.L_x_505) ;  /* 0x0000000000040947 */ /* 0x001fea0003800000 */
[----:B------:R-:W-:Y:S01]  /*8ee0*/  BPT.TRAP 0x1 ;  /* 0x000000040000795c */ /* 0x000fe20000300000 */
.L_x_505:
[----:B------:R-:W-:Y:S01]  /*8ef0*/  VIADD R3, R3, 0x1 ;  /* 0x0000000103037836 */ /* 0x000fe20000000000 */
[----:B------:R-:W-:Y:S01]  /*8f00*/  ULOP3.LUT UR60, UR60, 0x1, URZ, 0x3c, !UPT ;  /* 0x000000013c3c7892 */ /* 0x000fe2000f8e3c3f */
[----:B------:R-:W-:Y:S02]  /*8f10*/  VIADD R2, R2, 0x1 ;  /* 0x0000000102027836 */ /* 0x000fe40000000000 */
[----:B------:R-:W-:Y:S01]  /*8f20*/  VIADD R16, R16, 0x31620 ;  /* 0x0003162010107836 */ /* 0x000fe20000000000 */
[----:B------:R-:W-:Y:S02]  /*8f30*/  ISETP.GE.AND P1, PT, R3, UR61, PT ;  /* 0x0000003d03007c0c */ /* 0x000fe4000bf26270 */
        /* <DEDUP_REMOVED lines=89> */
.L_x_485:
[----:B------:R-:W-:Y:S05]  /*94d0*/  @P0 BRA `(.L_x_507) ;  /* 0x0000002400900947 */ /* 0x000fea0003800000 */
[----:B------:R-:W1:Y:S01]  /*94e0*/  S2R R2, SR_TID.X ;  /* 0x0000000000027919 */ /* 0x000e620000002100 */
[----:B------:R-:W2:Y:S01]  /*94f0*/  S2UR UR5, SR_CgaCtaId ;  /* 0x00000000000579c3 */ /* 0x000ea20000008800 */
        /* <DEDUP_REMOVED lines=15> */
[----:B--2---:R-:W-:Y:S01]  /*95f0*/  ULEA UR4, UR5, UR4, 0x18 ;  /* 0x0000000405047291 */ /* 0x004fe2000f8ec03f */
[----:B------:R-:W-:-:S02]  /*9600*/  F2FP.BF16.F32.PACK_AB R145, R147, R146 ;  /* 0x000000929391723e */ /* 0x000fc400000010ff */
[----:B------:R-:W-:Y:S02]  /*9610*/  F2FP.BF16.F32.PACK_AB R208, R209, R208 ;  /* 0x000000d0d1d0723e */ /* 0x000fe400000010ff */
[----:B------:R-:W-:Y:S01]  /*9620*/  F2FP.BF16.F32.PACK_AB R56, R57, R56 ;  /* 0x000000383938723e */ /* 0x000fe200000010ff */
[----:B-1----:R-:W-:Y:S01]  /*9630*/  VIADD R2, R2, 0xffffff80 ;  /* 0xffffff8002027836 */ /* 0x002fe20000000000 */
        /* <DEDUP_REMOVED lines=12> */
[----:B------:R-:W1:Y:S01]  /*9700*/  S2R R39, SR_CTAID.X ;  /* 0x0000000000277919 */ /* 0x000e620000002500 */
[CC--:B------:R-:W-:Y:S01]  /*9710*/  LEA.HI R11, R9.reuse, R2.reuse, RZ, 0x5 ;  /* 0x00000002090b7211 */ /* 0x0c0fe200078f28ff */
[----:B------:R-:W2:Y:S01]  /*9720*/  LDC.64 R36, c[0x0][0x850] ;  /* 0x00021400ff247b82 */ /* 0x000ea20000000a00 */
        /* <DEDUP_REMOVED lines=13> */
[----:B------:R-:W3:Y:S01]  /*9800*/  LDC.64 R6, c[0x0][0x870] ;  /* 0x00021c00ff067b82 */ /* 0x000ee20000000a00 */
[----:B------:R-:W-:-:S02]  /*9810*/  SHF.R.S32.HI R9, RZ, 0x7, R9 ;  /* 0x00000007ff097819 */ /* 0x000fc40000011409 */
[----:B------:R-:W-:Y:S02]  /*9820*/  LOP3.LUT R3, R4, R3, RZ, 0x3c, !PT ;  /* 0x0000000304037212 */ /* 0x000fe400078e3cff */
[----:B------:R-:W-:Y:S01]  /*9830*/  F2FP.BF16.F32.PACK_AB R147, R151, R150 ;  /* 0x000000969793723e */ /* 0x000fe200000010ff */
[----:B------:R-:W-:Y:S01]  /*9840*/  IMAD R8, R9, 0xa, R8 ;  /* 0x0000000a09087824 */ /* 0x000fe200078e0208 */
[----:B------:R-:W-:Y:S01]  /*9850*/  F2FP.BF16.F32.PACK_AB R153, R155, R154 ;  /* 0x0000009a9b99723e */ /* 0x000fe200000010ff */
[----:B------:R-:W4:Y:S01]  /*9860*/  LDC.64 R4, c[0x0][0x870] ;  /* 0x00021c00ff047b82 */ /* 0x000f220000000a00 */
        /* <DEDUP_REMOVED lines=74> */
[----:B---3--:R-:W-:-:S03]  /*9d10*/  ISETP.NE.U32.AND P0, PT, R6, RZ, PT ;  /* 0x000000ff0600720c */ /* 0x008fc60003f05070 */
[----:B------:R3:W-:Y:S01]  /*9d20*/  STSM.16.MT88.4 [R3+0x7000], R128 ;  /* 0x0070008003007844 */ /* 0x0007e20000004200 */
[----:B------:R-:W-:Y:S01]  /*9d30*/  BAR.SYNC.DEFER_BLOCKING 0x1, 0x100 ;  /* 0x0044000000007b1d */ /* 0x000fe20000010000 */
[----:B------:R-:W-:Y:S01]  /*9d40*/  ISETP.NE.AND.EX P0, PT, R7, RZ, PT, P0 ;  /* 0x000000ff0700720c */ /* 0x000fe20003f05300 */
[----:B----4-:R-:W-:-:S06]  /*9d50*/  IMAD.WIDE R6, R234, 0x4, R4 ;  /* 0x00000004ea067825 */ /* 0x010fcc00078e0204 */
[----:B------:R-:W4:Y:S06]  /*9d60*/  LDC.64 R4, c[0x0][0x878] ;  /* 0x00021e00ff047b82 */ /* 0x000f2c0000000a00 */
[----:B------:R-:W2:Y:S01]  /*9d70*/  @P0 LDG.E R9, desc[UR8][R6.64] ;  /* 0x0000000806090981 */ /* 0x000ea2000c1e1900 */
[----:B------:R-:W-:Y:S01]  /*9d80*/  LOP3.LUT R11, R11, 0xffffffe0, RZ, 0xc0, !PT ;  /* 0xffffffe00b0b7812 */ /* 0x000fe200078ec0ff */
[----:B------:R-:W-:Y:S01]  /*9d90*/  ULDC UR5, c[0x0][0x808] ;  /* 0x0002020000057ab9 */ /* 0x000fe20000000800 */
[----:B------:R-:W0:Y:S01]  /*9da0*/  S2UR UR7, SR_CTAID.Y ;  /* 0x00000000000779c3 */ /* 0x000e220000002600 */
[----:B------:R-:W-:Y:S01]  /*9db0*/  IMAD.U32 R8, RZ, RZ, UR5 ;  /* 0x00000005ff087e24 */ /* 0x000fe2000f8e00ff */
[----:B----4-:R-:W-:Y:S01]  /*9dc0*/  ISETP.NE.U32.AND P1, PT, R4, RZ, PT ;  /* 0x000000ff0400720c */ /* 0x010fe20003f25070 */
[----:B------:R-:W-:-:S02]  /*9dd0*/  IMAD.IADD R11, R2, 0x1, -R11 ;  /* 0x00000001020b7824 */ /* 0x000fc400078e0a0b */
[----:B------:R-:W-:Y:S01]  /*9de0*/  IMAD.SHL.U32 R2, R0, 0x40, RZ ;  /* 0x0000004000027824 */ /* 0x000fe200078e00ff */
[----:B------:R-:W-:Y:S01]  /*9df0*/  ISETP.NE.AND.EX P1, PT, R5, RZ, PT, P1 ;  /* 0x000000ff0500720c */ /* 0x000fe20003f25310 */
[----:B------:R-:W-:Y:S01]  /*9e00*/  IMAD.SHL.U32 R28, R11, 0x8, RZ ;  /* 0x000000080b1c7824 */ /* 0x000fe200078e00ff */
[----:B------:R-:W-:Y:S02]  /*9e10*/  SHF.R.S32.HI R10, RZ, 0x1f, R11 ;  /* 0x0000001fff0a7819 */ /* 0x000fe4000001140b */
[----:B---3--:R-:W-:Y:S02]  /*9e20*/  LOP3.LUT R3, R2, 0x1c0, RZ, 0xc0, !PT ;  /* 0x000001c002037812 */ /* 0x008fe400078ec0ff */
[----:B------:R-:W-:Y:S02]  /*9e30*/  LEA.HI R10, R10, R11, RZ, 0x3 ;  /* 0x0000000b0a0a7211 */ /* 0x000fe400078f18ff */
[----:B------:R-:W-:Y:S02]  /*9e40*/  LOP3.LUT R2, R3, 0x38, R28, 0xf8, !PT ;  /* 0x0000003803027812 */ /* 0x000fe400078ef81c */
[----:B------:R-:W-:-:S03]  /*9e50*/  SHF.R.U32.HI R3, RZ, 0x3, R3 ;  /* 0x00000003ff037819 */ /* 0x000fc60000011603 */
[----:B------:R-:W3:Y:S01]  /*9e60*/  @P1 LDC.64 R4, c[0x0][0x878] ;  /* 0x00021e00ff041b82 */ /* 0x000ee20000000a00 */
[----:B------:R-:W-:Y:S02]  /*9e70*/  LOP3.LUT R3, R2, R3, RZ, 0x3c, !PT ;  /* 0x0000000302037212 */ /* 0x000fe400078e3cff */
[----:B------:R-:W-:-:S05]  /*9e80*/  SHF.R.S32.HI R10, RZ, 0x3, R10 ;  /* 0x00000003ff0a7819 */ /* 0x000fca000001140a */
[----:B------:R-:W-:Y:S01]  /*9e90*/  IMAD R10, R10, 0x1400, R3 ;  /* 0x000014000a0a7824 */ /* 0x000fe200078e0203 */
[----:B------:R-:W-:Y:S01]  /*9ea0*/  CS2R R2, SRZ ;  /* 0x0000000000027805 */ /* 0x000fe2000001ff00 */
[----:B---3--:R-:W-:-:S05]  /*9eb0*/  @P1 IMAD.WIDE R4, R234, 0x4, R4 ;  /* 0x00000004ea041825 */ /* 0x008fca00078e0204 */
[----:B------:R3:W5:Y:S01]  /*9ec0*/  @P1 LDG.E R8, desc[UR8][R4.64] ;  /* 0x0000000804081981 */ /* 0x000762000c1e1900 */
[----:B--2---:R-:W-:Y:S01]  /*9ed0*/  @P0 SHF.R.S32.HI R12, RZ, 0x1f, R9 ;  /* 0x0000001fff0c0819 */ /* 0x004fe20000011409 */
[----:B01-3--:R-:W-:Y:S06]  /*9ee0*/  @P1 BRA `(.L_x_508) ;  /* 0x0000000000141947 */ /* 0x00bfec0003800000 */
[----:B------:R-:W-:Y:S05]  /*9ef0*/  @!P0 BRA `(.L_x_508) ;  /* 0x0000000000108947 */ /* 0x000fea0003800000 */
[----:B------:R-:W-:Y:S02]  /*9f00*/  ULDC.64 UR8, c[0x0][0x208] ;  /* 0x0000820000087ab9 */ /* 0x000fe40000000a00 */
[----:B------:R-:W2:Y:S04]  /*9f10*/  LDG.E R5, desc[UR8][R6.64] ;  /* 0x0000000806057981 */ /* 0x000ea8000c1e1900 */
[----:B-----5:R-:W2:Y:S02]  /*9f20*/  LDG.E R8, desc[UR8][R6.64+0x4] ;  /* 0x0000040806087981 */ /* 0x020ea4000c1e1900 */
[----:B--2---:R-:W-:-:S07]  /*9f30*/  IMAD.IADD R8, R8, 0x1, -R5 ;  /* 0x0000000108087824 */ /* 0x004fce00078e0a05 */
.L_x_508:
        /* <DEDUP_REMOVED lines=21> */
[----:B------:R-:W-:Y:S01]  /*a090*/  SHF.R.S32.HI R29, RZ, 0x1f, R28 ;  /* 0x0000001fff1d7819 */ /* 0x000fe2000001141c */
        /* <DEDUP_REMOVED lines=37> */
.L_x_510:
[----:B------:R-:W-:Y:S05]  /*a2f0*/  BSYNC B1 ;  /* 0x0000000000017941 */ /* 0x000fea0003800000 */
.L_x_509:
        /* <DEDUP_REMOVED lines=16> */
.L_x_512:
[----:B------:R-:W-:Y:S05]  /*a400*/  BSYNC B1 ;  /* 0x0000000000017941 */ /* 0x000fea0003800000 */
.L_x_511:
        /* <DEDUP_REMOVED lines=19> */
.L_x_514:
[----:B------:R-:W-:Y:S05]  /*a540*/  BSYNC B1 ;  /* 0x0000000000017941 */ /* 0x000fea0003800000 */
.L_x_513:
        /* <DEDUP_REMOVED lines=18> */
.L_x_516:
[----:B------:R-:W-:Y:S05]  /*a670*/  BSYNC B1 ;  /* 0x0000000000017941 */ /* 0x000fea0003800000 */
.L_x_515:
        /* <DEDUP_REMOVED lines=19> */
.L_x_518:
[----:B------:R-:W-:Y:S05]  /*a7b0*/  BSYNC B1 ;  /* 0x0000000000017941 */ /* 0x000fea0003800000 */
.L_x_517:
        /* <DEDUP_REMOVED lines=19> */
.L_x_520:
[----:B------:R-:W-:Y:S05]  /*a8f0*/  BSYNC B1 ;  /* 0x0000000000017941 */ /* 0x000fea0003800000 */
.L_x_519:
        /* <DEDUP_REMOVED lines=20> */
.L_x_522:
[----:B------:R-:W-:Y:S05]  /*aa40*/  BSYNC B1 ;  /* 0x0000000000017941 */ /* 0x000fea0003800000 */
.L_x_521:
        /* <DEDUP_REMOVED lines=20> */
.L_x_524:
[----:B------:R-:W-:Y:S05]  /*ab90*/  BSYNC B1 ;  /* 0x0000000000017941 */ /* 0x000fea0003800000 */
.L_x_523:
        /* <DEDUP_REMOVED lines=20> */
.L_x_526:
[----:B------:R-:W-:Y:S05]  /*ace0*/  BSYNC B1 ;  /* 0x0000000000017941 */ /* 0x000fea0003800000 */
.L_x_525:
        /* <DEDUP_REMOVED lines=23> */
.L_x_528:
[----:B------:R-:W-:Y:S05]  /*ae60*/  BSYNC B1 ;  /* 0x0000000000017941 */ /* 0x000fea0003800000 */
.L_x_527:
        /* <DEDUP_REMOVED lines=44> */
.L_x_530:
[----:B------:R-:W-:Y:S05]  /*b130*/  BSYNC B1 ;  /* 0x0000000000017941 */ /* 0x000fea0003800000 */
.L_x_529:
        /* <DEDUP_REMOVED lines=18> */
.L_x_532:
[----:B------:R-:W-:Y:S05]  /*b260*/  BSYNC B1 ;  /* 0x0000000000017941 */ /* 0x000fea0003800000 */
.L_x_531:
        /* <DEDUP_REMOVED lines=18> */
.L_x_534:
[----:B------:R-:W-:Y:S05]  /*b390*/  BSYNC B1 ;  /* 0x0000000000017941 */ /* 0x000fea0003800000 */
.L_x_533:
        /* <DEDUP_REMOVED lines=18> */
.L_x_536:
[----:B------:R-:W-:Y:S05]  /*b4c0*/  BSYNC B1 ;  /* 0x0000000000017941 */ /* 0x000fea0003800000 */
.L_x_535:
        /* <DEDUP_REMOVED lines=16> */
.L_x_538:
[----:B------:R-:W-:Y:S05]  /*b5d0*/  BSYNC B1 ;  /* 0x0000000000017941 */ /* 0x000fea0003800000 */
.L_x_537:
        /* <DEDUP_REMOVED lines=16> */
.L_x_540:
[----:B------:R-:W-:Y:S05]  /*b6e0*/  BSYNC B1 ;  /* 0x0000000000017941 */ /* 0x000fea0003800000 */
.L_x_539:
        /* <DEDUP_REMOVED lines=16> */
.L_x_542:
[----:B------:R-:W-:Y:S05]  /*b7f0*/  BSYNC B1 ;  /* 0x0000000000017941 */ /* 0x000fea0003800000 */
.L_x_541:
        /* <DEDUP_REMOVED lines=16> */
.L_x_544:
[----:B------:R-:W-:Y:S05]  /*b900*/  BSYNC B1 ;  /* 0x0000000000017941 */ /* 0x000fea0003800000 */
.L_x_543:
        /* <DEDUP_REMOVED lines=16> */
.L_x_546:
[----:B------:R-:W-:Y:S05]  /*ba10*/  BSYNC B1 ;  /* 0x0000000000017941 */ /* 0x000fea0003800000 */
.L_x_545:
        /* <DEDUP_REMOVED lines=16> */
.L_x_507:
[----:B------:R-:W1:Y:S01]  /*bb20*/  LDC.64 R4, c[0x0][0x870] ;  /* 0x00021c00ff047b82 */ /* 0x000e620000000a00 */
[----:B------:R-:W-:-:S07]  /*bb30*/  ULDC.64 UR6, c[0x0][0x208] ;  /* 0x0000820000067ab9 */ /* 0x000fce0000000a00 */
[----:B------:R-:W2:Y:S01]  /*bb40*/  LDC.64 R2, c[0x0][0x870] ;  /* 0x00021c00ff027b82 */ /* 0x000ea20000000a00 */
[----:B------:R-:W3:Y:S01]  /*bb50*/  S2R R8, SR_TID.X ;  /* 0x0000000000087919 */ /* 0x000ee20000002100 */
[----:B------:R-:W4:Y:S06]  /*bb60*/  S2R R13, SR_CTAID.X ;  /* 0x00000000000d7919 */ /* 0x000f2c0000002500 */
[----:B------:R-:W0:Y:S01]  /*bb70*/  LDC.64 R14, c[0x0][0x820] ;  /* 0x00020800ff0e7b82 */ /* 0x000e220000000a00 */
[----:B-1----:R-:W-:-:S04]  /*bb80*/  ISETP.NE.U32.AND P1, PT, R4, RZ, PT ;  /* 0x000000ff0400720c */ /* 0x002fc80003f25070 */
[----:B------:R-:W-:Y:S01]  /*bb90*/  ISETP.NE.AND.EX P1, PT, R5, RZ, PT, P1 ;  /* 0x000000ff0500720c */ /* 0x000fe20003f25310 */
[----:B--2---:R-:W-:Y:S02]  /*bba0*/  IMAD.WIDE R4, R234, 0x4, R2 ;  /* 0x00000004ea047825 */ /* 0x004fe400078e0202 */
[----:B------:R-:W1:Y:S10]  /*bbb0*/  LDC.64 R2, c[0x0][0x878] ;  /* 0x00021e00ff027b82 */ /* 0x000e740000000a00 */
[----:B------:R-:W2:Y:S01]  /*bbc0*/  @P1 LDG.E R9, desc[UR6][R4.64] ;  /* 0x0000000604091981 */ /* 0x000ea2000c1e1900 */
[----:B------:R-:W-:Y:S01]  /*bbd0*/  ULDC UR4, c[0x0][0x808] ;  /* 0x0002020000047ab9 */ /* 0x000fe20000000800 */
[----:B---3--:R-:W-:Y:S01]  /*bbe0*/  VIADD R11, R8, 0xffffff80 ;  /* 0xffffff80080b7836 */ /* 0x008fe20000000000 */
[----:B------:R-:W3:Y:S01]  /*bbf0*/  S2UR UR5, SR_CTAID.Y ;  /* 0x00000000000579c3 */ /* 0x000ee20000002600 */
[----:B------:R-:W-:Y:S01]  /*bc00*/  IMAD.U32 R0, RZ, RZ, UR4 ;  /* 0x00000004ff007e24 */ /* 0x000fe2000f8e00ff */
[----:B-1----:R-:W-:-:S04]  /*bc10*/  ISETP.NE.U32.AND P0, PT, R2, RZ, PT ;  /* 0x000000ff0200720c */ /* 0x002fc80003f05070 */
[----:B------:R-:W-:-:S13]  /*bc20*/  ISETP.NE.AND.EX P0, PT, R3, RZ, PT, P0 ;  /* 0x000000ff0300720c */ /* 0x000fda0003f05300 */
[----:B------:R-:W1:Y:S01]  /*bc30*/  @P0 LDC.64 R2, c[0x0][0x878] ;  /* 0x00021e00ff020b82 */ /* 0x000e620000000a00 */
[----:B------:R-:W-:-:S04]  /*bc40*/  SHF.R.S32.HI R8, RZ, 0x1f, R11 ;  /* 0x0000001fff087819 */ /* 0x000fc8000001140b */
[----:B------:R-:W-:-:S04]  /*bc50*/  LEA.HI R8, R8, R11, RZ, 0x5 ;  /* 0x0000000b08087211 */ /* 0x000fc800078f28ff */
[----:B------:R-:W-:Y:S01]  /*bc60*/  SHF.R.S32.HI R17, RZ, 0x5, R8 ;  /* 0x00000005ff117819 */ /* 0x000fe20000011408 */
[----:B-1----:R-:W-:Y:S01]  /*bc70*/  @P0 IMAD.WIDE R6, R234, 0x4, R2 ;  /* 0x00000004ea060825 */ /* 0x002fe200078e0202 */
[----:B------:R-:W-:-:S04]  /*bc80*/  CS2R R2, SRZ ;  /* 0x0000000000027805 */ /* 0x000fc8000001ff00 */
[----:B------:R1:W5:Y:S01]  /*bc90*/  @P0 LDG.E R0, desc[UR6][R6.64] ;  /* 0x0000000606000981 */ /* 0x000362000c1e1900 */
[--C-:B--2---:R-:W-:Y:S01]  /*bca0*/  @P1 SHF.R.S32.HI R3, RZ, 0x1f, R9.reuse ;  /* 0x0000001fff031819 */ /* 0x104fe20000011409 */
[----:B------:R-:W-:Y:S01]  /*bcb0*/  @P1 IMAD.MOV.U32 R2, RZ, RZ, R9 ;  /* 0x000000ffff021224 */ /* 0x000fe200078e0009 */
[----:B01-34-:R-:W-:Y:S06]  /*bcc0*/  @P0 BRA `(.L_x_547) ;  /* 0x0000000000140947 */ /* 0x01bfec0003800000 */
[----:B------:R-:W-:Y:S05]  /*bcd0*/  @!P1 BRA `(.L_x_547) ;  /* 0x0000000000109947 */ /* 0x000fea0003800000 */
[----:B------:R-:W-:Y:S02]  /*bce0*/  ULDC.64 UR6, c[0x0][0x208] ;  /* 0x0000820000067ab9 */ /* 0x000fe40000000a00 */
[----:B------:R-:W2:Y:S04]  /*bcf0*/  LDG.E R7, desc[UR6][R4.64] ;  /* 0x0000000604077981 */ /* 0x000ea8000c1e1900 */
[----:B-----5:R-:W2:Y:S02]  /*bd00*/  LDG.E R0, desc[UR6][R4.64+0x4] ;  /* 0x0000040604007981 */ /* 0x020ea4000c1e1900 */
[----:B--2---:R-:W-:-:S07]  /*bd10*/  IMAD.IADD R0, R0, 0x1, -R7 ;  /* 0x0000000100007824 */ /* 0x004fce00078e0a07 */
.L_x_547:
[----:B------:R-:W-:Y:S01]  /*bd20*/  LOP3.LUT R4, R8, 0x1fffffe0, RZ, 0xc0, !PT ;  /* 0x1fffffe008047812 */ /* 0x000fe200078ec0ff */
[----:B------:R-:W-:Y:S01]  /*bd30*/  USHF.R.S32.HI UR6, URZ, 0x1f, UR5 ;  /* 0x0000001f3f067899 */ /* 0x000fe20008011405 */
[----:B-----5:R-:W-:Y:S01]  /*bd40*/  IMAD R12, R13, -0x50, R0 ;  /* 0xffffffb00d0c7824 */ /* 0x020fe200078e0200 */
[C---:B------:R-:W-:Y:S01]  /*bd50*/  IADD3 R2, P0, R17.reuse, R2, RZ ;  /* 0x0000000211027210 */ /* 0x040fe20007f1e0ff */
[----:B------:R-:W-:Y:S01]  /*bd60*/  VIADD R5, R17, 0x8 ;  /* 0x0000000811057836 */ /* 0x000fe20000000000 */
[----:B------:R-:W0:Y:S01]  /*bd70*/  LDC.64 R20, c[0x0][0x850] ;  /* 0x00021400ff147b82 */ /* 0x000e220000000a00 */
[----:B------:R-:W-:Y:S01]  /*bd80*/  IMAD.IADD R4, R11, 0x1, -R4 ;  /* 0x000000010b047824 */ /* 0x000fe200078e0a04 */
[----:B------:R-:W-:Y:S01]  /*bd90*/  LEA.HI.X.SX32 R3, R17, R3, 0x1, P0 ;  /* 0x0000000311037211 */ /* 0x000fe200000f0eff */
[----:B------:R-:W-:Y:S01]  /*bda0*/  IMAD R0, R14, UR6, RZ ;  /* 0x000000060e007c24 */ /* 0x000fe2000f8e02ff */
[-C--:B------:R-:W-:Y:S01]  /*bdb0*/  ISETP.GE.AND P6, PT, R5, R12.reuse, PT ;  /* 0x0000000c0500720c */ /* 0x080fe20003fc6270 */
[----:B------:R-:W-:Y:S01]  /*bdc0*/  IMAD.SHL.U32 R4, R4, 0x8, RZ ;  /* 0x0000000804047824 */ /* 0x000fe200078e00ff */
[CC--:B------:R-:W-:Y:S01]  /*bdd0*/  ISETP.GE.AND P0, PT, R17.reuse, R12.reuse, PT ;  /* 0x0000000c1100720c */ /* 0x0c0fe20003f06270 */
[----:B------:R-:W-:Y:S01]  /*bde0*/  VIADD R7, R17, 0x10 ;  /* 0x0000001011077836 */ /* 0x000fe20000000000 */
[----:B------:R-:W-:Y:S01]  /*bdf0*/  ULDC UR7, c[0x0][0x80c] ;  /* 0x0002030000077ab9 */ /* 0x000fe20000000800 */
[----:B------:R-:W-:Y:S01]  /*be00*/  IMAD R15, R15, UR5, R0 ;  /* 0x000000050f0f7c24 */ /* 0x000fe2000f8e0200 */
[----:B------:R-:W-:Y:S01]  /*be10*/  SHF.R.S32.HI R5, RZ, 0x1f, R4 ;  /* 0x0000001fff057819 */ /* 0x000fe20000011404 */
[----:B------:R-:W-:Y:S01]  /*be20*/  VIADD R9, R17, 0x18 ;  /* 0x0000001811097836 */ /* 0x000fe20000000000 */
[----:B------:R-:W-:Y:S01]  /*be30*/  SHF.R.S32.HI R0, RZ, 0x1f, R234 ;  /* 0x0000001fff007819 */ /* 0x000fe200000114ea */
[----:B------:R-:W-:Y:S01]  /*be40*/  ULDC.64 UR8, c[0x0][0x828] ;  /* 0x00020a0000087ab9 */ /* 0x000fe20000000a00 */
[-C--:B------:R-:W-:Y:S01]  /*be50*/  ISETP.GE.AND P5, PT, R7, R12.reuse, PT ;  /* 0x0000000c0700720c */ /* 0x080fe20003fa6270 */
[----:B------:R-:W-:Y:S01]  /*be60*/  IMAD.WIDE.U32 R6, R14, UR5, R4 ;  /* 0x000000050e067c25 */ /* 0x000fe2000f8e0004 */
[----:B------:R-:W-:Y:S01]  /*be70*/  ISETP.GE.OR P2, PT, R4, UR7, P0 ;  /* 0x0000000704007c0c */ /* 0x000fe20008746670 */
[----:B------:R-:W-:Y:S01]  /*be80*/  BSSY B1, `(.L_x_548) ;  /* 0x000001d000017945 */ /* 0x000fe20003800000 */
[----:B------:R-:W-:Y:S01]  /*be90*/  SEL R14, R0, RZ, !P1 ;  /* 0x000000ff000e7207 */ /* 0x000fe20004800000 */
[----:B------:R-:W-:Y:S01]  /*bea0*/  IMAD.IADD R7, R15, 0x1, R7 ;  /* 0x000000010f077824 */ /* 0x000fe200078e0207 */
[-C--:B------:R-:W-:Y:S01]  /*beb0*/  ISETP.GE.AND P4, PT, R9, R12.reuse, PT ;  /* 0x0000000c0900720c */ /* 0x080fe20003f86270 */
[----:B------:R-:W-:Y:S01]  /*bec0*/  VIADD R9, R17, 0x20 ;  /* 0x0000002011097836 */ /* 0x000fe20000000000 */
[----:B------:R-:W-:Y:S01]  /*bed0*/  SEL R15, R234, RZ, !P1 ;  /* 0x000000ffea0f7207 */ /* 0x000fe20004800000 */
[----:B------:R-:W-:Y:S01]  /*bee0*/  IMAD R0, R14, UR8, RZ ;  /* 0x000000080e007c24 */ /* 0x000fe2000f8e02ff */
[----:B------:R-:W-:Y:S01]  /*bef0*/  P2R R16, PR, RZ, 0x40 ;  /* 0x00000040ff107803 */ /* 0x000fe20000000000 */
[----:B------:R-:W-:Y:S01]  /*bf00*/  IMAD.WIDE R2, R13, 0x50, R2 ;  /* 0x000000500d027825 */ /* 0x000fe200078e0202 */
[----:B------:R-:W-:-:S02]  /*bf10*/  ISETP.GE.AND P3, PT, R9, R12, PT ;  /* 0x0000000c0900720c */ /* 0x000fc40003f66270 */
[----:B------:R-:W-:Y:S01]  /*bf20*/  P2R R18, PR, RZ, 0x20 ;  /* 0x00000020ff127803 */ /* 0x000fe20000000000 */
[C---:B------:R-:W-:Y:S01]  /*bf30*/  IMAD R9, R15.reuse, UR9, R0 ;  /* 0x000000090f097c24 */ /* 0x040fe2000f8e0200 */
[----:B------:R-:W-:Y:S01]  /*bf40*/  P2R R22, PR, RZ, 0x10 ;  /* 0x00000010ff167803 */ /* 0x000fe20000000000 */
[----:B------:R-:W-:Y:S01]  /*bf50*/  IMAD.WIDE.U32 R10, R15, UR8, R6 ;  /* 0x000000080f0a7c25 */ /* 0x000fe2000f8e0006 */
[----:B------:R-:W-:Y:S02]  /*bf60*/  P2R R24, PR, RZ, 0x8 ;  /* 0x00000008ff187803 */ /* 0x000fe40000000000 */
[----:B------:R-:W-:Y:S01]  /*bf70*/  ISETP.GE.OR P1, PT, R4, UR7, P6 ;  /* 0x0000000704007c0c */ /* 0x000fe2000b726670 */
[----:B------:R-:W-:Y:S01]  /*bf80*/  IMAD.IADD R9, R11, 0x1, R9 ;  /* 0x000000010b097824 */ /* 0x000fe200078e0209 */
[----:B------:R-:W-:Y:S11]  /*bf90*/  @P2 BRA `(.L_x_549) ;  /* 0x00000000002c2947 */ /* 0x000ff60003800000 */
        /* <DEDUP_REMOVED lines=11> */
.L_x_549:
[----:B------:R-:W-:Y:S05]  /*c050*/  BSYNC B1 ;  /* 0x0000000000017941 */ /* 0x000fea0003800000 */
.L_x_548:
        /* <DEDUP_REMOVED lines=17> */
.L_x_551:
[----:B------:R-:W-:Y:S05]  /*c170*/  BSYNC B1 ;  /* 0x0000000000017941 */ /* 0x000fea0003800000 */
.L_x_550:
        /* <DEDUP_REMOVED lines=17> */
.L_x_553:
[----:B------:R-:W-:Y:S05]  /*c290*/  BSYNC B1 ;  /* 0x0000000000017941 */ /* 0x000fea0003800000 */
.L_x_552:
        /* <DEDUP_REMOVED lines=18> */
.L_x_555:
[----:B------:R-:W-:Y:S05]  /*c3c0*/  BSYNC B1 ;  /* 0x0000000000017941 */ /* 0x000fea0003800000 */
.L_x_554:
        /* <DEDUP_REMOVED lines=17> */
.L_x_557:
[----:B------:R-:W-:Y:S05]  /*c4e0*/  BSYNC B1 ;  /* 0x0000000000017941 */ /* 0x000fea0003800000 */
.L_x_556:
        /* <DEDUP_REMOVED lines=20> */
.L_x_559:
[----:B------:R-:W-:Y:S05]  /*c630*/  BSYNC B1 ;  /* 0x0000000000017941 */ /* 0x000fea0003800000 */
.L_x_558:
        /* <DEDUP_REMOVED lines=22> */
.L_x_561:
[----:B------:R-:W-:Y:S05]  /*c7a0*/  BSYNC B1 ;  /* 0x0000000000017941 */ /* 0x000fea0003800000 */
.L_x_560:
        /* <DEDUP_REMOVED lines=18> */
.L_x_563:
[----:B------:R-:W-:Y:S05]  /*c8d0*/  BSYNC B1 ;  /* 0x0000000000017941 */ /* 0x000fea0003800000 */
.L_x_562:
        /* <DEDUP_REMOVED lines=18> */
.L_x_565:
[----:B------:R-:W-:Y:S05]  /*ca00*/  BSYNC B1 ;  /* 0x0000000000017941 */ /* 0x000fea0003800000 */
.L_x_564:
        /* <DEDUP_REMOVED lines=18> */
.L_x_567:
[----:B------:R-:W-:Y:S05]  /*cb30*/  BSYNC B1 ;  /* 0x0000000000017941 */ /* 0x000fea0003800000 */
.L_x_566:
        /* <DEDUP_REMOVED lines=43> */
.L_x_569:
[----:B------:R-:W-:Y:S05]  /*cdf0*/  BSYNC B1 ;  /* 0x0000000000017941 */ /* 0x000fea0003800000 */
.L_x_568:
        /* <DEDUP_REMOVED lines=17> */
.L_x_571:
[----:B------:R-:W-:Y:S05]  /*cf10*/  BSYNC B1 ;  /* 0x0000000000017941 */ /* 0x000fea0003800000 */
.L_x_570:
        /* <DEDUP_REMOVED lines=17> */
.L_x_573:
[----:B------:R-:W-:Y:S05]  /*d030*/  BSYNC B1 ;  /* 0x0000000000017941 */ /* 0x000fea0003800000 */
.L_x_572:
        /* <DEDUP_REMOVED lines=17> */
.L_x_575:
[----:B------:R-:W-:Y:S05]  /*d150*/  BSYNC B1 ;  /* 0x0000000000017941 */ /* 0x000fea0003800000 */
.L_x_574:
        /* <DEDUP_REMOVED lines=16> */
.L_x_577:
[----:B------:R-:W-:Y:S05]  /*d260*/  BSYNC B1 ;  /* 0x0000000000017941 */ /* 0x000fea0003800000 */
.L_x_576:
        /* <DEDUP_REMOVED lines=16> */
.L_x_579:
[----:B------:R-:W-:Y:S05]  /*d370*/  BSYNC B1 ;  /* 0x0000000000017941 */ /* 0x000fea0003800000 */
.L_x_578:
        /* <DEDUP_REMOVED lines=16> */
.L_x_581:
[----:B------:R-:W-:Y:S05]  /*d480*/  BSYNC B1 ;  /* 0x0000000000017941 */ /* 0x000fea0003800000 */
.L_x_580:
        /* <DEDUP_REMOVED lines=16> */
.L_x_583:
[----:B------:R-:W-:Y:S05]  /*d590*/  BSYNC B1 ;  /* 0x0000000000017941 */ /* 0x000fea0003800000 */
.L_x_582:
        /* <DEDUP_REMOVED lines=16> */
.L_x_585:
[----:B------:R-:W-:Y:S05]  /*d6a0*/  BSYNC B1 ;  /* 0x0000000000017941 */ /* 0x000fea0003800000 */
.L_x_584:
        /* <DEDUP_REMOVED lines=16> */
.L_x_475:
[----:B------:R-:W-:-:S08]  /*d7b0*/  NOP ;  /* 0x0000000000007918 */ /* 0x000fd00000000000 */
[----:B------:R-:W0:-:S00]  /*d7c0*/  USETMAXREG.DEALLOC.CTAPOOL 0x18 ;  /* 0x00000018000079c8 */ /* 0x000e0000080e0500 */
[----:B0-----:R-:W-:-:S06]  /*d7d0*/  LOP3.LUT R0, R0, 0x3, RZ, 0xc0, !PT ;  /* 0x0000000300007812 */ /* 0x001fcc00078ec0ff */
[----:B------:R-:W0:Y:S02]  /*d7e0*/  SHFL.IDX PT, R0, R0, RZ, 0x1f ;  /* 0x00001fff00007589 */ /* 0x000e2400000e0000 */
[----:B0-----:R-:W-:-:S13]  /*d7f0*/  ISETP.NE.AND P0, PT, R0, RZ, PT ;  /* 0x000000ff0000720c */ /* 0x001fda0003f05270 */
[----:B------:R-:W-:Y:S05]  /*d800*/  @P0 BRA `(.L_x_480) ;  /* 0x0000002000b80947 */ /* 0x000fea0003800000 */
[----:B------:R-:W-:Y:S01]  /*d810*/  ULDC.64 UR4, c[0x0][0x8d8] ;  /* 0x0002360000047ab9 */ /* 0x000fe20000000a00 */
[----:B------:R-:W0:Y:S01]  /*d820*/  S2UR UR10, SR_CTAID.X ;  /* 0x00000000000a79c3 */ /* 0x000e220000002500 */
[----:B------:R-:W-:-:S04]  /*d830*/  ISETP.NE.U32.AND P0, PT, RZ, UR4, PT ;  /* 0x00000004ff007c0c */ /* 0x000fc8000bf05070 */
[----:B------:R-:W-:-:S03]  /*d840*/  ISETP.NE.AND.EX P0, PT, RZ, UR5, PT, P0 ;  /* 0x00000005ff007c0c */ /* 0x000fc6000bf05300 */
[----:B------:R-:W1:Y:S08]  /*d850*/  S2UR UR21, SR_CTAID.Z ;  /* 0x00000000001579c3 */ /* 0x000e700000002700 */
[----:B------:R-:W2:Y:S02]  /*d860*/  S2UR UR20, SR_CTAID.Y ;  /* 0x00000000001479c3 */ /* 0x000ea40000002600 */
[----:B------:R-:W-:Y:S05]  /*d870*/  @!P0 BRA `(.L_x_586) ;  /* 0x0000000000208947 */ /* 0x000fea0003800000 */
[----:B------:R-:W-:Y:S01]  /*d880*/  ULDC.64 UR4, c[0x0][0x8d8] ;  /* 0x0002360000047ab9 */ /* 0x000fe20000000a00 */
[----:B------:R-:W-:Y:S01]  /*d890*/  ULDC.64 UR6, c[0x0][0x208] ;  /* 0x0000820000067ab9 */ /* 0x000fe20000000a00 */
[----:B-1----:R-:W-:-:S06]  /*d8a0*/  UIMAD.WIDE UR4, UR21, 0x4, UR4 ;  /* 0x00000004150478a5 */ /* 0x002fcc000f8e0204 */
[----:B------:R-:W-:Y:S02]  /*d8b0*/  IMAD.U32 R2, RZ, RZ, UR4 ;  /* 0x00000004ff027e24 */ /* 0x000fe4000f8e00ff */
[----:B------:R-:W-:-:S05]  /*d8c0*/  IMAD.U32 R3, RZ, RZ, UR5 ;  /* 0x00000005ff037e24 */ /* 0x000fca000f8e00ff */
[----:B------:R-:W3:Y:S02]  /*d8d0*/  LDG.E R2, desc[UR6][R2.64] ;  /* 0x0000000602027981 */ /* 0x000ee4000c1e1900 */
[----:B---3--:R-:W-:Y:S01]  /*d8e0*/  R2UR UR5, R2 ;  /* 0x00000000020572ca */ /* 0x008fe200000e0000 */
[----:B------:R-:W-:-:S14]  /*d8f0*/  BRA `(.L_x_587) ;  /* 0x0000000000407947 */ /* 0x000fdc0003800000 */
.L_x_586:
[----:B------:R-:W-:Y:S02]  /*d900*/  ULDC.64 UR4, c[0x0][0x8d0] ;  /* 0x0002340000047ab9 */ /* 0x000fe40000000a00 */
[----:B------:R-:W-:-:S04]  /*d910*/  ISETP.NE.U32.AND P0, PT, RZ, UR4, PT ;  /* 0x00000004ff007c0c */ /* 0x000fc8000bf05070 */
[----:B------:R-:W-:-:S13]  /*d920*/  ISETP.NE.AND.EX P0, PT, RZ, UR5, PT, P0 ;  /* 0x00000005ff007c0c */ /* 0x000fda000bf05300 */
[----:B------:R-:W-:Y:S05]  /*d930*/  @!P0 BRA `(.L_x_588) ;  /* 0x00000000002c8947 */ /* 0x000fea0003800000 */
[----:B------:R-:W-:Y:S01]  /*d940*/  ULDC.64 UR4, c[0x0][0x8d0] ;  /* 0x0002340000047ab9 */ /* 0x000fe20000000a00 */
[----:B------:R-:W-:Y:S01]  /*d950*/  ULDC.64 UR6, c[0x0][0x208] ;  /* 0x0000820000067ab9 */ /* 0x000fe20000000a00 */
[----:B-1----:R-:W-:-:S06]  /*d960*/  UIMAD.WIDE UR4, UR21, 0x4, UR4 ;  /* 0x00000004150478a5 */ /* 0x002fcc000f8e0204 */
[----:B------:R-:W-:Y:S02]  /*d970*/  IMAD.U32 R2, RZ, RZ, UR4 ;  /* 0x00000004ff027e24 */ /* 0x000fe4000f8e00ff */
[----:B------:R-:W-:-:S05]  /*d980*/  IMAD.U32 R3, RZ, RZ, UR5 ;  /* 0x00000005ff037e24 */ /* 0x000fca000f8e00ff */
[----:B------:R-:W3:Y:S04]  /*d990*/  LDG.E R0, desc[UR6][R2.64] ;  /* 0x0000000602007981 */ /* 0x000ee8000c1e1900 */
[----:B------:R-:W4:Y:S01]  /*d9a0*/  LDG.E R4, desc[UR6][R2.64+0x4] ;  /* 0x0000040602047981 */ /* 0x000f22000c1e1900 */
[----:B---3--:R-:W-:Y:S02]  /*d9b0*/  R2UR UR5, R0 ;  /* 0x00000000000572ca */ /* 0x008fe400000e0000 */
[----:B----4-:R-:W-:-:S13]  /*d9c0*/  R2UR UR4, R4 ;  /* 0x00000000040472ca */ /* 0x010fda00000e0000 */
[----:B------:R-:W-:Y:S01]  /*d9d0*/  UIADD3 UR5, -UR5, UR4, URZ ;  /* 0x0000000405057290 */ /* 0x000fe2000fffe13f */
[----:B------:R-:W-:Y:S11]  /*d9e0*/  BRA `(.L_x_587) ;  /* 0x0000000000047947 */ /* 0x000ff60003800000 */
.L_x_588:
[----:B------:R-:W-:-:S05]  /*d9f0*/  ULDC UR5, c[0x0][0x8bc] ;  /* 0x00022f0000057ab9 */ /* 0x000fca0000000800 */
.L_x_587:
[----:B0-----:R-:W-:Y:S01]  /*da00*/  UIMAD UR4, UR10, 0x50, URZ ;  /* 0x000000500a0478a4 */ /* 0x001fe2000f8e023f */
[----:B------:R-:W-:Y:S02]  /*da10*/  IMAD.MOV.U32 R4, RZ, RZ, 0x1 ;  /* 0x00000001ff047424 */ /* 0x000fe400078e00ff */
[----:B------:R-:W-:Y:S01]  /*da20*/  IMAD.MOV.U32 R12, RZ, RZ, RZ ;  /* 0x000000ffff0c7224 */ /* 0x000fe200078e00ff */
[----:B------:R-:W-:Y:S01]  /*da30*/  UISETP.GE.AND UP0, UPT, UR4, UR5, UPT ;  /* 0x000000050400728c */ /* 0x000fe2000bf06270 */
[----:B------:R-:W-:-:S03]  /*da40*/  IMAD.MOV.U32 R13, RZ, RZ, 0x1 ;  /* 0x00000001ff0d7424 */ /* 0x000fc600078e00ff */
[----:B-1----:R-:W-:-:S06]  /*da50*/  USEL UR21, UR21, 0xffffffff, !UP0 ;  /* 0xffffffff15157887 */ /* 0x002fcc000c000000 */
[----:B------:R-:W-:-:S13]  /*da60*/  ISETP.LE.AND P0, PT, RZ, UR21, PT ;  /* 0x00000015ff007c0c */ /* 0x000fda000bf03270 */
[----:B------:R-:W-:Y:S05]  /*da70*/  @!P0 BRA `(.L_x_589) ;  /* 0x0000001c00948947 */ /* 0x000fea0003800000 */
[----:B------:R-:W-:Y:S01]  /*da80*/  ULDC.64 UR14, c[0x0][0x770] ;  /* 0x0001dc00000e7ab9 */ /* 0x000fe20000000a00 */
[----:B------:R-:W-:Y:S01]  /*da90*/  ULDC.64 UR8, c[0x0][0x770] ;  /* 0x0001dc0000087ab9 */ /* 0x000fe20000000a00 */
[----:B------:R-:W-:Y:S02]  /*daa0*/  UISETP.NE.U32.AND UP1, UPT, UR14, URZ, UPT ;  /* 0x0000003f0e00728c */ /* 0x000fe4000bf25070 */
[----:B------:R-:W-:Y:S02]  /*dab0*/  UIMAD.WIDE UR8, UR21, 0x4, UR8 ;  /* 0x00000004150878a5 */ /* 0x000fe4000f8e0208 */
[----:B------:R-:W-:Y:S01]  /*dac0*/  UISETP.NE.AND.EX UP1, UPT, UR15, URZ, UPT, UP1 ;  /* 0x0000003f0f00728c */ /* 0x000fe2000bf25310 */
[----:B------:R-:W-:Y:S01]  /*dad0*/  ULDC.64 UR16, c[0x0][0x208] ;  /* 0x0000820000107ab9 */ /* 0x000fe20000000a00 */
[----:B------:R-:W-:Y:S02]  /*dae0*/  ULDC.64 UR6, c[0x0][0x778] ;  /* 0x0001de0000067ab9 */ /* 0x000fe40000000a00 */
[----:B------:R-:W-:Y:S01]  /*daf0*/  IMAD.U32 R2, RZ, RZ, UR8 ;  /* 0x00000008ff027e24 */ /* 0x000fe2000f8e00ff */
[----:B------:R-:W-:Y:S01]  /*db00*/  ULDC.64 UR12, c[0x0][0x780] ;  /* 0x0001e000000c7ab9 */ /* 0x000fe20000000a00 */
[----:B------:R-:W-:Y:S01]  /*db10*/  PLOP3.LUT P1, PT, PT, PT, UP1, 0x80, 0x0 ;  /* 0x000000000000781c */ /* 0x000fe20003f2f018 */
[----:B------:R-:W-:Y:S01]  /*db20*/  IMAD.U32 R3, RZ, RZ, UR9 ;  /* 0x00000009ff037e24 */ /* 0x000fe2000f8e00ff */
[----:B------:R-:W-:-:S02]  /*db30*/  UISETP.NE.U32.AND UP0, UPT, UR6, URZ, UPT ;  /* 0x0000003f0600728c */ /* 0x000fc4000bf05070 */
[----:B------:R-:W-:Y:S02]  /*db40*/  UISETP.NE.U32.AND UP2, UPT, UR12, URZ, UPT ;  /* 0x0000003f0c00728c */ /* 0x000fe4000bf45070 */
[----:B------:R-:W-:Y:S02]  /*db50*/  UISETP.NE.AND.EX UP0, UPT, UR7, URZ, UPT, UP0 ;  /* 0x0000003f0700728c */ /* 0x000fe4000bf05300 */
[----:B------:R-:W-:-:S03]  /*db60*/  UISETP.NE.AND.EX UP2, UPT, UR13, URZ, UPT, UP2 ;  /* 0x0000003f0d00728c */ /* 0x000fc6000bf45320 */
[----:B------:R-:W-:Y:S02]  /*db70*/  ULDC.64 UR12, c[0x0][0x778] ;  /* 0x0001de00000c7ab9 */ /* 0x000fe40000000a00 */
[----:B------:R-:W3:Y:S01]  /*db80*/  @P1 LDG.E R7, desc[UR16][R2.64] ;  /* 0x0000001002071981 */ /* 0x000ee2000c1e1900 */
[----:B------:R-:W-:Y:S01]  /*db90*/  PLOP3.LUT P2, PT, PT, PT, UP0, 0x80, 0x0 ;  /* 0x000000000000781c */ /* 0x000fe20003f4f008 */
[----:B------:R-:W-:Y:S01]  /*dba0*/  UIMAD.WIDE UR12, UR21, 0x4, UR12 ;  /* 0x00000004150c78a5 */ /* 0x000fe2000f8e020c */
[----:B------:R-:W-:Y:S01]  /*dbb0*/  PLOP3.LUT P3, PT, PT, PT, UP2, 0x80, 0x0 ;  /* 0x000000000000781c */ /* 0x000fe20003f6f028 */
[----:B------:R0:W4:Y:S02]  /*dbc0*/  @P1 LDG.E R0, desc[UR16][R2.64] ;  /* 0x0000001002001981 */ /* 0x000124000c1e1900 */
[----:B------:R-:W-:Y:S02]  /*dbd0*/  @UP2 ULDC.64 UR6, c[0x0][0x780] ;  /* 0x0001e00000062ab9 */ /* 0x000fe40000000a00 */
[----:B------:R-:W-:Y:S01]  /*dbe0*/  @UP2 UIMAD.WIDE UR6, UR21, 0x4, UR6 ;  /* 0x00000004150628a5 */ /* 0x000fe2000f8e0206 */
[----:B0-----:R-:W-:-:S02]  /*dbf0*/  IMAD.U32 R2, RZ, RZ, UR12 ;  /* 0x0000000cff027e24 */ /* 0x001fc4000f8e00ff */
[----:B------:R-:W-:-:S05]  /*dc00*/  IMAD.U32 R3, RZ, RZ, UR13 ;  /* 0x0000000dff037e24 */ /* 0x000fca000f8e00ff */
[----:B------:R0:W5:Y:S02]  /*dc10*/  @P2 LDG.E R5, desc[UR16][R2.64] ;  /* 0x0000001002052981 */ /* 0x000164000c1e1900 */
[----:B0-----:R-:W-:Y:S02]  /*dc20*/  IMAD.U32 R2, RZ, RZ, UR6 ;  /* 0x00000006ff027e24 */ /* 0x001fe4000f8e00ff */
[----:B------:R-:W-:-:S05]  /*dc30*/  IMAD.U32 R3, RZ, RZ, UR7 ;  /* 0x00000007ff037e24 */ /* 0x000fca000f8e00ff */
[----:B------:R-:W2:Y:S01]  /*dc40*/  @P3 LDG.E R6, desc[UR16][R2.64] ;  /* 0x0000001002063981 */ /* 0x000ea2000c1e1900 */
[----:B------:R-:W-:Y:S01]  /*dc50*/  ULDC.64 UR16, c[0x0][0x788] ;  /* 0x0001e20000107ab9 */ /* 0x000fe20000000a00 */
[----:B------:R-:W-:Y:S01]  /*dc60*/  UMOV UR54, URZ ;  /* 0x0000003f00367c82 */ /* 0x000fe20008000000 */
[----:B------:R-:W-:Y:S01]  /*dc70*/  ISETP.NE.U32.AND P0, PT, RZ, UR16, PT ;  /* 0x00000010ff007c0c */ /* 0x000fe2000bf05070 */
[----:B------:R-:W-:-:S03]  /*dc80*/  UMOV UR11, URZ ;  /* 0x0000003f000b7c82 */ /* 0x000fc60008000000 */
[----:B------:R-:W-:Y:S02]  /*dc90*/  ISETP.NE.AND.EX P0, PT, RZ, UR17, PT, P0 ;  /* 0x00000011ff007c0c */ /* 0x000fe4000bf05300 */
[----:B---3--:R-:W-:Y:S02]  /*dca0*/  @P1 R2UR UR5, R7 ;  /* 0x00000000070512ca */ /* 0x008fe400000e0000 */
[----:B----4-:R-:W-:-:S11]  /*dcb0*/  @P1 R2UR UR54, R0 ;  /* 0x00000000003612ca */ /* 0x010fd600000e0000 */
[----:B------:R-:W-:-:S04]  /*dcc0*/  @UP1 ULEA UR5, UR21, UR5, 0x6 ;  /* 0x0000000515051291 */ /* 0x000fc8000f8e303f */
[----:B------:R-:W-:-:S04]  /*dcd0*/  @UP1 USHF.R.S32.HI UR6, URZ, 0x1f, UR5 ;  /* 0x0000001f3f061899 */ /* 0x000fc80008011405 */
[----:B------:R-:W-:Y:S01]  /*dce0*/  @UP1 ULEA.HI UR6, UR6, UR5, URZ, 0x6 ;  /* 0x0000000506061291 */ /* 0x000fe2000f8f303f */
[----:B-----5:R-:W-:Y:S02]  /*dcf0*/  @P2 R2UR UR11, R5 ;  /* 0x00000000050b22ca */ /* 0x020fe400000e0000 */
[----:B------:R-:W-:Y:S01]  /*dd00*/  ULDC UR5, c[0x0][0x280] ;  /* 0x0000a00000057ab9 */ /* 0x000fe20000000800 */
[----:B------:R-:W-:-:S04]  /*dd10*/  @UP1 ULOP3.LUT UR7, UR6, 0xffffffc0, URZ, 0xc0, !UPT ;  /* 0xffffffc006071892 */ /* 0x000fc8000f8ec03f */
[----:B------:R-:W-:Y:S01]  /*dd20*/  @UP1 USHF.R.S32.HI UR16, URZ, 0x1f, UR7 ;  /* 0x0000001f3f101899 */ /* 0x000fe20008011407 */
[----:B--2---:R-:W-:Y:S01]  /*dd30*/  @P3 R2UR UR5, R6 ;  /* 0x00000000060532ca */ /* 0x004fe200000e0000 */
[----:B------:R-:W-:-:S14]  /*dd40*/  @P3 BRA `(.L_x_590) ;  /* 0x0000000000243947 */ /* 0x000fdc0003800000 */
[----:B------:R-:W-:Y:S05]  /*dd50*/  @!P1 BRA `(.L_x_590) ;  /* 0x0000000000209947 */ /* 0x000fea0003800000 */
[----:B------:R-:W-:Y:S01]  /*dd60*/  IMAD.U32 R2, RZ, RZ, UR8 ;  /* 0x00000008ff027e24 */ /* 0x000fe2000f8e00ff */
[----:B------:R-:W-:Y:S01]  /*dd70*/  ULDC.64 UR18, c[0x0][0x208] ;  /* 0x0000820000127ab9 */ /* 0x000fe20000000a00 */
[----:B------:R-:W-:-:S05]  /*dd80*/  IMAD.U32 R3, RZ, RZ, UR9 ;  /* 0x00000009ff037e24 */ /* 0x000fca000f8e00ff */
[----:B------:R-:W2:Y:S04]  /*dd90*/  LDG.E R0, desc[UR18][R2.64] ;  /* 0x0000001202007981 */ /* 0x000ea8000c1e1900 */
[----:B------:R-:W3:Y:S01]  /*dda0*/  LDG.E R5, desc[UR18][R2.64+0x4] ;  /* 0x0000041202057981 */ /* 0x000ee2000c1e1900 */
[----:B--2---:R-:W-:Y:S02]  /*ddb0*/  R2UR UR6, R0 ;  /* 0x00000000000672ca */ /* 0x004fe400000e0000 */
[----:B---3--:R-:W-:-:S13]  /*ddc0*/  R2UR UR5, R5 ;  /* 0x00000000050572ca */ /* 0x008fda00000e0000 */
[----:B------:R-:W-:-:S12]  /*ddd0*/  UIADD3 UR5, -UR6, UR5, URZ ;  /* 0x0000000506057290 */ /* 0x000fd8000fffe13f */
.L_x_590:
[----:B------:R-:W-:Y:S01]  /*dde0*/  UMOV UR38, URZ ;  /* 0x0000003f00267c82 */ /* 0x000fe20008000000 */
[----:B------:R-:W-:Y:S01]  /*ddf0*/  UMOV UR39, URZ ;  /* 0x0000003f00277c82 */ /* 0x000fe20008000000 */
[----:B------:R-:W-:Y:S01]  /*de00*/  ULDC UR6, c[0x0][0x290] ;  /* 0x0000a40000067ab9 */ /* 0x000fe20000000800 */
[----:B------:R-:W-:Y:S01]  /*de10*/  @UP1 UMOV UR38, UR7 ;  /* 0x0000000700261c82 */ /* 0x000fe20008000000 */
[----:B------:R-:W-:Y:S01]  /*de20*/  @UP1 UMOV UR39, UR16 ;  /* 0x0000001000271c82 */ /* 0x000fe20008000000 */
[----:B------:R-:W-:Y:S05]  /*de30*/  @!P0 BRA `(.L_x_591) ;  /* 0x0000000000208947 */ /* 0x000fea0003800000 */
[----:B------:R-:W-:Y:S01]  /*de40*/  ULDC.64 UR6, c[0x0][0x788] ;  /* 0x0001e20000067ab9 */ /* 0x000fe20000000a00 */
[----:B------:R-:W-:Y:S01]  /*de50*/  ULDC.64 UR8, c[0x0][0x208] ;  /* 0x0000820000087ab9 */ /* 0x000fe20000000a00 */
[----:B------:R-:W-:-:S06]  /*de60*/  UIMAD.WIDE UR6, UR21, 0x4, UR6 ;  /* 0x00000004150678a5 */ /* 0x000fcc000f8e0206 */
[----:B------:R-:W-:Y:S02]  /*de70*/  IMAD.U32 R2, RZ, RZ, UR6 ;  /* 0x00000006ff027e24 */ /* 0x000fe4000f8e00ff */
[----:B------:R-:W-:-:S05]  /*de80*/  IMAD.U32 R3, RZ, RZ, UR7 ;  /* 0x00000007ff037e24 */ /* 0x000fca000f8e00ff */
[----:B------:R-:W2:Y:S02]  /*de90*/  LDG.E R2, desc[UR8][R2.64] ;  /* 0x0000000802027981 */ /* 0x000ea4000c1e1900 */
[----:B--2---:R-:W-:Y:S01]  /*dea0*/  R2UR UR6, R2 ;  /* 0x00000000020672ca */ /* 0x004fe200000e0000 */
[----:B------:R-:W-:-:S14]  /*deb0*/  BRA `(.L_x_592) ;  /* 0x0000000000247947 */ /* 0x000fdc0003800000 */
.L_x_591:
        /* <DEDUP_REMOVED lines=9> */
.L_x_592:
[----:B------:R-:W-:Y:S01]  /*df50*/  UIADD3 UR7, -UR6, UR5, UR4 ;  /* 0x0000000506077290 */ /* 0x000fe2000fffe104 */
[----:B------:R-:W-:Y:S01]  /*df60*/  ISETP.LE.AND P0, PT, RZ, UR10, PT ;  /* 0x0000000aff007c0c */ /* 0x000fe2000bf03270 */
[----:B------:R-:W-:Y:S02]  /*df70*/  ULDC UR8, c[0x0][0x74c] ;  /* 0x0001d30000087ab9 */ /* 0x000fe40000000800 */
[----:B------:R-:W-:Y:S02]  /*df80*/  UIADD3 UR8, UR7, -UR8, URZ ;  /* 0x8000000807087290 */ /* 0x000fe4000fffe03f */
[----:B------:R-:W-:Y:S02]  /*df90*/  UIADD3 UR7, UR5, 0x3f, URZ ;  /* 0x0000003f05077890 */ /* 0x000fe4000fffe03f */
        /* <DEDUP_REMOVED lines=9> */
[----:B------:R-:W-:Y:S07]  /*e030*/  @!P0 BRA `(.L_x_593) ;  /* 0x00000000001c8947 */ /* 0x000fee0003800000 */
[----:B------:R-:W-:Y:S01]  /*e040*/  UIADD3 UR5, UR4, 0x8f, UR5 ;  /* 0x0000008f04057890 */ /* 0x000fe2000fffe005 */
[----:B------:R-:W-:-:S03]  /*e050*/  ULDC UR7, c[0x0][0x748] ;  /* 0x0001d20000077ab9 */ /* 0x000fc60000000800 */
[----:B------:R-:W-:-:S04]  /*e060*/  UIADD3 UR5, UR5, UR7, -UR6 ;  /* 0x0000000705057290 */ /* 0x000fc8000fffe806 */
[----:B------:R-:W-:-:S04]  /*e070*/  USHF.R.S32.HI UR6, URZ, 0x1f, UR5 ;  /* 0x0000001f3f067899 */ /* 0x000fc80008011405 */
[----:B------:R-:W-:-:S04]  /*e080*/  ULEA.HI UR6, UR6, UR5, URZ, 0x6 ;  /* 0x0000000506067291 */ /* 0x000fc8000f8f303f */
[----:B------:R-:W-:-:S06]  /*e090*/  USHF.R.S32.HI UR6, URZ, 0x6, UR6 ;  /* 0x000000063f067899 */ /* 0x000fcc0008011406 */
[----:B------:R-:W-:-:S07]  /*e0a0*/  VIMNMX R10, R10, UR6, PT ;  /* 0x000000060a0a7c48 */ /* 0x000fce000bfe0100 */
.L_x_593:
[----:B------:R-:W-:Y:S01]  /*e0b0*/  ISETP.GT.AND P0, PT, R10, UR9, PT ;  /* 0x000000090a007c0c */ /* 0x000fe2000bf04270 */
[----:B------:R-:W-:Y:S02]  /*e0c0*/  IMAD.MOV.U32 R12, RZ, RZ, RZ ;  /* 0x000000ffff0c7224 */ /* 0x000fe400078e00ff */
[----:B------:R-:W-:-:S10]  /*e0d0*/  IMAD.MOV.U32 R13, RZ, RZ, 0x1 ;  /* 0x00000001ff0d7424 */ /* 0x000fd400078e00ff */
[----:B------:R-:W-:Y:S05]  /*e0e0*/  @!P0 BRA `(.L_x_589) ;  /* 0x0000001400f88947 */ /* 0x000fea0003800000 */
[----:B------:R-:W-:Y:S01]  /*e0f0*/  ULDC UR5, c[0x0][0x2e8] ;  /* 0x0000ba0000057ab9 */ /* 0x000fe20000000800 */
[----:B------:R-:W-:Y:S01]  /*e100*/  ELECT P0, URZ, PT ;  /* 0x00000000003f782f */ /* 0x000fe20003800000 */
[----:B------:R-:W-:Y:S01]  /*e110*/  IMAD.U32 R0, RZ, RZ, UR9 ;  /* 0x00000009ff007e24 */ /* 0x000fe2000f8e00ff */
[----:B------:R-:W-:Y:S01]  /*e120*/  UISETP.NE.AND UP2, UPT, UR5, 0x1, UPT ;  /* 0x000000010500788c */ /* 0x000fe2000bf45270 */
[----:B------:R-:W-:Y:S01]  /*e130*/  IMAD.MOV.U32 R12, RZ, RZ, RZ ;  /* 0x000000ffff0c7224 */ /* 0x000fe200078e00ff */
[----:B------:R-:W-:Y:S01]  /*e140*/  UISETP.NE.U32.AND UP1, UPT, UR14, URZ, UPT ;  /* 0x0000003f0e00728c */ /* 0x000fe2000bf25070 */
[----:B------:R-:W-:Y:S01]  /*e150*/  IMAD.MOV.U32 R13, RZ, RZ, 0x1 ;  /* 0x00000001ff0d7424 */ /* 0x000fe200078e00ff */
[----:B------:R-:W-:Y:S02]  /*e160*/  USHF.R.S32.HI UR47, URZ, 0x1f, UR21 ;  /* 0x0000001f3f2f7899 */ /* 0x000fe40008011415 */
[----:B------:R-:W-:Y:S02]  /*e170*/  UISETP.NE.AND.EX UP1, UPT, UR15, URZ, UPT, UP1 ;  /* 0x0000003f0f00728c */ /* 0x000fe4000bf25310 */
[----:B------:R-:W-:Y:S01]  /*e180*/  UIADD3 UR11, UR4, UR11, URZ ;  /* 0x0000000b040b7290 */ /* 0x000fe2000fffe03f */
[----:B------:R-:W-:-:S02]  /*e190*/  UMOV UR12, UR20 ;  /* 0x00000014000c7c82 */ /* 0x000fc40008000000 */
[----:B------:R-:W-:Y:S01]  /*e1a0*/  @UP2 ULDC UR6, c[0x0][0x2ec] ;  /* 0x0000bb0000062ab9 */ /* 0x000fe20000000800 */
[----:B------:R-:W-:Y:S01]  /*e1b0*/  @UP2 ULDC UR4, c[0x0][0x2f0] ;  /* 0x0000bc0000042ab9 */ /* 0x000fe20000000800 */
[----:B------:R-:W-:Y:S02]  /*e1c0*/  UIMAD.WIDE.U32 UR6, UR20, UR6, URZ ;  /* 0x00000006140672a5 */ /* 0x000fe4000f8e003f */
[----:B------:R-:W-:Y:S02]  /*e1d0*/  USEL UR13, UR21, URZ, !UP0 ;  /* 0x0000003f150d7287 */ /* 0x000fe4000c000000 */
[----:B------:R-:W-:Y:S02]  /*e1e0*/  USEL UR47, UR47, URZ, !UP1 ;  /* 0x0000003f2f2f7287 */ /* 0x000fe4000c800000 */
[----:B------:R-:W-:Y:S02]  /*e1f0*/  USEL UR21, UR21, URZ, !UP1 ;  /* 0x0000003f15157287 */ /* 0x000fe4000c800000 */
[----:B------:R-:W-:Y:S01]  /*e200*/  @UP2 USHF.R.U32.HI UR12, URZ, UR4, UR7 ;  /* 0x000000043f0c2299 */ /* 0x000fe20008011607 */
[----:B------:R-:W-:Y:S11]  /*e210*/  @!P0 BRA `(.L_x_589) ;  /* 0x0000001400ac8947 */ /* 0x000ff60003800000 */
[----:B------:R-:W0:Y:S01]  /*e220*/  S2R R3, SR_CgaCtaId ;  /* 0x0000000000037919 */ /* 0x000e220000008800 */
[----:B------:R-:W-:Y:S02]  /*e230*/  MOV R6, 0x400 ;  /* 0x0000040000067802 */ /* 0x000fe40000000f00 */
[----:B------:R-:W-:Y:S01]  /*e240*/  ISETP.NE.AND P0, PT, R11, RZ, PT ;  /* 0x000000ff0b00720c */ /* 0x000fe20003f05270 */
[----:B------:R-:W1:Y:S01]  /*e250*/  S2R R17, SR_CTAID.Y ;  /* 0x0000000000117919 */ /* 0x000e620000002600 */
[----:B0-----:R-:W-:Y:S01]  /*e260*/  LEA R6, R3, R6, 0x18 ;  /* 0x0000000603067211 */ /* 0x001fe200078ec0ff */
[----:B------:R-:W-:-:S05]  /*e270*/  IMAD.MOV.U32 R3, RZ, RZ, 0x1 ;  /* 0x00000001ff037424 */ /* 0x000fca00078e00ff */
[----:B------:R-:W-:-:S04]  /*e280*/  SHF.L.U32 R3, R3, 0x1f, RZ ;  /* 0x0000001f03037819 */ /* 0x000fc800000006ff */
[----:B------:R-:W0:Y:S02]  /*e290*/  SYNCS.PHASECHK.TRANS64.TRYWAIT P1, [R6+URZ+0x31620], R3 ;  /* 0x03162003060075a7 */ /* 0x000e24000802017f */
[----:B01----:R-:W-:Y:S05]  /*e2a0*/  @!P1 BRA `(.L_x_594) ;  /* 0x0000001800549947 */ /* 0x003fea0003800000 */
.L_x_609:
[----:B------:R-:W-:Y:S01]  /*e2b0*/  SHF.R.S32.HI R17, RZ, 0x1f, R17 ;  /* 0x0000001fff117819 */ /* 0x000fe20000011411 */
[----:B------:R-:W-:Y:S01]  /*e2c0*/  IMAD.MOV.U32 R4, RZ, RZ, 0x1 ;  /* 0x00000001ff047424 */ /* 0x000fe200078e00ff */
[----:B------:R-:W-:Y:S06]  /*e2d0*/  @P0 BRA `(.L_x_595) ;  /* 0x0000000000140947 */ /* 0x000fec0003800000 */
[----:B------:R-:W-:Y:S01]  /*e2e0*/  LOP3.LUT P1, RZ, R21, 0x1f, RZ, 0xc0, !PT ;  /* 0x0000001f15ff7812 */ /* 0x000fe2000782c0ff */
[----:B0-----:R-:W-:-:S04]  /*e2f0*/  IMAD.MOV.U32 R3, RZ, RZ, 0x8100 ;  /* 0x00008100ff037424 */ /* 0x001fc800078e00ff */
[----:B------:R1:W-:Y:S08]  /*e300*/  SYNCS.ARRIVE.TRANS64 RZ, [R6+URZ+0x31610], R3 ;  /* 0x0316100306ff79a7 */ /* 0x0003f0000800003f */
[----:B------:R-:W-:Y:S05]  /*e310*/  @!P1 BRA `(.L_x_595) ;  /* 0x0000000000049947 */ /* 0x000fea0003800000 */
[----:B------:R-:W-:Y:S01]  /*e320*/  BPT.TRAP 0x1 ;  /* 0x000000040000795c */ /* 0x000fe20000300000 */
.L_x_595:
[----:B------:R-:W2:Y:S01]  /*e330*/  LDC.64 R8, c[0x0][0x198] ;  /* 0x00006600ff087b82 */ /* 0x000ea20000000a00 */
[----:B------:R-:W-:Y:S01]  /*e340*/  R2UR UR9, R17 ;  /* 0x00000000110972ca */ /* 0x000fe200000e0000 */
[----:B------:R-:W-:Y:S01]  /*e350*/  ULDC.64 UR30, c[0x0][0x718] ;  /* 0x0001c600001e7ab9 */ /* 0x000fe20000000a00 */
[----:B------:R-:W-:Y:S01]  /*e360*/  R2UR UR46, R0 ;  /* 0x00000000002e72ca */ /* 0x000fe200000e0000 */
[----:B------:R-:W-:Y:S01]  /*e370*/  UIMAD.WIDE.U32 UR52, UR20, UR30, UR38 ;  /* 0x0000001e143472a5 */ /* 0x000fe2000f8e0026 */
[----:B------:R-:W-:Y:S01]  /*e380*/  R2UR UR8, R6 ;  /* 0x00000000060872ca */ /* 0x000fe200000e0000 */
[----:B------:R-:W-:Y:S01]  /*e390*/  ULDC.64 UR14, c[0x0][0x720] ;  /* 0x0001c800000e7ab9 */ /* 0x000fe20000000a00 */
[----:B------:R-:W-:Y:S01]  /*e3a0*/  UMOV UR56, 0x0 ;  /* 0x0000000000387882 */ /* 0x000fe20000000000 */
[----:B------:R-:W-:Y:S01]  /*e3b0*/  UIMAD UR10, UR47, UR14, URZ ;  /* 0x0000000e2f0a72a4 */ /* 0x000fe2000f8e023f */
[----:B01----:R-:W-:Y:S01]  /*e3c0*/  IMAD.MOV.U32 R3, RZ, RZ, 0x14000 ;  /* 0x00014000ff037424 */ /* 0x003fe200078e00ff */
[----:B------:R-:W-:Y:S01]  /*e3d0*/  UMOV UR57, 0x14f00000 ;  /* 0x14f0000000397882 */ /* 0x000fe20000000000 */
[----:B------:R-:W-:Y:S01]  /*e3e0*/  UMOV UR18, URZ ;  /* 0x0000003f00127c82 */ /* 0x000fe20008000000 */
[----:B------:R-:W-:Y:S01]  /*e3f0*/  UIMAD UR15, UR21, UR15, UR10 ;  /* 0x0000000f150f72a4 */ /* 0x000fe2000f8e020a */
[----:B------:R-:W-:Y:S01]  /*e400*/  VIADD R10, R10, 0xffffffff ;  /* 0xffffffff0a0a7836 */ /* 0x000fe20000000000 */
[----:B------:R-:W-:Y:S01]  /*e410*/  UIMAD UR9, UR9, UR30, URZ ;  /* 0x0000001e090972a4 */ /* 0x000fe2000f8e023f */
[----:B------:R-:W-:Y:S01]  /*e420*/  IMAD.MOV.U32 R12, RZ, RZ, 0x1 ;  /* 0x00000001ff0c7424 */ /* 0x000fe200078e00ff */
[----:B------:R-:W-:Y:S01]  /*e430*/  USHF.L.U32 UR46, UR46, 0x6, URZ ;  /* 0x000000062e2e7899 */ /* 0x000fe2000800063f */
[----:B------:R-:W-:Y:S01]  /*e440*/  IMAD.MOV.U32 R13, RZ, RZ, 0x1 ;  /* 0x00000001ff0d7424 */ /* 0x000fe200078e00ff */
[----:B------:R-:W-:-:S02]  /*e450*/  UIMAD UR31, UR20, UR31, UR9 ;  /* 0x0000001f141f72a4 */ /* 0x000fc4000f8e0209 */
[----:B------:R-:W-:Y:S02]  /*e460*/  UIADD3 UR16, UR8, 0x14100, URZ ;  /* 0x0001410008107890 */ /* 0x000fe4000fffe03f */
[----:B------:R-:W-:Y:S01]  /*e470*/  UIADD3 UR53, UR53, UR31, URZ ;  /* 0x0000001f35357290 */ /* 0x000fe2000fffe03f */
[----:B--2---:R-:W-:Y:S01]  /*e480*/  IMAD.MOV.U32 R5, RZ, RZ, R8 ;  /* 0x000000ffff057224 */ /* 0x004fe200078e0008 */
[----:B------:R-:W-:Y:S01]  /*e490*/  UIADD3 UR17, UR8, 0x31610, URZ ;  /* 0x0003161008117890 */ /* 0x000fe2000fffe03f */
[----:B------:R-:W-:Y:S01]  /*e4a0*/  IMAD.MOV.U32 R7, RZ, RZ, R9 ;  /* 0x000000ffff077224 */ /* 0x000fe200078e0009 */
[----:B------:R-:W-:Y:S02]  /*e4b0*/  UIADD3 UR19, UR46, UR54, URZ ;  /* 0x000000362e137290 */ /* 0x000fe4000fffe03f */
[C---:B------:R-:W-:Y:S01]  /*e4c0*/  IADD3 R2, P1, R5.reuse, 0xf0, RZ ;  /* 0x000000f005027810 */ /* 0x040fe20007f3e0ff */
[----:B------:R-:W-:Y:S02]  /*e4d0*/  UIADD3 UR40, UR8, 0x16100, URZ ;  /* 0x0001610008287890 */ /* 0x000fe4000fffe03f */
[----:B------:R-:W-:Y:S01]  /*e4e0*/  UIMAD.WIDE.U32 UR52, UR21, UR14, UR52 ;  /* 0x0000000e153472a5 */ /* 0x000fe2000f8e0034 */
[----:B------:R-:W-:Y:S01]  /*e4f0*/  R2UR UR50, R2 ;  /* 0x00000000023272ca */ /* 0x000fe200000e0000 */
[----:B------:R-:W-:Y:S01]  /*e500*/  USHF.R.S32.HI UR9, URZ, 0x1f, UR46 ;  /* 0x0000001f3f097899 */ /* 0x000fe2000801142e */
[----:B------:R-:W-:Y:S01]  /*e510*/  IADD3 R2, P2, R5, 0x2f0, RZ ;  /* 0x000002f005027810 */ /* 0x000fe20007f5e0ff */
[----:B------:R-:W-:Y:S01]  /*e520*/  UIADD3 UR10, UP0, UR46, UR52, URZ ;  /* 0x000000342e0a7290 */ /* 0x000fe2000ff1e03f */
[----:B------:R-:W-:-:S02]  /*e530*/  UMOV UR42, 0x40 ;  /* 0x00000040002a7882 */ /* 0x000fc40000000000 */
        /* <DEDUP_REMOVED lines=8> */
[----:B------:R-:W-:Y:S01]  /*e5c0*/  ULDC.64 UR22, c[0x0][0x700] ;  /* 0x0001c00000167ab9 */ /* 0x000fe20000000a00 */
[----:B------:R-:W-:Y:S01]  /*e5d0*/  UIADD3.X UR9, UR9, UR53, UR15, UP0, !UPT ;  /* 0x0000003509097290 */ /* 0x000fe200087fe40f */
[----:B------:R-:W-:Y:S01]  /*e5e0*/  ISETP.GE.AND P1, PT, R0, R10, PT ;  /* 0x0000000a0000720c */ /* 0x000fe20003f26270 */
[----:B------:R-:W-:Y:S01]  /*e5f0*/  UIADD3 UR24, UR8, 0x18100, URZ ;  /* 0x0001810008187890 */ /* 0x000fe2000fffe03f */
[----:B------:R-:W-:Y:S01]  /*e600*/  R2UR UR51, R2 ;  /* 0x00000000023372ca */ /* 0x000fe200000e0000 */
[----:B------:R-:W-:Y:S01]  /*e610*/  UIADD3 UR32, UR8, 0x1a100, URZ ;  /* 0x0001a10008207890 */ /* 0x000fe2000fffe03f */
[----:B------:R-:W-:Y:S01]  /*e620*/  IMAD.X R2, RZ, RZ, R7, P2 ;  /* 0x000000ffff027224 */ /* 0x000fe200010e0607 */
[----:B------:R-:W-:Y:S01]  /*e630*/  UIADD3 UR48, UR8, 0x2c100, URZ ;  /* 0x0002c10008307890 */ /* 0x000fe2000fffe03f */
[----:B------:R-:W-:Y:S01]  /*e640*/  UMOV UR26, 0x80 ;  /* 0x00000080001a7882 */ /* 0x000fe20000000000 */
[----:B------:R-:W-:Y:S01]  /*e650*/  UMOV UR28, UR20 ;  /* 0x00000014001c7c82 */ /* 0x000fe20008000000 */
[----:B------:R-:W-:Y:S01]  /*e660*/  UMOV UR29, UR21 ;  /* 0x00000015001d7c82 */ /* 0x000fe20008000000 */
[----:B------:R-:W-:Y:S01]  /*e670*/  UMOV UR25, UR17 ;  /* 0x0000001100197c82 */ /* 0x000fe20008000000 */
[----:B------:R-:W-:Y:S01]  /*e680*/  UMOV UR27, UR19 ;  /* 0x00000013001b7c82 */ /* 0x000fe20008000000 */
[----:B------:R-:W-:Y:S01]  /*e690*/  R2UR UR5, R2 ;  /* 0x00000000020572ca */ /* 0x000fe200000e0000 */
[----:B------:R-:W-:Y:S01]  /*e6a0*/  UMOV UR34, 0xc0 ;  /* 0x000000c000227882 */ /* 0x000fe20000000000 */
[----:B------:R-:W-:-:S02]  /*e6b0*/  UMOV UR36, UR20 ;  /* 0x0000001400247c82 */ /* 0x000fc40008000000 */
[----:B------:R0:W-:Y:S01]  /*e6c0*/  UTMALDG.4D [UR16], [UR50], desc[UR56] ;  /* 0x00003810320075b4 */ /* 0x0001e20008019000 */
[----:B------:R-:W-:Y:S01]  /*e6d0*/  UMOV UR37, UR21 ;  /* 0x0000001500257c82 */ /* 0x000fe20008000000 */
[----:B------:R-:W-:Y:S01]  /*e6e0*/  UMOV UR33, UR17 ;  /* 0x0000001100217c82 */ /* 0x000fe20008000000 */
[----:B------:R-:W-:Y:S01]  /*e6f0*/  UMOV UR35, UR19 ;  /* 0x0000001300237c82 */ /* 0x000fe20008000000 */
[----:B------:R-:W-:Y:S01]  /*e700*/  UMOV UR49, UR17 ;  /* 0x0000001100317c82 */ /* 0x000fe20008000000 */
[----:B------:R-:W-:Y:S01]  /*e710*/  IMAD.X R2, RZ, RZ, R7, P3 ;  /* 0x000000ffff027224 */ /* 0x000fe200018e0607 */
[----:B------:R-:W-:Y:S01]  /*e720*/  UMOV UR58, 0x80 ;  /* 0x00000080003a7882 */ /* 0x000fe20000000000 */
[----:B------:R-:W-:Y:S01]  /*e730*/  UMOV UR59, UR11 ;  /* 0x0000000b003b7c82 */ /* 0x000fe20008000000 */
[----:B------:R1:W-:Y:S01]  /*e740*/  UTMALDG.4D [UR40], [UR50], desc[UR56] ;  /* 0x00003828320075b4 */ /* 0x0003e20008019000 */
[----:B------:R-:W-:Y:S01]  /*e750*/  UMOV UR60, UR12 ;  /* 0x0000000c003c7c82 */ /* 0x000fe20008000000 */
[----:B------:R-:W-:Y:S01]  /*e760*/  R2UR UR7, R2 ;  /* 0x00000000020772ca */ /* 0x000fe200000e0000 */
[----:B------:R-:W-:Y:S01]  /*e770*/  UMOV UR61, UR13 ;  /* 0x0000000d003d7c82 */ /* 0x000fe20008000000 */
[----:B------:R-:W-:Y:S01]  /*e780*/  UMOV UR52, UR12 ;  /* 0x0000000c00347c82 */ /* 0x000fe20008000000 */
[----:B------:R-:W-:Y:S01]  /*e790*/  UMOV UR53, UR13 ;  /* 0x0000000d00357c82 */ /* 0x000fe20008000000 */
[----:B------:R2:W-:Y:S01]  /*e7a0*/  UTMALDG.4D [UR24], [UR50], desc[UR56] ;  /* 0x00003818320075b4 */ /* 0x0005e20008019000 */
[----:B------:R3:W-:Y:S01]  /*e7b0*/  UTMALDG.4D [UR32], [UR50], desc[UR56] ;  /* 0x00003820320075b4 */ /* 0x0007e20008019000 */
[----:B0-----:R-:W-:Y:S01]  /*e7c0*/  UMOV UR16, 0x0 ;  /* 0x0000000000107882 */ /* 0x001fe20000000000 */
[----:B------:R-:W-:Y:S01]  /*e7d0*/  UMOV UR17, 0x10000000 ;  /* 0x1000000000117882 */ /* 0x000fe20000000000 */
[----:B-1----:R-:W-:Y:S01]  /*e7e0*/  ULEA UR40, UP0, UR10, UR22, 0x2 ;  /* 0x000000160a287291 */ /* 0x002fe2000f80103f */
[----:B------:R-:W-:Y:S01]  /*e7f0*/  UMOV UR43, UR11 ;  /* 0x0000000b002b7c82 */ /* 0x000fe20008000000 */
[----:B------:R-:W-:-:S02]  /*e800*/  UMOV UR44, UR12 ;  /* 0x0000000c002c7c82 */ /* 0x000fc40008000000 */
[----:B------:R-:W-:Y:S01]  /*e810*/  ULEA.HI.X UR41, UR10, UR23, UR9, 0x2, UP0 ;  /* 0x000000170a297291 */ /* 0x000fe200080f1409 */
[----:B------:R-:W-:Y:S02]  /*e820*/  UMOV UR45, UR13 ;  /* 0x0000000d002d7c82 */ /* 0x000fe40008000000 */
[----:B------:R-:W-:Y:S01]  /*e830*/  UMOV UR9, 0x10 ;  /* 0x0000001000097882 */ /* 0x000fe20000000000 */
[----:B--2---:R-:W-:Y:S01]  /*e840*/  UIADD3 UR24, UR8, 0x2800, URZ ;  /* 0x0000280008187890 */ /* 0x004fe2000fffe03f */
[----:B------:R-:W-:Y:S01]  /*e850*/  UMOV UR10, UR18 ;  /* 0x00000012000a7c82 */ /* 0x000fe20008000000 */
[----:B------:R-:W-:Y:S01]  /*e860*/  UMOV UR26, 0x40 ;  /* 0x00000040001a7882 */ /* 0x000fe20000000000 */
[----:B------:R-:W-:Y:S02]  /*e870*/  UMOV UR27, UR11 ;  /* 0x0000000b001b7c82 */ /* 0x000fe40008000000 */
[----:B------:R0:W-:Y:S01]  /*e880*/  UBLKCP.S.G [UR48], [UR40], UR9 ;  /* 0x00000030280073ba */ /* 0x0001e20008000209 */
[----:B------:R1:W-:Y:S01]  /*e890*/  SYNCS.ARRIVE.TRANS64 RZ, [R6+URZ+0x31600], R3 ;  /* 0x0316000306ff79a7 */ /* 0x0003e2000800003f */
[----:B------:R-:W-:Y:S01]  /*e8a0*/  UMOV UR28, UR12 ;  /* 0x0000000c001c7c82 */ /* 0x000fe20008000000 */
[----:B---3--:R-:W-:Y:S01]  /*e8b0*/  UIADD3 UR56, UR8, 0x5000, URZ ;  /* 0x0000500008387890 */ /* 0x008fe2000fffe03f */
[----:B------:R-:W-:Y:S01]  /*e8c0*/  UMOV UR29, UR13 ;  /* 0x0000000d001d7c82 */ /* 0x000fe20008000000 */
[----:B------:R-:W-:Y:S01]  /*e8d0*/  UIADD3 UR32, UR8, 0xc800, URZ ;  /* 0x0000c80008207890 */ /* 0x000fe2000fffe03f */
[----:B------:R-:W-:Y:S01]  /*e8e0*/  UMOV UR50, 0xc0 ;  /* 0x000000c000327882 */ /* 0x000fe20000000000 */
[----:B------:R-:W-:Y:S01]  /*e8f0*/  UMOV UR51, UR11 ;  /* 0x0000000b00337c82 */ /* 0x000fe20008000000 */
[----:B------:R-:W-:Y:S01]  /*e900*/  UMOV UR42, UR18 ;  /* 0x00000012002a7c82 */ /* 0x000fe20008000000 */
[----:B------:R-:W-:Y:S01]  /*e910*/  UMOV UR34, 0x40 ;  /* 0x0000004000227882 */ /* 0x000fe20000000000 */
[----:B------:R-:W-:Y:S01]  /*e920*/  UMOV UR35, UR11 ;  /* 0x0000000b00237c82 */ /* 0x000fe20008000000 */
[----:B------:R-:W-:Y:S01]  /*e930*/  UMOV UR36, UR12 ;  /* 0x0000000c00247c82 */ /* 0x000fe20008000000 */
[----:B------:R-:W-:Y:S01]  /*e940*/  UMOV UR37, UR13 ;  /* 0x0000000d00257c82 */ /* 0x000fe20008000000 */
[----:B0-----:R-:W-:-:S02]  /*e950*/  UIADD3 UR9, UR8, 0x31600, URZ ;  /* 0x0003160008097890 */ /* 0x001fc4000fffe03f */
[----:B------:R-:W-:Y:S02]  /*e960*/  UIADD3 UR48, UR8, 0x7800, URZ ;  /* 0x0000780008307890 */ /* 0x000fe4000fffe03f */
[----:B------:R-:W-:-:S03]  /*e970*/  UIADD3 UR40, UR8, 0xa000, URZ ;  /* 0x0000a00008287890 */ /* 0x000fc6000fffe03f */
[----:B------:R-:W-:Y:S01]  /*e980*/  UMOV UR25, UR9 ;  /* 0x0000000900197c82 */ /* 0x000fe20008000000 */
[----:B------:R-:W-:Y:S01]  /*e990*/  UMOV UR57, UR9 ;  /* 0x0000000900397c82 */ /* 0x000fe20008000000 */
[----:B------:R0:W-:Y:S01]  /*e9a0*/  UTMALDG.4D [UR8], [UR4], desc[UR16] ;  /* 0x00001008040075b4 */ /* 0x0001e20008019000 */
[----:B------:R-:W-:Y:S01]  /*e9b0*/  UMOV UR49, UR9 ;  /* 0x0000000900317c82 */ /* 0x000fe20008000000 */
[----:B------:R-:W-:Y:S01]  /*e9c0*/  UMOV UR41, UR9 ;  /* 0x0000000900297c82 */ /* 0x000fe20008000000 */
[----:B------:R-:W-:Y:S01]  /*e9d0*/  UMOV UR33, UR9 ;  /* 0x0000000900217c82 */ /* 0x000fe20008000000 */
[----:B------:R2:W-:Y:S01]  /*e9e0*/  UTMALDG.4D [UR24], [UR4], desc[UR16] ;  /* 0x00001018040075b4 */ /* 0x0005e20008019000 */
[----:B------:R1:W-:Y:S01]  /*e9f0*/  UTMALDG.4D [UR56], [UR4], desc[UR16] ;  /* 0x00001038040075b4 */ /* 0x0003e20008019000 */
[----:B------:R1:W-:Y:S01]  /*ea00*/  UTMALDG.4D [UR48], [UR4], desc[UR16] ;  /* 0x00001030040075b4 */ /* 0x0003e20008019000 */
[----:B0-----:R-:W-:Y:S01]  /*ea10*/  UMOV UR10, 0xc0 ;  /* 0x000000c0000a7882 */ /* 0x001fe20000000000 */
[----:B------:R1:W-:Y:S01]  /*ea20*/  UTMALDG.4D [UR40], [UR6], desc[UR16] ;  /* 0x00001028060075b4 */ /* 0x0003e20008019000 */
[----:B--2---:R-:W-:-:S02]  /*ea30*/  UIADD3 UR24, UR8, 0xf000, URZ ;  /* 0x0000f00008187890 */ /* 0x004fc4000fffe03f */
[----:B------:R-:W-:Y:S01]  /*ea40*/  UIADD3 UR8, UR8, 0x11800, URZ ;  /* 0x0001180008087890 */ /* 0x000fe2000fffe03f */
[----:B------:R-:W-:Y:S01]  /*ea50*/  UMOV UR26, 0x80 ;  /* 0x00000080001a7882 */ /* 0x000fe20000000000 */
[----:B------:R1:W-:Y:S05]  /*ea60*/  UTMALDG.4D [UR32], [UR6], desc[UR16] ;  /* 0x00001020060075b4 */ /* 0x0003ea0008019000 */
[----:B------:R1:W-:Y:S02]  /*ea70*/  UTMALDG.4D [UR24], [UR6], desc[UR16] ;  /* 0x00001018060075b4 */ /* 0x0003e40008019000 */
[----:B------:R1:W-:Y:S02]  /*ea80*/  UTMALDG.4D [UR8], [UR6], desc[UR16] ;  /* 0x00001008060075b4 */ /* 0x0003e40008019000 */
[----:B-1----:R-:W-:Y:S05]  /*ea90*/  @P1 BRA `(.L_x_596) ;  /* 0x0000000800581947 */ /* 0x002fea0003800000 */
[----:B------:R-:W0:Y:S01]  /*eaa0*/  LDC.64 R12, c[0x0][0x730] ;  /* 0x0001cc00ff0c7b82 */ /* 0x000e220000000a00 */
[----:B------:R-:W-:Y:S01]  /*eab0*/  ULDC.64 UR8, c[0x0][0x738] ;  /* 0x0001ce0000087ab9 */ /* 0x000fe20000000a00 */
[----:B------:R-:W-:Y:S01]  /*eac0*/  LOP3.LUT R16, R21, 0x1f, RZ, 0xc0, !PT ;  /* 0x0000001f15107812 */ /* 0x000fe200078ec0ff */
[----:B------:R-:W-:Y:S02]  /*ead0*/  UIMAD UR6, UR47, UR8, URZ ;  /* 0x000000082f0672a4 */ /* 0x000fe4000f8e023f */
[----:B------:R-:W-:Y:S02]  /*eae0*/  UIMAD.WIDE.U32 UR4, UR21, UR8, UR38 ;  /* 0x00000008150472a5 */ /* 0x000fe4000f8e0026 */
[----:B------:R-:W-:Y:S01]  /*eaf0*/  UIMAD UR6, UR21, UR9, UR6 ;  /* 0x00000009150672a4 */ /* 0x000fe2000f8e0206 */
[----:B------:R-:W1:Y:S03]  /*eb00*/  LDC.64 R14, c[0x0][0x728] ;  /* 0x0001ca00ff0e7b82 */ /* 0x000e660000000a00 */
[----:B------:R-:W-:Y:S01]  /*eb10*/  UIADD3 UR6, UR5, UR6, URZ ;  /* 0x0000000605067290 */ /* 0x000fe2000fffe03f */
[----:B------:R-:W-:-:S02]  /*eb20*/  IMAD.U32 R4, RZ, RZ, UR4 ;  /* 0x00000004ff047e24 */ /* 0x000fc4000f8e00ff */
[----:B------:R-:W-:Y:S01]  /*eb30*/  IMAD.U32 R5, RZ, RZ, UR5 ;  /* 0x00000005ff057e24 */ /* 0x000fe2000f8e00ff */
[----:B------:R-:W-:Y:S01]  /*eb40*/  UIMAD.WIDE.U32 UR4, UR21, UR14, UR38 ;  /* 0x0000000e150472a5 */ /* 0x000fe2000f8e0026 */
[----:B------:R-:W-:Y:S02]  /*eb50*/  IMAD.MOV.U32 R2, RZ, RZ, R4 ;  /* 0x000000ffff027224 */ /* 0x000fe400078e0004 */
[----:B------:R-:W-:Y:S01]  /*eb60*/  IMAD.U32 R3, RZ, RZ, UR6 ;  /* 0x00000006ff037e24 */ /* 0x000fe2000f8e00ff */
[----:B------:R-:W-:Y:S01]  /*eb70*/  UIADD3 UR5, UR15, UR5, URZ ;  /* 0x000000050f057290 */ /* 0x000fe2000fffe03f */
[----:B------:R-:W-:-:S03]  /*eb80*/  IMAD.MOV.U32 R4, RZ, RZ, 0x1 ;  /* 0x00000001ff047424 */ /* 0x000fc600078e00ff */
[----:B------:R-:W-:Y:S02]  /*eb90*/  UIMAD.WIDE.U32 UR4, UR20, UR30, UR4 ;  /* 0x0000001e140472a5 */ /* 0x000fe4000f8e0004 */
[----:B0-----:R-:W-:-:S04]  /*eba0*/  IMAD.WIDE.U32 R2, R12, UR20, R2 ;  /* 0x000000140c027c25 */ /* 0x001fc8000f8e0002 */
[----:B------:R-:W-:Y:S01]  /*ebb0*/  IMAD R12, R17, R12, RZ ;  /* 0x0000000c110c7224 */ /* 0x000fe200078e02ff */
[----:B------:R-:W-:Y:S01]  /*ebc0*/  IADD3 R2, P1, R2, UR46, RZ ;  /* 0x0000002e02027c10 */ /* 0x000fe2000ff3e0ff */
[----:B------:R-:W-:Y:S02]  /*ebd0*/  UIADD3 UR46, UR46, 0x40, URZ ;  /* 0x000000402e2e7890 */ /* 0x000fe4000fffe03f */
[----:B------:R-:W-:Y:S02]  /*ebe0*/  IMAD R13, R13, UR20, R12 ;  /* 0x000000140d0d7c24 */ /* 0x000fe4000f8e020c */
[----:B------:R-:W-:Y:S01]  /*ebf0*/  USHF.R.S32.HI UR6, URZ, 0x1f, UR46 ;  /* 0x0000001f3f067899 */ /* 0x000fe2000801142e */
[----:B------:R-:W-:Y:S01]  /*ec00*/  IMAD.MOV.U32 R12, RZ, RZ, RZ ;  /* 0x000000ffff0c7224 */ /* 0x000fe200078e00ff */
[----:B------:R-:W-:Y:S01]  /*ec10*/  UIADD3 UR46, UP0, UR46, UR4, URZ ;  /* 0x000000042e2e7290 */ /* 0x000fe2000ff1e03f */
[----:B------:R-:W-:Y:S01]  /*ec20*/  IMAD.X R3, R3, 0x1, R13, P1 ;  /* 0x0000000103037824 */ /* 0x000fe200008e060d */
[----:B-1----:R-:W-:Y:S01]  /*ec30*/  LEA R14, P1, R2, R14, 0x2 ;  /* 0x0000000e020e7211 */ /* 0x002fe200078210ff */
[----:B------:R-:W-:Y:S01]  /*ec40*/  IMAD.MOV.U32 R13, RZ, RZ, 0x1 ;  /* 0x00000001ff0d7424 */ /* 0x000fe200078e00ff */
[----:B------:R-:W-:-:S02]  /*ec50*/  UIADD3.X UR6, UR6, UR31, UR5, UP0, !UPT ;  /* 0x0000001f06067290 */ /* 0x000fc400087fe405 */
[----:B------:R-:W-:Y:S01]  /*ec60*/  ULEA UR22, UP0, UR46, UR22, 0x2 ;  /* 0x000000162e167291 */ /* 0x000fe2000f80103f */
[----:B------:R-:W-:Y:S01]  /*ec70*/  LEA.HI.X R15, R2, R15, R3, 0x2, P1 ;  /* 0x0000000f020f7211 */ /* 0x000fe200008f1403 */
[----:B------:R-:W-:Y:S02]  /*ec80*/  IMAD.U32 R3, RZ, RZ, UR19 ;  /* 0x00000013ff037e24 */ /* 0x000fe4000f8e00ff */
[----:B------:R-:W-:Y:S02]  /*ec90*/  ULEA.HI.X UR23, UR46, UR23, UR6, 0x2, UP0 ;  /* 0x000000172e177291 */ /* 0x000fe400080f1406 */
[----:B------:R-:W-:-:S04]  /*eca0*/  IMAD.U32 R18, RZ, RZ, UR22 ;  /* 0x00000016ff127e24 */ /* 0x000fc8000f8e00ff */
[----:B------:R-:W-:-:S07]  /*ecb0*/  IMAD.U32 R19, RZ, RZ, UR23 ;  /* 0x00000017ff137e24 */ /* 0x000fce000f8e00ff */
.L_x_601:
[----:B------:R-:W-:-:S04]  /*ecc0*/  SHF.L.U32 R5, R13, 0x1f, RZ ;  /* 0x0000001f0d057819 */ /* 0x000fc800000006ff */
[----:B------:R-:W0:Y:S02]  /*ecd0*/  SYNCS.PHASECHK.TRANS64.TRYWAIT P1, [R6+URZ+0x31638], R5 ;  /* 0x03163805060075a7 */ /* 0x000e24000802017f */
[----:B0-----:R-:W-:Y:S05]  /*ece0*/  @!P1 BRA `(.L_x_597) ;  /* 0x0000000c00d89947 */ /* 0x001fea0003800000 */
.L_x_610:
[----:B------:R-:W-:Y:S05]  /*ecf0*/  @P0 BRA `(.L_x_598) ;  /* 0x0000000000140947 */ /* 0x000fea0003800000 */
[----:B------:R-:W-:Y:S01]  /*ed00*/  ISETP.NE.AND P1, PT, R16, RZ, PT ;  /* 0x000000ff1000720c */ /* 0x000fe20003f25270 */
[----:B0-----:R-:W-:-:S04]  /*ed10*/  IMAD.MOV.U32 R5, RZ, RZ, 0x8100 ;  /* 0x00008100ff057424 */ /* 0x001fc800078e00ff */
[----:B------:R1:W-:Y:S08]  /*ed20*/  SYNCS.ARRIVE.TRANS64 RZ, [R6+URZ+0x31630], R5 ;  /* 0x0316300506ff79a7 */ /* 0x0003f0000800003f */
[----:B------:R-:W-:Y:S05]  /*ed30*/  @!P1 BRA `(.L_x_598) ;  /* 0x0000000000049947 */ /* 0x000fea0003800000 */
[----:B------:R-:W-:Y:S01]  /*ed40*/  BPT.TRAP 0x1 ;  /* 0x000000040000795c */ /* 0x000fe20000300000 */
.L_x_598:
[----:B01----:R-:W-:Y:S01]  /*ed50*/  IMAD.MOV.U32 R5, RZ, RZ, R8 ;  /* 0x000000ffff057224 */ /* 0x003fe200078e0008 */
        /* <DEDUP_REMOVED lines=10> */
[----:B------:R-:W-:Y:S01]  /*ee00*/  ISETP.NE.AND P1, PT, R12, 0x2, PT ;  /* 0x000000020c00780c */ /* 0x000fe20003f25270 */
[----:B------:R-:W-:Y:S01]  /*ee10*/  UMOV UR34, 0x40 ;  /* 0x0000004000227882 */ /* 0x000fe20000000000 */
[----:B------:R-:W-:Y:S01]  /*ee20*/  R2UR UR4, R14 ;  /* 0x000000000e0472ca */ /* 0x000fe200000e0000 */
[----:B------:R-:W-:Y:S01]  /*ee30*/  UIADD3 UR16, UR14, 0x24100, URZ ;  /* 0x000241000e107890 */ /* 0x000fe2000fffe03f */
[----:B------:R-:W-:Y:S01]  /*ee40*/  R2UR UR7, R2 ;  /* 0x00000000020772ca */ /* 0x000fe200000e0000 */
[----:B------:R-:W-:Y:S01]  /*ee50*/  UIADD3 UR17, UR14, 0x31630, URZ ;  /* 0x000316300e117890 */ /* 0x000fe2000fffe03f */
[----:B------:R-:W-:Y:S01]  /*ee60*/  R2UR UR5, R15 ;  /* 0x000000000f0572ca */ /* 0x000fe200000e0000 */
[----:B------:R-:W-:Y:S01]  /*ee70*/  UIADD3 UR32, UR14, 0x26100, URZ ;  /* 0x000261000e207890 */ /* 0x000fe2000fffe03f */
[----:B------:R-:W-:Y:S01]  /*ee80*/  SEL R2, RZ, 0x1, P1 ;  /* 0x00000001ff027807 */ /* 0x000fe20000800000 */
[----:B------:R-:W-:Y:S01]  /*ee90*/  UIADD3 UR24, UR14, 0x28100, URZ ;  /* 0x000281000e187890 */ /* 0x000fe2000fffe03f */
[----:B------:R-:W-:Y:S01]  /*eea0*/  SEL R12, R12, RZ, P1 ;  /* 0x000000ff0c0c7207 */ /* 0x000fe20000800000 */
[----:B------:R-:W-:Y:S01]  /*eeb0*/  UMOV UR36, UR20 ;  /* 0x0000001400247c82 */ /* 0x000fe20008000000 */
[----:B------:R-:W-:Y:S01]  /*eec0*/  LOP3.LUT R4, R4, R2, RZ, 0x3c, !PT ;  /* 0x0000000204047212 */ /* 0x000fe200078e3cff */
[----:B------:R-:W-:Y:S01]  /*eed0*/  UMOV UR37, UR21 ;  /* 0x0000001500257c82 */ /* 0x000fe20008000000 */
[----:B------:R-:W-:Y:S01]  /*eee0*/  UMOV UR35, UR19 ;  /* 0x0000001300237c82 */ /* 0x000fe20008000000 */
[----:B------:R-:W-:Y:S01]  /*eef0*/  UMOV UR33, UR17 ;  /* 0x0000001100217c82 */ /* 0x000fe20008000000 */
[----:B------:R-:W-:Y:S01]  /*ef00*/  UMOV UR26, 0x80 ;  /* 0x00000080001a7882 */ /* 0x000fe20000000000 */
[----:B------:R0:W-:Y:S01]  /*ef10*/  UTMALDG.4D [UR16], [UR6], desc[UR8] ;  /* 0x00000810060075b4 */ /* 0x0001e20008019000 */
[----:B------:R-:W-:Y:S01]  /*ef20*/  UMOV UR28, UR20 ;  /* 0x00000014001c7c82 */ /* 0x000fe20008000000 */
[----:B------:R-:W-:Y:S01]  /*ef30*/  UMOV UR29, UR21 ;  /* 0x00000015001d7c82 */ /* 0x000fe20008000000 */
[----:B------:R-:W-:Y:S01]  /*ef40*/  UMOV UR27, UR19 ;  /* 0x00000013001b7c82 */ /* 0x000fe20008000000 */
[----:B------:R-:W-:Y:S01]  /*ef50*/  UMOV UR25, UR17 ;  /* 0x0000001100197c82 */ /* 0x000fe20008000000 */
[----:B------:R-:W-:Y:S01]  /*ef60*/  IMAD R20, R12, 0x8, R6 ;  /* 0x000000080c147824 */ /* 0x000fe200078e0206 */
[----:B------:R-:W-:Y:S01]  /*ef70*/  SHF.L.U32 R2, R4, 0x1f, RZ ;  /* 0x0000001f04027819 */ /* 0x000fe200000006ff */
[----:B------:R-:W-:Y:S01]  /*ef80*/  UMOV UR10, 0x10 ;  /* 0x00000010000a7882 */ /* 0x000fe20000000000 */
[----:B------:R1:W-:Y:S01]  /*ef90*/  UTMALDG.4D [UR32], [UR6], desc[UR8] ;  /* 0x00000820060075b4 */ /* 0x0003e20008019000 */
[----:B------:R-:W-:Y:S01]  /*efa0*/  UMOV UR15, UR17 ;  /* 0x00000011000f7c82 */ /* 0x000fe20008000000 */
[----:B------:R-:W-:Y:S01]  /*efb0*/  ISETP.NE.AND P2, PT, R11, RZ, PT ;  /* 0x000000ff0b00720c */ /* 0x000fe20003f45270 */
[----:B------:R1:W-:Y:S01]  /*efc0*/  UTMALDG.4D [UR24], [UR6], desc[UR8] ;  /* 0x00000818060075b4 */ /* 0x0003e20008019000 */
[----:B0-----:R-:W-:-:S02]  /*efd0*/  UIADD3 UR16, UR14, 0x2a100, URZ ;  /* 0x0002a1000e107890 */ /* 0x001fc4000fffe03f */
[----:B------:R-:W-:Y:S01]  /*efe0*/  UIADD3 UR14, UR14, 0x2c300, URZ ;  /* 0x0002c3000e0e7890 */ /* 0x000fe2000fffe03f */
[----:B------:R-:W-:-:S06]  /*eff0*/  UMOV UR18, 0xc0 ;  /* 0x000000c000127882 */ /* 0x000fcc0000000000 */
[----:B------:R1:W-:Y:S02]  /*f000*/  UTMALDG.4D [UR16], [UR6], desc[UR8] ;  /* 0x00000810060075b4 */ /* 0x0003e40008019000 */
[----:B------:R1:W-:Y:S01]  /*f010*/  UBLKCP.S.G [UR14], [UR4], UR10 ;  /* 0x0000000e040073ba */ /* 0x0003e2000800020a */
[----:B------:R-:W0:Y:S02]  /*f020*/  SYNCS.PHASECHK.TRANS64.TRYWAIT P1, [R20+URZ+0x31620], R2 ;  /* 0x03162002140075a7 */ /* 0x000e24000802017f */
[----:B01----:R-:W-:Y:S05]  /*f030*/  @!P1 BRA `(.L_x_599) ;  /* 0x0000000c00189947 */ /* 0x003fea0003800000 */
.L_x_612:
[----:B------:R-:W-:Y:S01]  /*f040*/  LOP3.LUT R13, R13, 0x1, RZ, 0x3c, !PT ;  /* 0x000000010d0d7812 */ /* 0x000fe200078e3cff */
[----:B------:R-:W-:Y:S06]  /*f050*/  @P2 BRA `(.L_x_600) ;  /* 0x0000000000142947 */ /* 0x000fec0003800000 */
[----:B------:R-:W-:Y:S01]  /*f060*/  ISETP.NE.AND P1, PT, R16, RZ, PT ;  /* 0x000000ff1000720c */ /* 0x000fe20003f25270 */
[----:B0-----:R-:W-:-:S04]  /*f070*/  IMAD.MOV.U32 R2, RZ, RZ, 0x8100 ;  /* 0x00008100ff027424 */ /* 0x001fc800078e00ff */
[----:B------:R1:W-:Y:S08]  /*f080*/  SYNCS.ARRIVE.TRANS64 RZ, [R20+URZ+0x31610], R2 ;  /* 0x0316100214ff79a7 */ /* 0x0003f0000800003f */
[----:B------:R-:W-:Y:S05]  /*f090*/  @!P1 BRA `(.L_x_600) ;  /* 0x0000000000049947 */ /* 0x000fea0003800000 */
[----:B------:R-:W-:Y:S01]  /*f0a0*/  BPT.TRAP 0x1 ;  /* 0x000000040000795c */ /* 0x000fe20000300000 */
.L_x_600:
[--C-:B01----:R-:W-:Y:S01]  /*f0b0*/  IMAD R2, R12, 0x8000, R6.reuse ;  /* 0x000080000c027824 */ /* 0x103fe200078e0206 */
        /* <DEDUP_REMOVED lines=15> */
[----:B------:R-:W-:Y:S01]  /*f1b0*/  UIADD3 UR41, UR41, 0x31610, URZ ;  /* 0x0003161029297890 */ /* 0x000fe2000fffe03f */
        /* <DEDUP_REMOVED lines=9> */
[----:B------:R-:W-:Y:S01]  /*f250*/  IMAD.U32 R3, RZ, RZ, UR43 ;  /* 0x0000002bff037e24 */ /* 0x000fe2000f8e00ff */
[----:B------:R-:W-:Y:S01]  /*f260*/  UMOV UR45, UR21 ;  /* 0x00000015002d7c82 */ /* 0x000fe20008000000 */
        /* <DEDUP_REMOVED lines=8> */
[----:B------:R0:W-:Y:S01]  /*f2f0*/  UTMALDG.4D [UR40], [UR4], desc[UR6] ;  /* 0x00000628040075b4 */ /* 0x0001e20008019000 */
[----:B------:R-:W-:Y:S01]  /*f300*/  UIADD3 UR8, UR8, 0x2c100, URZ ;  /* 0x0002c10008087890 */ /* 0x000fe2000fffe03f */
[----:B------:R-:W-:Y:S01]  /*f310*/  IMAD.X R15, RZ, RZ, R15, P2 ;  /* 0x000000ffff0f7224 */ /* 0x000fe200010e060f */
[----:B------:R-:W-:Y:S01]  /*f320*/  UMOV UR25, UR41 ;  /* 0x0000002900197c82 */ /* 0x000fe20008000000 */
[----:B------:R-:W-:Y:S01]  /*f330*/  UMOV UR27, UR43 ;  /* 0x0000002b001b7c82 */ /* 0x000fe20008000000 */
[----:B------:R-:W-:Y:S01]  /*f340*/  UMOV UR18, 0xc0 ;  /* 0x000000c000127882 */ /* 0x000fe20000000000 */
[----:B------:R-:W-:Y:S01]  /*f350*/  UMOV UR17, UR41 ;  /* 0x0000002900117c82 */ /* 0x000fe20008000000 */
[----:B------:R-:W-:Y:S01]  /*f360*/  UMOV UR19, UR43 ;  /* 0x0000002b00137c82 */ /* 0x000fe20008000000 */
[----:B------:R0:W-:Y:S01]  /*f370*/  UTMALDG.4D [UR32], [UR4], desc[UR6] ;  /* 0x00000620040075b4 */ /* 0x0001e20008019000 */
[----:B------:R-:W-:Y:S01]  /*f380*/  UMOV UR10, 0x10 ;  /* 0x00000010000a7882 */ /* 0x000fe20000000000 */
[----:B------:R-:W-:Y:S01]  /*f390*/  UMOV UR9, UR41 ;  /* 0x0000002900097c82 */ /* 0x000fe20008000000 */
[----:B------:R-:W-:Y:S01]  /*f3a0*/  IMAD.X R19, RZ, RZ, R19, P3 ;  /* 0x000000ffff137224 */ /* 0x000fe200018e0613 */
[----:B------:R0:W-:Y:S01]  /*f3b0*/  UTMALDG.4D [UR24], [UR4], desc[UR6] ;  /* 0x00000618040075b4 */ /* 0x0001e20008019000 */
[----:B------:R0:W-:Y:S01]  /*f3c0*/  UTMALDG.4D [UR16], [UR4], desc[UR6] ;  /* 0x00000610040075b4 */ /* 0x0001e20008019000 */
[----:B------:R0:W-:Y:S02]  /*f3d0*/  UBLKCP.S.G [UR8], [UR14], UR10 ;  /* 0x000000080e0073ba */ /* 0x0001e4000800020a */
[----:B0-----:R-:W-:Y:S05]  /*f3e0*/  @!P1 BRA `(.L_x_601) ;  /* 0xfffffff800349947 */ /* 0x001fea000383ffff */
[----:B------:R-:W-:-:S07]  /*f3f0*/  VIADD R12, R12, 0x1 ;  /* 0x000000010c0c7836 */ /* 0x000fce0000000000 */
.L_x_596:
[----:B------:R-:W-:Y:S01]  /*f400*/  SHF.L.U32 R16, R13, 0x1f, RZ ;  /* 0x0000001f0d107819 */ /* 0x000fe200000006ff */
[----:B------:R-:W0:Y:S01]  /*f410*/  LDC.64 R10, c[0x0][0x730] ;  /* 0x0001cc00ff0a7b82 */ /* 0x000e220000000a00 */
[----:B------:R-:W-:Y:S02]  /*f420*/  IMAD.U32 R14, RZ, RZ, UR38 ;  /* 0x00000026ff0e7e24 */ /* 0x000fe4000f8e00ff */
[----:B------:R-:W-:Y:S02]  /*f430*/  IMAD.U32 R2, RZ, RZ, UR38 ;  /* 0x00000026ff027e24 */ /* 0x000fe4000f8e00ff */
[----:B------:R-:W-:Y:S02]  /*f440*/  IMAD.MOV.U32 R2, RZ, RZ, R14 ;  /* 0x000000ffff027224 */ /* 0x000fe400078e000e */
[----:B------:R-:W-:Y:S01]  /*f450*/  IMAD.U32 R3, RZ, RZ, UR39 ;  /* 0x00000027ff037e24 */ /* 0x000fe2000f8e00ff */
[----:B------:R-:W1:Y:S01]  /*f460*/  SYNCS.PHASECHK.TRANS64.TRYWAIT P1, [R6+URZ+0x31638], R16 ;  /* 0x03163810060075a7 */ /* 0x000e62000802017f */
[----:B------:R-:W-:Y:S01]  /*f470*/  IMAD.U32 R15, RZ, RZ, UR39 ;  /* 0x00000027ff0f7e24 */ /* 0x000fe2000f8e00ff */
[----:B------:R-:W2:Y:S01]  /*f480*/  LDC.64 R8, c[0x0][0x738] ;  /* 0x0001ce00ff087b82 */ /* 0x000ea20000000a00 */
[----:B0-----:R-:W-:-:S02]  /*f490*/  IMAD R14, R17, R10, RZ ;  /* 0x0000000a110e7224 */ /* 0x001fc400078e02ff */
[----:B------:R-:W-:-:S04]  /*f4a0*/  IMAD.WIDE.U32 R2, R10, UR20, R2 ;  /* 0x000000140a027c25 */ /* 0x000fc8000f8e0002 */
[----:B------:R-:W-:-:S04]  /*f4b0*/  IMAD R11, R11, UR20, R14 ;  /* 0x000000140b0b7c24 */ /* 0x000fc8000f8e020e */
[----:B------:R-:W-:Y:S02]  /*f4c0*/  IMAD.IADD R3, R11, 0x1, R3 ;  /* 0x000000010b037824 */ /* 0x000fe400078e0203 */
[C---:B--2---:R-:W-:Y:S02]  /*f4d0*/  IMAD R10, R8.reuse, UR47, RZ ;  /* 0x0000002f080a7c24 */ /* 0x044fe4000f8e02ff */
[----:B------:R-:W-:-:S04]  /*f4e0*/  IMAD.WIDE.U32 R2, R8, UR21, R2 ;  /* 0x0000001508027c25 */ /* 0x000fc8000f8e0002 */
[----:B------:R-:W-:Y:S01]  /*f4f0*/  IMAD R9, R9, UR21, R10 ;  /* 0x0000001509097c24 */ /* 0x000fe2000f8e020a */
[----:B-1----:R-:W-:Y:S06]  /*f500*/  @!P1 BRA `(.L_x_602) ;  /* 0x0000000400fc9947 */ /* 0x002fec0003800000 */
.L_x_613:
[----:B------:R-:W-:Y:S01]  /*f510*/  IMAD.IADD R8, R9, 0x1, R3 ;  /* 0x0000000109087824 */ /* 0x000fe200078e0203 */
[----:B------:R-:W-:Y:S06]  /*f520*/  @P0 BRA `(.L_x_603) ;  /* 0x0000000000140947 */ /* 0x000fec0003800000 */
[----:B------:R-:W-:Y:S01]  /*f530*/  LOP3.LUT P0, RZ, R21, 0x1f, RZ, 0xc0, !PT ;  /* 0x0000001f15ff7812 */ /* 0x000fe2000780c0ff */
[----:B------:R-:W-:-:S04]  /*f540*/  IMAD.MOV.U32 R9, RZ, RZ, 0x8100 ;  /* 0x00008100ff097424 */ /* 0x000fc800078e00ff */
[----:B------:R1:W-:Y:S08]  /*f550*/  SYNCS.ARRIVE.TRANS64 RZ, [R6+URZ+0x31630], R9 ;  /* 0x0316300906ff79a7 */ /* 0x0003f0000800003f */
[----:B------:R-:W-:Y:S05]  /*f560*/  @!P0 BRA `(.L_x_603) ;  /* 0x0000000000048947 */ /* 0x000fea0003800000 */
[----:B------:R-:W-:Y:S01]  /*f570*/  BPT.TRAP 0x1 ;  /* 0x000000040000795c */ /* 0x000fe20000300000 */
.L_x_603:
[----:B------:R-:W-:Y:S01]  /*f580*/  R2UR UR43, R0 ;  /* 0x00000000002b72ca */ /* 0x000fe200000e0000 */
[----:B------:R-:W-:Y:S01]  /*f590*/  ULDC.64 UR14, c[0x0][0x728] ;  /* 0x0001ca00000e7ab9 */ /* 0x000fe20000000a00 */
[----:B------:R-:W-:Y:S01]  /*f5a0*/  R2UR UR6, R2 ;  /* 0x00000000020672ca */ /* 0x000fe200000e0000 */
[----:B------:R-:W-:Y:S01]  /*f5b0*/  UMOV UR9, 0x14f00000 ;  /* 0x14f0000000097882 */ /* 0x000fe20000000000 */
[----:B------:R-:W-:Y:S01]  /*f5c0*/  R2UR UR7, R3 ;  /* 0x00000000030772ca */ /* 0x000fe200000e0000 */
[----:B------:R-:W-:Y:S01]  /*f5d0*/  UMOV UR42, URZ ;  /* 0x0000003f002a7c82 */ /* 0x000fe20008000000 */
[----:B------:R-:W-:Y:S01]  /*f5e0*/  R2UR UR8, R8 ;  /* 0x00000000080872ca */ /* 0x000fe200000e0000 */
[----:B------:R-:W-:Y:S01]  /*f5f0*/  UMOV UR44, UR20 ;  /* 0x00000014002c7c82 */ /* 0x000fe20008000000 */
[----:B------:R-:W-:Y:S01]  /*f600*/  IADD3 R5, P0, R5, 0x1f0, RZ ;  /* 0x000001f005057810 */ /* 0x000fe20007f1e0ff */
[----:B------:R-:W-:Y:S01]  /*f610*/  UMOV UR45, UR21 ;  /* 0x00000015002d7c82 */ /* 0x000fe20008000000 */
[----:B------:R-:W-:Y:S01]  /*f620*/  R2UR UR10, R6 ;  /* 0x00000000060a72ca */ /* 0x000fe200000e0000 */
[----:B------:R-:W-:Y:S01]  /*f630*/  UMOV UR34, 0x40 ;  /* 0x0000004000227882 */ /* 0x000fe20000000000 */
[----:B------:R-:W-:Y:S01]  /*f640*/  R2UR UR4, R5 ;  /* 0x00000000050472ca */ /* 0x000fe200000e0000 */
[----:B------:R-:W-:Y:S01]  /*f650*/  USHF.L.U32 UR43, UR43, 0x6, URZ ;  /* 0x000000062b2b7899 */ /* 0x000fe2000800063f */
[----:B------:R-:W-:Y:S01]  /*f660*/  IMAD.X R7, RZ, RZ, R7, P0 ;  /* 0x000000ffff077224 */ /* 0x000fe200000e0607 */
[----:B------:R-:W-:Y:S01]  /*f670*/  UMOV UR36, UR20 ;  /* 0x0000001400247c82 */ /* 0x000fe20008000000 */
[----:B------:R-:W-:Y:S01]  /*f680*/  UMOV UR37, UR21 ;  /* 0x0000001500257c82 */ /* 0x000fe20008000000 */
[----:B------:R-:W-:Y:S01]  /*f690*/  UIADD3 UR7, UP0, UR43, UR6, URZ ;  /* 0x000000062b077290 */ /* 0x000fe2000ff1e03f */
[----:B------:R-:W-:Y:S01]  /*f6a0*/  ISETP.NE.AND P0, PT, R12, 0x2, PT ;  /* 0x000000020c00780c */ /* 0x000fe20003f05270 */
[----:B------:R-:W-:Y:S01]  /*f6b0*/  UMOV UR26, 0x80 ;  /* 0x00000080001a7882 */ /* 0x000fe20000000000 */
[----:B------:R-:W-:Y:S01]  /*f6c0*/  R2UR UR5, R7 ;  /* 0x00000000070572ca */ /* 0x000fe200000e0000 */
[----:B------:R-:W-:Y:S01]  /*f6d0*/  ULEA.HI.X.SX32 UR8, UR43, UR8, 0x1, UP0 ;  /* 0x000000082b087291 */ /* 0x000fe200080f0e3f */
[----:B------:R-:W-:Y:S01]  /*f6e0*/  SEL R3, RZ, 0x1, P0 ;  /* 0x00000001ff037807 */ /* 0x000fe20000000000 */
[----:B------:R-:W-:Y:S01]  /*f6f0*/  ULEA UR6, UP0, UR7, UR14, 0x2 ;  /* 0x0000000e07067291 */ /* 0x000fe2000f80103f */
[----:B------:R-:W-:Y:S01]  /*f700*/  LOP3.LUT R13, R13, 0x1, RZ, 0x3c, !PT ;  /* 0x000000010d0d7812 */ /* 0x000fe200078e3cff */
[----:B------:R-:W-:Y:S01]  /*f710*/  UIADD3 UR40, UR10, 0x24100, URZ ;  /* 0x000241000a287890 */ /* 0x000fe2000fffe03f */
[----:B------:R-:W-:Y:S01]  /*f720*/  LOP3.LUT R4, R4, R3, RZ, 0x3c, !PT ;  /* 0x0000000304047212 */ /* 0x000fe200078e3cff */
[----:B------:R-:W-:Y:S01]  /*f730*/  UIADD3 UR41, UR10, 0x31630, URZ ;  /* 0x000316300a297890 */ /* 0x000fe2000fffe03f */
[----:B------:R-:W-:Y:S01]  /*f740*/  SEL R12, R12, RZ, P0 ;  /* 0x000000ff0c0c7207 */ /* 0x000fe20000000000 */
[----:B------:R-:W-:-:S02]  /*f750*/  UIADD3 UR43, UR43, UR54, URZ ;  /* 0x000000362b2b7290 */ /* 0x000fc4000fffe03f */
[----:B------:R-:W-:Y:S02]  /*f760*/  UIADD3 UR32, UR10, 0x26100, URZ ;  /* 0x000261000a207890 */ /* 0x000fe4000fffe03f */
[----:B------:R-:W-:Y:S02]  /*f770*/  UIADD3 UR24, UR10, 0x28100, URZ ;  /* 0x000281000a187890 */ /* 0x000fe4000fffe03f */
[----:B------:R-:W-:Y:S02]  /*f780*/  UIADD3 UR16, UR10, 0x2a100, URZ ;  /* 0x0002a1000a107890 */ /* 0x000fe4000fffe03f */
[----:B------:R-:W-:Y:S02]  /*f790*/  ULEA.HI.X UR7, UR7, UR15, UR8, 0x2, UP0 ;  /* 0x0000000f07077291 */ /* 0x000fe400080f1408 */
[----:B------:R-:W-:Y:S01]  /*f7a0*/  UIADD3 UR14, UR10, 0x2c300, URZ ;  /* 0x0002c3000a0e7890 */ /* 0x000fe2000fffe03f */
[----:B------:R-:W-:Y:S01]  /*f7b0*/  UMOV UR8, 0x0 ;  /* 0x0000000000087882 */ /* 0x000fe20000000000 */
[----:B------:R-:W-:Y:S01]  /*f7c0*/  UMOV UR33, UR41 ;  /* 0x0000002900217c82 */ /* 0x000fe20008000000 */
        /* <DEDUP_REMOVED lines=15> */
[----:B---3--:R-:W-:Y:S01]  /*f8c0*/  NOP ;  /* 0x0000000000007918 */ /* 0x008fe20000000000 */
.L_x_589:
[----:B------:R-:W-:Y:S05]  /*f8d0*/  WARPSYNC.ALL ;  /* 0x0000000000007948 */ /* 0x000fea0003800000 */
[----:B------:R-:W-:-:S13]  /*f8e0*/  ELECT P0, URZ, PT ;  /* 0x00000000003f782f */ /* 0x000fda0003800000 */
[----:B------:R-:W-:Y:S05]  /*f8f0*/  @!P0 BRA `(.L_x_480) ;  /* 0x00000000007c8947 */ /* 0x000fea0003800000 */
[----:B------:R-:W3:Y:S02]  /*f900*/  LDL R0, [R1] ;  /* 0x0000000001007983 */ /* 0x000ee40000100800 */
[----:B---3--:R-:W-:-:S13]  /*f910*/  R2UR UR4, R0 ;  /* 0x00000000000472ca */ /* 0x008fda00000e0000 */
[----:B------:R-:W-:-:S06]  /*f920*/  ULOP3.LUT UR4, UR4, 0x2, URZ, 0xfc, !UPT ;  /* 0x0000000204047892 */ /* 0x000fcc000f8efc3f */
[----:B------:R-:W-:-:S05]  /*f930*/  IMAD.U32 R0, RZ, RZ, UR4 ;  /* 0x00000004ff007e24 */ /* 0x000fca000f8e00ff */
[----:B------:R-:W-:-:S13]  /*f940*/  ISETP.NE.AND P1, PT, R0, 0x3, PT ;  /* 0x000000030000780c */ /* 0x000fda0003f25270 */
[----:B------:R-:W-:Y:S05]  /*f950*/  @!P1 BRA `(.L_x_604) ;  /* 0x0000000000049947 */ /* 0x000fea0003800000 */
[----:B--2---:R-:W-:Y:S01]  /*f960*/  BPT.TRAP 0x1 ;  /* 0x000000040000795c */ /* 0x004fe20000300000 */
.L_x_604:
        /* <DEDUP_REMOVED lines=8> */
.L_x_614:
        /* <DEDUP_REMOVED lines=9> */
.L_x_615:
[----:B------:R-:W-:Y:S05]  /*fa80*/  @!P1 BRA `(.L_x_607) ;  /* 0x0000000000049947 */ /* 0x000fea0003800000 */
[----:B--2---:R-:W-:Y:S01]  /*fa90*/  BPT.TRAP 0x1 ;  /* 0x000000040000795c */ /* 0x004fe20000300000 */
.L_x_607:
[----:B------:R-:W-:-:S07]  /*faa0*/  SHF.L.U32 R13, R13, 0x1f, RZ ;  /* 0x0000001f0d0d7819 */ /* 0x000fce00000006ff */
.L_x_608:
[----:B----4-:R4:W0:Y:S02]  /*fab0*/  SYNCS.PHASECHK.TRANS64.TRYWAIT P0, [R2+URZ+0x31638], R13 ;  /* 0x0316380d020075a7 */ /* 0x010824000800017f */
[----:B0-----:R-:W-:Y:S05]  /*fac0*/  @!P0 NANOSLEEP.SYNCS 0x989680 ;  /* 0x009896800000895d */ /* 0x001fea0003900000 */
[----:B------:R-:W0:Y:S02]  /*fad0*/  @!P0 SYNCS.PHASECHK.TRANS64 P0, [R2+URZ+0x31638], R13 ;  /* 0x0316380d020085a7 */ /* 0x000e24000800007f */
[----:B0-----:R-:W-:Y:S05]  /*fae0*/  @!P0 BRA `(.L_x_608) ;  /* 0xfffffffc00f08947 */ /* 0x001fea000383ffff */
.L_x_480:
[----:B--2---:R-:W-:Y:S05]  /*faf0*/  BSYNC B0 ;  /* 0x0000000000007941 */ /* 0x004fea0003800000 */
.L_x_474:
[----:B------:R-:W-:Y:S05]  /*fb00*/  EXIT ;  /* 0x000000000000794d */ /* 0x000fea0003800000 */
.L_x_487:
[----:B0-----:R0:W1:Y:S02]  /*fb10*/  SYNCS.PHASECHK.TRANS64.TRYWAIT P0, [R17+URZ+0x31600], R12 ;  /* 0x0316000c110075a7 */ /* 0x001064000800017f */
[----:B-1----:R-:W-:Y:S05]  /*fb20*/  @!P0 NANOSLEEP.SYNCS 0x989680 ;  /* 0x009896800000895d */ /* 0x002fea0003900000 */
[----:B------:R-:W1:Y:S02]  /*fb30*/  @!P0 SYNCS.PHASECHK.TRANS64 P0, [R17+URZ+0x31600], R12 ;  /* 0x0316000c110085a7 */ /* 0x000e64000800007f */
[----:B-1----:R-:W-:Y:S05]  /*fb40*/  @!P0 BRA `(.L_x_487) ;  /* 0xfffffffc00f08947 */ /* 0x002fea000383ffff */
[----:B------:R-:W-:Y:S05]  /*fb50*/  BRA `(.L_x_486) ;  /* 0xffffff1400b07947 */ /* 0x000fea000383ffff */
.L_x_491:
[----:B-1----:R1:W2:Y:S02]  /*fb60*/  SYNCS.PHASECHK.TRANS64.TRYWAIT P0, [R16+URZ+0x31610], R9 ;  /* 0x03161009100075a7 */ /* 0x0022a4000800017f */
[----:B--2---:R-:W-:Y:S05]  /*fb70*/  @!P0 NANOSLEEP.SYNCS 0x989680 ;  /* 0x009896800000895d */ /* 0x004fea0003900000 */
[----:B------:R-:W2:Y:S02]  /*fb80*/  @!P0 SYNCS.PHASECHK.TRANS64 P0, [R16+URZ+0x31610], R9 ;  /* 0x03161009100085a7 */ /* 0x000ea4000800007f */
[----:B--2---:R-:W-:Y:S05]  /*fb90*/  @!P0 BRA `(.L_x_491) ;  /* 0xfffffffc00f08947 */ /* 0x004fea000383ffff */
[----:B------:R-:W-:Y:S05]  /*fba0*/  BRA `(.L_x_490) ;  /* 0xffffff2000447947 */ /* 0x000fea000383ffff */
.L_x_495:
[----:B---3--:R3:W4:Y:S02]  /*fbb0*/  SYNCS.PHASECHK.TRANS64.TRYWAIT P0, [R17+URZ+0x31630], R10 ;  /* 0x0316300a110075a7 */ /* 0x008724000800017f */
[----:B----4-:R-:W-:Y:S05]  /*fbc0*/  @!P0 NANOSLEEP.SYNCS 0x989680 ;  /* 0x009896800000895d */ /* 0x010fea0003900000 */
[----:B------:R-:W4:Y:S02]  /*fbd0*/  @!P0 SYNCS.PHASECHK.TRANS64 P0, [R17+URZ+0x31630], R10 ;  /* 0x0316300a110085a7 */ /* 0x000f24000800007f */
[----:B----4-:R-:W-:Y:S05]  /*fbe0*/  @!P0 BRA `(.L_x_495) ;  /* 0xfffffffc00f08947 */ /* 0x010fea000383ffff */
[----:B------:R-:W-:Y:S05]  /*fbf0*/  BRA `(.L_x_494) ;  /* 0xffffff3c00507947 */ /* 0x000fea000383ffff */
.L_x_594:
[----:B0-----:R0:W1:Y:S02]  /*fc00*/  SYNCS.PHASECHK.TRANS64.TRYWAIT P1, [R6+URZ+0x31620], R3 ;  /* 0x03162003060075a7 */ /* 0x001064000802017f */
[----:B-1----:R-:W-:Y:S05]  /*fc10*/  @!P1 NANOSLEEP.SYNCS 0x989680 ;  /* 0x009896800000995d */ /* 0x002fea0003900000 */
[----:B------:R-:W1:Y:S02]  /*fc20*/  @!P1 SYNCS.PHASECHK.TRANS64 P1, [R6+URZ+0x31620], R3 ;  /* 0x03162003060095a7 */ /* 0x000e64000802007f */
[----:B-1----:R-:W-:Y:S05]  /*fc30*/  @!P1 BRA `(.L_x_594) ;  /* 0xfffffffc00f09947 */ /* 0x002fea000383ffff */
[----:B------:R-:W-:Y:S05]  /*fc40*/  BRA `(.L_x_609) ;  /* 0xffffffe400987947 */ /* 0x000fea000383ffff */
.L_x_597:
[----:B0-----:R0:W1:Y:S02]  /*fc50*/  SYNCS.PHASECHK.TRANS64.TRYWAIT P1, [R6+URZ+0x31638], R5 ;  /* 0x03163805060075a7 */ /* 0x001064000802017f */
[----:B-1----:R-:W-:Y:S05]  /*fc60*/  @!P1 NANOSLEEP.SYNCS 0x989680 ;  /* 0x009896800000995d */ /* 0x002fea0003900000 */
[----:B------:R-:W1:Y:S02]  /*fc70*/  @!P1 SYNCS.PHASECHK.TRANS64 P1, [R6+URZ+0x31638], R5 ;  /* 0x03163805060095a7 */ /* 0x000e64000802007f */
[----:B-1----:R-:W-:Y:S05]  /*fc80*/  @!P1 BRA `(.L_x_597) ;  /* 0xfffffffc00f09947 */ /* 0x002fea000383ffff */
[----:B------:R-:W-:Y:S05]  /*fc90*/  BRA `(.L_x_610) ;  /* 0xfffffff000147947 */ /* 0x000fea000383ffff */
.L_x_599:
[----:B------:R-:W-:-:S07]  /*fca0*/  SHF.L.U32 R2, R4, 0x1f, RZ ;  /* 0x0000001f04027819 */ /* 0x000fce00000006ff */
.L_x_611:
[----:B0-----:R0:W1:Y:S02]  /*fcb0*/  SYNCS.PHASECHK.TRANS64.TRYWAIT P1, [R20+URZ+0x31620], R2 ;  /* 0x03162002140075a7 */ /* 0x001064000802017f */
[----:B-1----:R-:W-:Y:S05]  /*fcc0*/  @!P1 NANOSLEEP.SYNCS 0x989680 ;  /* 0x009896800000995d */ /* 0x002fea0003900000 */
[----:B------:R-:W1:Y:S02]  /*fcd0*/  @!P1 SYNCS.PHASECHK.TRANS64 P1, [R20+URZ+0x31620], R2 ;  /* 0x03162002140095a7 */ /* 0x000e64000802007f */
[----:B-1----:R-:W-:Y:S05]  /*fce0*/  @!P1 BRA `(.L_x_611) ;  /* 0xfffffffc00f09947 */ /* 0x002fea000383ffff */
[----:B------:R-:W-:Y:S05]  /*fcf0*/  BRA `(.L_x_612) ;  /* 0xfffffff000d07947 */ /* 0x000fea000383ffff */
.L_x_602:
[----:B0-----:R0:W1:Y:S02]  /*fd00*/  SYNCS.PHASECHK.TRANS64.TRYWAIT P1, [R6+URZ+0x31638], R16 ;  /* 0x03163810060075a7 */ /* 0x001064000802017f */
[----:B-1----:R-:W-:Y:S05]  /*fd10*/  @!P1 NANOSLEEP.SYNCS 0x989680 ;  /* 0x009896800000995d */ /* 0x002fea0003900000 */
[----:B------:R-:W1:Y:S02]  /*fd20*/  @!P1 SYNCS.PHASECHK.TRANS64 P1, [R6+URZ+0x31638], R16 ;  /* 0x03163810060095a7 */ /* 0x000e64000802007f */
[----:B-1----:R-:W-:Y:S05]  /*fd30*/  @!P1 BRA `(.L_x_602) ;  /* 0xfffffffc00f09947 */ /* 0x002fea000383ffff */
[----:B------:R-:W-:Y:S05]  /*fd40*/  BRA `(.L_x_613) ;  /* 0xfffffff400f07947 */ /* 0x000fea000383ffff */
.L_x_605:
[----:B---3--:R3:W4:Y:S02]  /*fd50*/  SYNCS.PHASECHK.TRANS64.TRYWAIT P0, [R5+URZ], R0 ;  /* 0x00000000050075a7 */ /* 0x008724000800017f */
[----:B----4-:R-:W-:Y:S05]  /*fd60*/  @!P0 NANOSLEEP.SYNCS 0x989680 ;  /* 0x009896800000895d */ /* 0x010fea0003900000 */
[----:B------:R-:W4:Y:S02]  /*fd70*/  @!P0 SYNCS.PHASECHK.TRANS64 P0, [R5+URZ], R0 ;  /* 0x00000000050085a7 */ /* 0x000f24000800007f */
[----:B----4-:R-:W-:Y:S05]  /*fd80*/  @!P0 BRA `(.L_x_605) ;  /* 0xfffffffc00f08947 */ /* 0x010fea000383ffff */
[----:B------:R-:W-:Y:S05]  /*fd90*/  BRA `(.L_x_614) ;  /* 0xfffffffc00147947 */ /* 0x000fea000383ffff */
.L_x_606:
[----:B---3--:R3:W4:Y:S02]  /*fda0*/  SYNCS.PHASECHK.TRANS64.TRYWAIT P0, [R3+URZ], R0 ;  /* 0x00000000030075a7 */ /* 0x008724000800017f */
[----:B----4-:R-:W-:Y:S05]  /*fdb0*/  @!P0 NANOSLEEP.SYNCS 0x989680 ;  /* 0x009896800000895d */ /* 0x010fea0003900000 */
[----:B------:R-:W4:Y:S02]  /*fdc0*/  @!P0 SYNCS.PHASECHK.TRANS64 P0, [R3+URZ], R0 ;  /* 0x00000000030085a7 */ /* 0x000f24000800007f */
[----:B----4-:R-:W-:Y:S05]  /*fdd0*/  @!P0 BRA `(.L_x_606) ;  /* 0xfffffffc00f08947 */ /* 0x010fea000383ffff */
[----:B------:R-:W-:Y:S05]  /*fde0*/  BRA `(.L_x_615) ;  /* 0xfffffffc00247947 */ /* 0x000fea000383ffff */
.L_x_616:
        /* <DEDUP_REMOVED lines=9> */
.L_x_1151:


//--------------------- .text._ZN7cutlass13device_kernelIN5flash11enable_sm90INS1_16FlashAttnBwdSm90INS1_25CollectiveMainloopBwdSm90ILi2ELi1ELi1EN4cute5tupleIJNS5_1CILi1EEES8_S8_EEENS6_IJNS7_ILi64EEENS7_ILi80EEENS7_ILi256EEEEEENS_10bfloat16_tEfNS_4arch4Sm90ELb0ELb1ELb1ELb1ELb0ELb0ELb1ELb1ELi2ELi1ELi1ELi1ELb0EEENS1_24CollectiveEpilogueBwdGQAISD_fSG_Li256ELb1ELb0EEENS1_19SingleTileSchedulerILb1ELb0ELb0ELi80EEEEEEEEEvNT_6ParamsE --------------------------
	.section	.text._ZN7cutlass13device_kernelIN5flash11enable_sm90INS1_16FlashAttnBwdSm90INS1_25CollectiveMainloopBwdSm90ILi2ELi1ELi1EN4cute5tupleIJNS5_1CILi1EEES8_S8_EEENS6_IJNS7_ILi64EEENS7_ILi80EEENS7_ILi256EEEEEENS_10bfloat16_tEfNS_4arch4Sm90ELb0ELb1ELb1ELb1ELb0ELb0ELb1ELb1ELi2ELi1ELi1ELi1ELb0EEENS1_24CollectiveEpilogueBwdGQAISD_fSG_Li256ELb1ELb0EEENS1_19SingleTileSchedulerILb1ELb0ELb0ELi80EEEEEEEEEvNT_6ParamsE,"ax",@progbits
	.align	128
.text._ZN7cutlass13device_kernelIN5flash11enable_sm90INS1_16FlashAttnBwdSm90INS1_25CollectiveMainloopBwdSm90ILi2ELi1ELi1EN4cute5tupleIJNS5_1CILi1EEES8_S8_EEENS6_IJNS7_ILi64EEENS7_ILi80EEENS7_ILi256EEEEEENS_10bfloat16_tEfNS_4arch4Sm90ELb0ELb1ELb1ELb1ELb0ELb0ELb1ELb1ELi2ELi1ELi1ELi1ELb0EEENS1_24CollectiveEpilogueBwdGQAISD_fSG_Li256ELb1ELb0EEENS1_19SingleTileSchedulerILb1ELb0ELb0ELi80EEEEEEEEEvNT_6ParamsE:
        .type           _ZN7cutlass13device_kernelIN5flash11enable_sm90INS1_16FlashAttnBwdSm90INS1_25CollectiveMainloopBwdSm90ILi2ELi1ELi1EN4cute5tupleIJNS5_1CILi1EEES8_S8_EEENS6_IJNS7_ILi64EEENS7_ILi80EEENS7_ILi256EEEEEENS_10bfloat16_tEfNS_4arch4Sm90ELb0ELb1ELb1ELb1ELb0ELb0ELb1ELb1ELi2ELi1ELi1ELi1ELb0EEENS1_24CollectiveEpilogueBwdGQAISD_fSG_Li256ELb1ELb0EEENS1_19SingleTileSchedulerILb1ELb0ELb0ELi80EEEEEEEEEvNT_6ParamsE,@function
        .size           _ZN7cutlass13device_kernelIN5flash11enable_sm90INS1_16FlashAttnBwdSm90INS1_25CollectiveMainloopBwdSm90ILi2ELi1ELi1EN4cute5tupleIJNS5_1CILi1EEES8_S8_EEENS6_IJNS7_ILi64EEENS7_ILi80EEENS7_ILi256EEEEEENS_10bfloat16_tEfNS_4arch4Sm90ELb0ELb1ELb1ELb1ELb0ELb0ELb1ELb1ELi2ELi1ELi1ELi1ELb0EEENS1_24CollectiveEpilogueBwdGQAISD_fSG_Li256ELb1ELb0EEENS1_19SingleTileSchedulerILb1ELb0ELb0ELi80EEEEEEEEEvNT_6ParamsE,(.L_x_1152 - _ZN7cutlass13device_kernelIN5flash11enable_sm90INS1_16FlashAttnBwdSm90INS1_25CollectiveMainloopBwdSm90ILi2ELi1ELi1EN4cute5tupleIJNS5_1CILi1EEES8_S8_EEENS6_IJNS7_ILi64EEENS7_ILi80EEENS7_ILi256EEEEEENS_10bfloat16_tEfNS_4arch4Sm90ELb0ELb1ELb1ELb1ELb0ELb0ELb1ELb1ELi2ELi1ELi1ELi1ELb0EEENS1_24CollectiveEpilogueBwdGQAISD_fSG_Li256ELb1ELb0EEENS1_19SingleTileSchedulerILb1ELb0ELb0ELi80EEEEEEEEEvNT_6ParamsE)
        .other          _ZN7cutlass13device_kernelIN5flash11enable_sm90INS1_16FlashAttnBwdSm90INS1_25CollectiveMainloopBwdSm90ILi2ELi1ELi1EN4cute5tupleIJNS5_1CILi1EEES8_S8_EEENS6_IJNS7_ILi64EEENS7_ILi80EEENS7_ILi256EEEEEENS_10bfloat16_tEfNS_4arch4Sm90ELb0ELb1ELb1ELb1ELb0ELb0ELb1ELb1ELi2ELi1ELi1ELi1ELb0EEENS1_24CollectiveEpilogueBwdGQAISD_fSG_Li256ELb1ELb0EEENS1_19SingleTileSchedulerILb1ELb0ELb0ELi80EEEEEEEEEvNT_6ParamsE,@"STO_CUDA_ENTRY STV_DEFAULT"
_ZN7cutlass13device_kernelIN5flash11enable_sm90INS1_16FlashAttnBwdSm90INS1_25CollectiveMainloopBwdSm90ILi2ELi1ELi1EN4cute5tupleIJNS5_1CILi1EEES8_S8_EEENS6_IJNS7_ILi64EEENS7_ILi80EEENS7_ILi256EEEEEENS_10bfloat16_tEfNS_4arch4Sm90ELb0ELb1ELb1ELb1ELb0ELb0ELb1ELb1ELi2ELi1ELi1ELi1ELb0EEENS1_24CollectiveEpilogueBwdGQAISD_fSG_Li256ELb1ELb0EEENS1_19SingleTileSchedulerILb1ELb0ELb0ELi80EEEEEEEEEvNT_6ParamsE:
        /* <DEDUP_REMOVED lines=24> */
.L_x_618:
[----:B------:R-:W-:Y:S05]  /*0180*/  BSYNC B0 ;  /* 0x0000000000007941 */ /* 0x000fea0003800000 */
.L_x_617:
        /* <DEDUP_REMOVED lines=39> */
.L_x_619:
        /* <DEDUP_REMOVED lines=20> */
.L_x_620:
[----:B------:R-:W-:Y:S01]  /*0540*/  PLOP3.LUT P0, PT, PT, PT, UP0, 0x80, 0x0 ;  /* 0x000000000000781c */ /* 0x000fe20003f0f008 */
[----:B------:R-:W-:Y:S01]  /*0550*/  NOP ;  /* 0x0000000000007918 */ /* 0x000fe20000000000 */
[----:B------:R-:W-:Y:S01]  /*0560*/  BSSY B0, `(.L_x_621) ;  /* 0x0000bc2000007945 */ /* 0x000fe20003800000 */
[----:B------:R-:W-:Y:S01]  /*0570*/  LOP3.LUT R11, R18, 0x7f, RZ, 0xc0, !PT ;  /* 0x0000007f120b7812 */ /* 0x000fe200078ec0ff */
[----:B-1234-:R-:W-:Y:S09]  /*0580*/  BAR.SYNC.DEFER_BLOCKING 0x0 ;  /* 0x0000000000007b1d */ /* 0x01eff20000010000 */
[----:B------:R-:W-:Y:S05]  /*0590*/  @!P0 BRA `(.L_x_622) ;  /* 0x0000009800288947 */ /* 0x000fea0003800000 */
.L_x_623:
        /* <DEDUP_REMOVED lines=15> */
.L_x_624:
        /* <DEDUP_REMOVED lines=11> */
.L_x_626:
[----:B------:R-:W3:Y:S02]  /*0740*/  LDC R0, c[0x0][0x8c4] ;  /* 0x00023100ff007b82 */ /* 0x000ee40000000800 */
.L_x_625:
[----:B-1----:R-:W-:-:S05]  /*0750*/  IMAD R7, R6, 0x50, RZ ;  /* 0x0000005006077824 */ /* 0x002fca00078e02ff */
[----:B---3-5:R-:W-:-:S04]  /*0760*/  ISETP.GE.AND P0, PT, R7, R0, PT ;  /* 0x000000000700720c */ /* 0x028fc80003f06270 */
[----:B--2---:R-:W-:-:S04]  /*0770*/  SEL R236, R9, 0xffffffff, !P0 ;  /* 0xffffffff09ec7807 */ /* 0x004fc80004000000 */
        /* <DEDUP_REMOVED lines=34> */
.L_x_628:
[----:B------:R-:W-:Y:S02]  /*09a0*/  @P1 IMAD.MOV.U32 R2, RZ, RZ, R4 ;  /* 0x000000ffff021224 */ /* 0x000fe400078e0004 */
[----:B------:R-:W-:Y:S01]  /*09b0*/  @P1 IMAD.MOV.U32 R3, RZ, RZ, R9 ;  /* 0x000000ffff031224 */ /* 0x000fe200078e0009 */
[----:B------:R-:W-:Y:S06]  /*09c0*/  @!P2 BRA `(.L_x_629) ;  /* 0x000000000014a947 */ /* 0x000fec0003800000 */
[----:B------:R-:W1:Y:S01]  /*09d0*/  LDC.64 R4, c[0x0][0x788] ;  /* 0x0001e200ff047b82 */ /* 0x000e620000000a00 */
[----:B------:R-:W-:Y:S01]  /*09e0*/  ULDC.64 UR4, c[0x0][0x208] ;  /* 0x0000820000047ab9 */ /* 0x000fe20000000a00 */
[----:B-1----:R-:W-:-:S06]  /*09f0*/  IMAD.WIDE R4, R236, 0x4, R4 ;  /* 0x00000004ec047825 */ /* 0x002fcc00078e0204 */
[----:B------:R1:W5:Y:S01]  /*0a00*/  LDG.E R5, desc[UR4][R4.64] ;  /* 0x0000000404057981 */ /* 0x000362000c1e1900 */
[----:B------:R-:W-:Y:S05]  /*0a10*/  BRA `(.L_x_630) ;  /* 0x0000000000287947 */ /* 0x000fea0003800000 */
.L_x_629:
        /* <DEDUP_REMOVED lines=10> */
.L_x_630:
[----:B-1---5:R-:W-:Y:S01]  /*0ac0*/  VIADD R4, R0, 0x3f ;  /* 0x0000003f00047836 */ /* 0x022fe20000000000 */
[----:B------:R-:W-:Y:S01]  /*0ad0*/  ISETP.GE.AND P2, PT, R6, RZ, PT ;  /* 0x000000ff0600720c */ /* 0x000fe20003f46270 */
[----:B------:R-:W-:Y:S01]  /*0ae0*/  ULDC UR4, c[0x0][0x74c] ;  /* 0x0001d30000047ab9 */ /* 0x000fe20000000800 */
[----:B------:R-:W-:Y:S02]  /*0af0*/  IADD3 R8, R7, R0, -R5 ;  /* 0x0000000007087210 */ /* 0x000fe40007ffe805 */
        /* <DEDUP_REMOVED lines=18> */
.L_x_631:
        /* <DEDUP_REMOVED lines=84> */
[----:B------:R-:W1:Y:S01]  /*1160*/  S2R R4, SR_CgaCtaId ;  /* 0x0000000000047919 */ /* 0x000e620000008800 */
[----:B------:R-:W-:Y:S01]  /*1170*/  MOV R17, 0x400 ;  /* 0x0000040000117802 */ /* 0x000fe20000000f00 */
[----:B------:R-:W-:Y:S01]  /*1180*/  VIADD R18, R18, 0xffffff80 ;  /* 0xffffff8012127836 */ /* 0x000fe20000000000 */
[----:B------:R-:W-:-:S04]  /*1190*/  SHF.L.U32 R14, RZ, 0x1f, RZ ;  /* 0x0000001fff0e7819 */ /* 0x000fc800000006ff */
[----:B------:R-:W-:-:S04]  /*11a0*/  SHF.R.S32.HI R7, RZ, 0x1f, R18 ;  /* 0x0000001fff077819 */ /* 0x000fc80000011412 */
[CC--:B------:R-:W-:Y:S02]  /*11b0*/  LEA.HI R10, R7.reuse, R18.reuse, RZ, 0x5 ;  /* 0x00000012070a7211 */ /* 0x0c0fe400078f28ff */
[CC--:B------:R-:W-:Y:S02]  /*11c0*/  LEA.HI R12, R7.reuse, R18.reuse, RZ, 0x4 ;  /* 0x00000012070c7211 */ /* 0x0c0fe400078f20ff */
[----:B-1----:R-:W-:Y:S02]  /*11d0*/  LEA R17, R4, R17, 0x18 ;  /* 0x0000001104117211 */ /* 0x002fe400078ec0ff */
[----:B------:R-:W-:Y:S02]  /*11e0*/  LEA.HI R4, R7, R18, RZ, 0x7 ;  /* 0x0000001207047211 */ /* 0x000fe400078f38ff */
[----:B------:R-:W1:Y:S02]  /*11f0*/  SYNCS.PHASECHK.TRANS64.TRYWAIT P0, [R17+URZ+0x31800], R14 ;  /* 0x0318000e110075a7 */ /* 0x000e64000800017f */
[----:B------:R-:W-:-:S05]  /*1200*/  SHF.R.S32.HI R8, RZ, 0x7, R4 ;  /* 0x00000007ff087819 */ /* 0x000fca0000011404 */
[----:B------:R2:W3:Y:S02]  /*1210*/  SHFL.IDX PT, R9, R8, RZ, 0x1f ;  /* 0x00001fff08097589 */ /* 0x0004e400000e0000 */
[----:B-123--:R-:W-:Y:S05]  /*1220*/  @P0 BRA `(.L_x_633) ;  /* 0x0000000000080947 */ /* 0x00efea0003800000 */
[----:B------:R-:W1:Y:S02]  /*1230*/  SYNCS.PHASECHK.TRANS64.TRYWAIT P0, [R17+URZ+0x31800], R14 ;  /* 0x0318000e110075a7 */ /* 0x000e64000800017f */
[----:B-1----:R-:W-:Y:S05]  /*1240*/  @!P0 BRA `(.L_x_634) ;  /* 0x000000ac00d48947 */ /* 0x002fea0003800000 */
.L_x_633:
[----:B------:R-:W2:Y:S01]  /*1250*/  LDL R7, [R1] ;  /* 0x0000000001077983 */ /* 0x000ea20000100800 */
[----:B------:R-:W-:Y:S01]  /*1260*/  LOP3.LUT R15, R12, 0xffffff0, RZ, 0xc0, !PT ;  /* 0x0ffffff00c0f7812 */ /* 0x000fe200078ec0ff */
[----:B------:R-:W3:Y:S01]  /*1270*/  S2UR UR4, SR_CTAID.Y ;  /* 0x00000000000479c3 */ /* 0x000ee20000002600 */
[--C-:B------:R-:W-:Y:S01]  /*1280*/  SHF.R.S32.HI R12, RZ, 0x5, R10.reuse ;  /* 0x00000005ff0c7819 */ /* 0x100fe2000001140a */
[----:B------:R-:W-:Y:S01]  /*1290*/  IMAD R16, R6, -0x50, RZ ;  /* 0xffffffb006107824 */ /* 0x000fe200078e02ff */
[----:B------:R-:W-:Y:S01]  /*12a0*/  SHF.R.S32.HI R13, RZ, 0x1f, R10 ;  /* 0x0000001fff0d7819 */ /* 0x000fe2000001140a */
[----:B------:R-:W-:Y:S01]  /*12b0*/  IMAD.IADD R15, R18, 0x1, -R15 ;  /* 0x00000001120f7824 */ /* 0x000fe200078e0a0f */
[----:B------:R-:W-:Y:S01]  /*12c0*/  SEL R229, R236, RZ, !P1 ;  /* 0x000000ffece57207 */ /* 0x000fe20004800000 */
[----:B------:R-:W-:Y:S01]  /*12d0*/  IMAD.IADD R230, R5, 0x1, -R0 ;  /* 0x0000000105e67824 */ /* 0x000fe200078e0a00 */
[----:B------:R-:W-:Y:S01]  /*12e0*/  LEA.HI R13, R13, R12, RZ, 0x2 ;  /* 0x0000000c0d0d7211 */ /* 0x000fe200078f10ff */
[----:B------:R-:W4:Y:S01]  /*12f0*/  LDC.64 R20, c[0x0][0x2d8] ;  /* 0x0000b600ff147b82 */ /* 0x000f220000000a00 */
[----:B-1----:R-:W-:Y:S01]  /*1300*/  IMAD R14, R8, 0x40, R15 ;  /* 0x00000040080e7824 */ /* 0x002fe200078e020f */
[----:B------:R-:W-:-:S02]  /*1310*/  CS2R R214, SRZ ;  /* 0x0000000000d67805 */ /* 0x000fc4000001ff00 */
[----:B------:R-:W-:Y:S01]  /*1320*/  LOP3.LUT R13, R13, 0xfffffc, RZ, 0xc0, !PT ;  /* 0x00fffffc0d0d7812 */ /* 0x000fe200078ec0ff */
[----:B------:R-:W-:Y:S01]  /*1330*/  IMAD.IADD R5, R16, 0x1, R5 ;  /* 0x0000000110057824 */ /* 0x000fe200078e0205 */
[----:B------:R-:W-:Y:S02]  /*1340*/  CS2R R212, SRZ ;  /* 0x0000000000d47805 */ /* 0x000fe4000001ff00 */
[----:B------:R-:W-:Y:S02]  /*1350*/  CS2R R210, SRZ ;  /* 0x0000000000d27805 */ /* 0x000fe4000001ff00 */
[----:B------:R-:W-:Y:S01]  /*1360*/  CS2R R208, SRZ ;  /* 0x0000000000d07805 */ /* 0x000fe2000001ff00 */
[----:B------:R-:W-:Y:S01]  /*1370*/  IMAD.IADD R13, R12, 0x1, -R13 ;  /* 0x000000010c0d7824 */ /* 0x000fe200078e0a0d */
[----:B------:R-:W-:Y:S02]  /*1380*/  CS2R R206, SRZ ;  /* 0x0000000000ce7805 */ /* 0x000fe4000001ff00 */
[----:B------:R-:W-:-:S02]  /*1390*/  CS2R R204, SRZ ;  /* 0x0000000000cc7805 */ /* 0x000fc4000001ff00 */
[----:B------:R-:W-:Y:S01]  /*13a0*/  CS2R R202, SRZ ;  /* 0x0000000000ca7805 */ /* 0x000fe2000001ff00 */
[----:B------:R-:W-:Y:S01]  /*13b0*/  IMAD R13, R13, 0x10, R14 ;  /* 0x000000100d0d7824 */ /* 0x000fe200078e020e */
[----:B------:R-:W-:Y:S02]  /*13c0*/  CS2R R200, SRZ ;  /* 0x0000000000c87805 */ /* 0x000fe4000001ff00 */
[----:B------:R-:W-:Y:S02]  /*13d0*/  CS2R R198, SRZ ;  /* 0x0000000000c67805 */ /* 0x000fe4000001ff00 */
[----:B------:R-:W-:Y:S01]  /*13e0*/  CS2R R196, SRZ ;  /* 0x0000000000c47805 */ /* 0x000fe2000001ff00 */
[----:B---3--:R-:W-:Y:S01]  /*13f0*/  USHF.R.S32.HI UR5, URZ, 0x1f, UR4 ;  /* 0x0000001f3f057899 */ /* 0x008fe20008011404 */
[----:B------:R-:W-:Y:S01]  /*1400*/  IMAD.SHL.U32 R6, R13, 0x8, RZ ;  /* 0x000000080d067824 */ /* 0x000fe200078e00ff */
[----:B------:R-:W-:Y:S02]  /*1410*/  CS2R R194, SRZ ;  /* 0x0000000000c27805 */ /* 0x000fe4000001ff00 */
[----:B------:R-:W-:-:S02]  /*1420*/  CS2R R192, SRZ ;  /* 0x0000000000c07805 */ /* 0x000fc4000001ff00 */
[----:B------:R-:W-:Y:S02]  /*1430*/  CS2R R190, SRZ ;  /* 0x0000000000be7805 */ /* 0x000fe4000001ff00 */
[----:B------:R-:W-:Y:S02]  /*1440*/  CS2R R188, SRZ ;  /* 0x0000000000bc7805 */ /* 0x000fe4000001ff00 */
[----:B------:R-:W-:Y:S02]  /*1450*/  CS2R R186, SRZ ;  /* 0x0000000000ba7805 */ /* 0x000fe4000001ff00 */
[----:B------:R-:W-:Y:S01]  /*1460*/  CS2R R184, SRZ ;  /* 0x0000000000b87805 */ /* 0x000fe2000001ff00 */
[----:B----4-:R-:W-:Y:S01]  /*1470*/  IMAD R14, R20, UR5, RZ ;  /* 0x00000005140e7c24 */ /* 0x010fe2000f8e02ff */
        /* <DEDUP_REMOVED lines=63> */
[----:B------:R-:W-:Y:S01]  /*1870*/  CS2R R56, SRZ ;  /* 0x0000000000387805 */ /* 0x000fe2000001ff00 */
[----:B------:R-:W-:Y:S01]  /*1880*/  UMOV UR60, URZ ;  /* 0x0000003f003c7c82 */ /* 0x000fe20008000000 */
[----:B--2---:R-:W-:Y:S02]  /*1890*/  R2UR UR6, R7 ;  /* 0x00000000070672ca */ /* 0x004fe400000e0000 */
[----:B------:R-:W-:Y:S02]  /*18a0*/  LOP3.LUT R7, R4, 0xffffff80, RZ, 0xc0, !PT ;  /* 0xffffff8004077812 */ /* 0x000fe400078ec0ff */
[----:B------:R-:W-:-:S03]  /*18b0*/  LEA.HI R4, R8, R8, RZ, 0x1 ;  /* 0x0000000808047211 */ /* 0x000fc600078f08ff */
[----:B------:R-:W-:Y:S01]  /*18c0*/  IMAD.IADD R7, R18, 0x1, -R7 ;  /* 0x0000000112077824 */ /* 0x000fe200078e0a07 */
[----:B------:R-:W-:Y:S02]  /*18d0*/  LOP3.LUT R15, R4, 0x1ffffffe, RZ, 0xc0, !PT ;  /* 0x1ffffffe040f7812 */ /* 0x000fe400078ec0ff */
[----:B------:R-:W-:Y:S01]  /*18e0*/  LEA.HI R4, R9, R9, RZ, 0x1 ;  /* 0x0000000909047211 */ /* 0x000fe200078f08ff */
[C-C-:B------:R-:W-:Y:S01]  /*18f0*/  IMAD R19, R8.reuse, 0x800, R7.reuse ;  /* 0x0000080008137824 */ /* 0x140fe200078e0207 */
[----:B------:R-:W-:Y:S01]  /*1900*/  SHF.R.S32.HI R10, RZ, 0x1f, R7 ;  /* 0x0000001fff0a7819 */ /* 0x000fe20000011407 */
[----:B------:R-:W-:Y:S01]  /*1910*/  IMAD.IADD R15, R8, 0x1, -R15 ;  /* 0x00000001080f7824 */ /* 0x000fe200078e0a0f */
[----:B------:R-:W-:Y:S01]  /*1920*/  LOP3.LUT R4, R4, 0xfffffffe, RZ, 0xc0, !PT ;  /* 0xfffffffe04047812 */ /* 0x000fe200078ec0ff */
[----:B------:R-:W-:Y:S01]  /*1930*/  IMAD.SHL.U32 R19, R19, 0x4, RZ ;  /* 0x0000000413137824 */ /* 0x000fe200078e00ff */
[CC--:B------:R-:W-:Y:S02]  /*1940*/  LEA.HI R8, R10.reuse, R7.reuse, RZ, 0x2 ;  /* 0x000000070a087211 */ /* 0x0c0fe400078f10ff */
[----:B------:R-:W-:Y:S01]  /*1950*/  LEA.HI R10, R10, R7, RZ, 0x5 ;  /* 0x000000070a0a7211 */ /* 0x000fe200078f28ff */
[----:B------:R-:W-:Y:S01]  /*1960*/  IMAD.IADD R4, R9, 0x1, -R4 ;  /* 0x0000000109047824 */ /* 0x000fe200078e0a04 */
[----:B------:R-:W-:-:S02]  /*1970*/  SHF.R.S32.HI R9, RZ, 0x2, R8 ;  /* 0x00000002ff097819 */ /* 0x000fc40000011408 */
[----:B------:R-:W-:Y:S02]  /*1980*/  SHF.R.S32.HI R12, RZ, 0x1f, R8 ;  /* 0x0000001fff0c7819 */ /* 0x000fe40000011408 */
[----:B------:R-:W-:Y:S02]  /*1990*/  LOP3.LUT R8, R8, 0x7ffffffc, RZ, 0xc0, !PT ;  /* 0x7ffffffc08087812 */ /* 0x000fe400078ec0ff */
[----:B------:R-:W-:Y:S02]  /*19a0*/  IADD3 R2, P0, R19, R2, RZ ;  /* 0x0000000213027210 */ /* 0x000fe40007f1e0ff */
[----:B------:R-:W-:Y:S01]  /*19b0*/  LEA.HI R12, R12, R9, RZ, 0x3 ;  /* 0x000000090c0c7211 */ /* 0x000fe200078f18ff */
[----:B------:R-:W-:Y:S01]  /*19c0*/  IMAD.IADD R8, R7, 0x1, -R8 ;  /* 0x0000000107087824 */ /* 0x000fe200078e0a08 */
[----:B------:R-:W-:Y:S02]  /*19d0*/  SHF.R.S32.HI R7, RZ, 0x1f, R236 ;  /* 0x0000001fff077819 */ /* 0x000fe400000114ec */
[----:B------:R-:W-:Y:S01]  /*19e0*/  LEA.HI.X.SX32 R3, R19, R3, 0x1, P0 ;  /* 0x0000000313037211 */ /* 0x000fe200000f0eff */
[----:B------:R-:W-:Y:S01]  /*19f0*/  IMAD R19, R21, UR4, R14 ;  /* 0x0000000415137c24 */ /* 0x000fe2000f8e020e */
[----:B------:R-:W-:Y:S01]  /*1a00*/  LOP3.LUT R12, R12, 0xfffffff8, RZ, 0xc0, !PT ;  /* 0xfffffff80c0c7812 */ /* 0x000fe200078ec0ff */
[----:B------:R-:W-:Y:S01]  /*1a10*/  IMAD R8, R15, 0x4, R8 ;  /* 0x000000040f087824 */ /* 0x000fe200078e0208 */
[----:B------:R-:W-:Y:S01]  /*1a20*/  SEL R7, R7, RZ, !P1 ;  /* 0x000000ff07077207 */ /* 0x000fe20004800000 */
[----:B------:R-:W-:Y:S01]  /*1a30*/  IMAD.WIDE.U32 R2, R20, UR4, R2 ;  /* 0x0000000414027c25 */ /* 0x000fe2000f8e0002 */
[----:B------:R-:W-:Y:S01]  /*1a40*/  ULDC.64 UR4, c[0x0][0x2e0] ;  /* 0x0000b80000047ab9 */ /* 0x000fe20000000a00 */
[----:B------:R-:W-:-:S02]  /*1a50*/  SHF.R.S32.HI R10, RZ, 0x5, R10 ;  /* 0x00000005ff0a7819 */ /* 0x000fc4000001140a */
[----:B------:R-:W-:Y:S02]  /*1a60*/  IMAD.IADD R9, R9, 0x1, -R12 ;  /* 0x0000000109097824 */ /* 0x000fe400078e0a0c */
[----:B------:R-:W-:Y:S02]  /*1a70*/  IMAD R12, R7, UR4, RZ ;  /* 0x00000004070c7c24 */ /* 0x000fe4000f8e02ff */
[----:B------:R-:W-:Y:S02]  /*1a80*/  IMAD.IADD R3, R3, 0x1, R19 ;  /* 0x0000000103037824 */ /* 0x000fe400078e0213 */
[C---:B------:R-:W-:Y:S02]  /*1a90*/  IMAD R7, R229.reuse, UR5, R12 ;  /* 0x00000005e5077c24 */ /* 0x040fe4000f8e020c */
[----:B------:R-:W-:Y:S01]  /*1aa0*/  IMAD.WIDE.U32 R228, R229, UR4, R2 ;  /* 0x00000004e5e47c25 */ /* 0x000fe2000f8e0002 */
[----:B------:R-:W-:-:S03]  /*1ab0*/  ULOP3.LUT UR4, UR6, 0x1, URZ, 0xfc, !UPT ;  /* 0x0000000106047892 */ /* 0x000fc6000f8efc3f */
[----:B------:R-:W-:Y:S01]  /*1ac0*/  IMAD.SHL.U32 R233, R8, 0x2, RZ ;  /* 0x0000000208e97824 */ /* 0x000fe200078e00ff */
[----:B------:R-:W-:Y:S01]  /*1ad0*/  IADD3 R8, -R0, 0x1, R5 ;  /* 0x0000000100087810 */ /* 0x000fe20007ffe105 */
[----:B------:R-:W-:Y:S02]  /*1ae0*/  IMAD R18, R10, 0x10, R9 ;  /* 0x000000100a127824 */ /* 0x000fe400078e0209 */
[--C-:B------:R-:W-:Y:S02]  /*1af0*/  IMAD.IADD R232, R5, 0x1, -R233.reuse ;  /* 0x0000000105e87824 */ /* 0x100fe400078e0ae9 */
[----:B------:R-:W-:Y:S02]  /*1b00*/  IMAD.IADD R231, R8, 0x1, -R233 ;  /* 0x0000000108e77824 */ /* 0x000fe400078e0ae9 */
[----:B------:R-:W-:Y:S02]  /*1b10*/  IMAD.MOV.U32 R3, RZ, RZ, R11 ;  /* 0x000000ffff037224 */ /* 0x000fe400078e000b */
[----:B------:R-:W-:-:S02]  /*1b20*/  IMAD.MOV.U32 R19, RZ, RZ, RZ ;  /* 0x000000ffff137224 */ /* 0x000fc400078e00ff */
[----:B------:R-:W-:Y:S02]  /*1b30*/  IMAD.U32 R235, RZ, RZ, UR4 ;  /* 0x00000004ffeb7e24 */ /* 0x000fe4000f8e00ff */
[----:B------:R-:W-:Y:S02]  /*1b40*/  IMAD.MOV.U32 R2, RZ, RZ, RZ ;  /* 0x000000ffff027224 */ /* 0x000fe400078e00ff */
[----:B------:R-:W-:Y:S02]  /*1b50*/  IMAD R0, R6, 0x2, R17 ;  /* 0x0000000206007824 */ /* 0x000fe400078e0211 */
[----:B------:R-:W-:Y:S02]  /*1b60*/  IMAD.IADD R233, R16, 0x1, -R233 ;  /* 0x0000000110e97824 */ /* 0x000fe400078e0ae9 */
[----:B------:R-:W-:-:S07]  /*1b70*/  IMAD.IADD R234, R229, 0x1, R7 ;  /* 0x00000001e5ea7824 */ /* 0x000fce00078e0207 */
.L_x_653:
[----:B------:R-:W-:-:S13]  /*1b80*/  R2UR UR4, R235 ;  /* 0x00000000eb0472ca */ /* 0x000fda00000e0000 */
[----:B------:R-:W-:-:S06]  /*1b90*/  UISETP.NE.AND UP0, UPT, UR4, 0x3, UPT ;  /* 0x000000030400788c */ /* 0x000fcc000bf05270 */
[----:B------:R-:W-:-:S13]  /*1ba0*/  PLOP3.LUT P0, PT, PT, PT, UP0, 0x40, 0x0 ;  /* 0x000000000000781c */ /* 0x000fda0003f0e808 */
[----:B-1----:R-:W-:Y:S05]  /*1bb0*/  @P0 BRA `(.L_x_635) ;  /* 0x0000000000040947 */ /* 0x002fea0003800000 */
[----:B------:R-:W-:Y:S01]  /*1bc0*/  BPT.TRAP 0x1 ;  /* 0x000000040000795c */ /* 0x000fe20000300000 */
.L_x_635:
[----:B------:R-:W-:Y:S01]  /*1bd0*/  PLOP3.LUT P1, PT, PT, PT, UP0, 0x40, 0x0 ;  /* 0x000000000000781c */ /* 0x000fe20003f2e808 */
[----:B------:R-:W-:Y:S01]  /*1be0*/  IMAD R16, R2, 0x8, R17 ;  /* 0x0000000802107824 */ /* 0x000fe200078e0211 */
[----:B------:R-:W-:-:S04]  /*1bf0*/  SHF.L.U32 R9, R19, 0x1f, RZ ;  /* 0x0000001f13097819 */ /* 0x000fc800000006ff */
[----:B------:R1:W2:Y:S07]  /*1c00*/  SYNCS.PHASECHK.TRANS64.TRYWAIT P0, [R16+URZ+0x31810], R9 ;  /* 0x03181009100075a7 */ /* 0x0002ae000800017f */
[----:B------:R-:W-:Y:S05]  /*1c10*/  @P1 BRA `(.L_x_636) ;  /* 0x0000000000041947 */ /* 0x000fea0003800000 */
[----:B------:R-:W-:Y:S01]  /*1c20*/  BPT.TRAP 0x1 ;  /* 0x000000040000795c */ /* 0x000fe20000300000 */
.L_x_636:
        /* <DEDUP_REMOVED lines=11> */
.L_x_637:
        /* <DEDUP_REMOVED lines=439> */
.L_x_639:
[----:B------:R-:W-:Y:S01]  /*3850*/  PLOP3.LUT P1, PT, PT, PT, UP0, 0x40, 0x0 ;  /* 0x000000000000781c */ /* 0x000fe20003f2e808 */
[----:B------:R-:W-:-:S05]  /*3860*/  IMAD.U32 R10, RZ, RZ, UR60 ;  /* 0x0000003cff0a7e24 */ /* 0x000fca000f8e00ff */
[----:B------:R-:W-:-:S04]  /*3870*/  SHF.L.U32 R10, R10, 0x1f, RZ ;  /* 0x0000001f0a0a7819 */ /* 0x000fc800000006ff */
[----:B------:R1:W4:Y:S03]  /*3880*/  SYNCS.PHASECHK.TRANS64.TRYWAIT P0, [R17+URZ+0x31830], R10 ;  /* 0x0318300a110075a7 */ /* 0x000326000800017f */
[----:B------:R-:W-:Y:S05]  /*3890*/  @P1 BRA `(.L_x_640) ;  /* 0x0000000000041947 */ /* 0x000fea0003800000 */
[----:B------:R-:W-:Y:S01]  /*38a0*/  BPT.TRAP 0x1 ;  /* 0x000000040000795c */ /* 0x000fe20000300000 */
.L_x_640:
        /* <DEDUP_REMOVED lines=11> */
.L_x_641:
        /* <DEDUP_REMOVED lines=497> */
.L_x_645:
[----:B------:R-:W-:-:S06]  /*5870*/  UISETP.NE.AND UP1, UPT, UR6, 0x1, UPT ;  /* 0x000000010600788c */ /* 0x000fcc000bf25270 */
[----:B------:R-:W-:-:S05]  /*5880*/  PLOP3.LUT P0, PT, PT, PT, UP1, 0x80, 0x0 ;  /* 0x000000000000781c */ /* 0x000fca0003f0f018 */
[----:B------:R-:W-:-:S08]  /*5890*/  @UP1 ULDC UR4, c[0x0][0x754] ;  /* 0x0001d50000041ab9 */ /* 0x000fd00000000800 */
[----:B------:R-:W-:Y:S01]  /*58a0*/  @P0 IMAD.HI.U32 R34, R30, UR4, RZ ;  /* 0x000000041e220c27 */ /* 0x000fe2000f8e00ff */
[----:B------:R-:W-:-:S04]  /*58b0*/  @UP1 ULDC UR4, c[0x0][0x758] ;  /* 0x0001d60000041ab9 */ /* 0x000fc80000000800 */
[----:B------:R-:W-:-:S07]  /*58c0*/  @P0 SHF.R.U32.HI R30, RZ, UR4, R34 ;  /* 0x00000004ff1e0c19 */ /* 0x000fce0008011622 */
.L_x_646:
[----:B------:R-:W-:Y:S05]  /*58d0*/  BSYNC B1 ;  /* 0x0000000000017941 */ /* 0x000fea0003800000 */
.L_x_644:
[----:B------:R-:W-:-:S05]  /*58e0*/  IMAD R30, R30, UR6, R233 ;  /* 0x000000061e1e7c24 */ /* 0x000fca000f8e02e9 */
[----:B------:R-:W-:Y:S02]  /*58f0*/  VIMNMX R37, R37, R30, !PT ;  /* 0x0000001e25257248 */ /* 0x000fe40007fe0100 */
[----:B------:R-:W-:-:S07]  /*5900*/  VIADDMNMX R225, R30, UR6, R225, PT ;  /* 0x000000061ee17c46 */ /* 0x000fce000b8001e1 */
.L_x_643:
        /* <DEDUP_REMOVED lines=17> */
.L_x_649:
[----:B------:R-:W-:-:S06]  /*5a20*/  UISETP.NE.AND UP1, UPT, UR6, 0x1, UPT ;  /* 0x000000010600788c */ /* 0x000fcc000bf25270 */
[----:B------:R-:W-:-:S05]  /*5a30*/  PLOP3.LUT P0, PT, PT, PT, UP1, 0x80, 0x0 ;  /* 0x000000000000781c */ /* 0x000fca0003f0f018 */
[----:B------:R-:W-:-:S08]  /*5a40*/  @UP1 ULDC UR4, c[0x0][0x754] ;  /* 0x0001d50000041ab9 */ /* 0x000fd00000000800 */
[----:B------:R-:W-:Y:S01]  /*5a50*/  @P0 IMAD.HI.U32 R32, R30, UR4, RZ ;  /* 0x000000041e200c27 */ /* 0x000fe2000f8e00ff */
[----:B------:R-:W-:-:S04]  /*5a60*/  @UP1 ULDC UR4, c[0x0][0x758] ;  /* 0x0001d60000041ab9 */ /* 0x000fc80000000800 */
[----:B------:R-:W-:-:S07]  /*5a70*/  @P0 SHF.R.U32.HI R30, RZ, UR4, R32 ;  /* 0x00000004ff1e0c19 */ /* 0x000fce0008011620 */
.L_x_650:
[----:B------:R-:W-:Y:S05]  /*5a80*/  BSYNC B1 ;  /* 0x0000000000017941 */ /* 0x000fea0003800000 */
.L_x_648:
[----:B------:R-:W-:-:S05]  /*5a90*/  IMAD R30, R30, UR6, R233 ;  /* 0x000000061e1e7c24 */ /* 0x000fca000f8e02e9 */
[----:B------:R-:W-:Y:S02]  /*5aa0*/  VIMNMX R31, R31, R30, !PT ;  /* 0x0000001e1f1f7248 */ /* 0x000fe40007fe0100 */
[----:B------:R-:W-:-:S07]  /*5ab0*/  VIADDMNMX R224, R30, UR6, R224, PT ;  /* 0x000000061ee07c46 */ /* 0x000fce000b8001e0 */
.L_x_647:
        /* <DEDUP_REMOVED lines=40> */
[----:B-1----:R-:W-:Y:S01]  /*5d40*/  FSEL R41, R11, -INF , !P3 ;  /* 0xff8000000b297808 */ /* 0x002fe20005800000 */
[--C-:B--2---:R-:W-:Y:S01]  /*5d50*/  FFMA.FTZ R30, R30, UR4, -R6.reuse ;  /* 0x000000041e1e7c23 */ /* 0x104fe20008010806 */
        /* <DEDUP_REMOVED lines=12> */
[----:B---3--:R-:W-:Y:S01]  /*5e20*/  FFMA.FTZ R226, R226, UR4, -R5 ;  /* 0x00000004e2e27c23 */ /* 0x008fe20008010805 */
        /* <DEDUP_REMOVED lines=20> */
[----:B------:R-:W-:Y:S02]  /*5f70*/  P2R R42, PR, RZ, 0x2 ;  /* 0x00000002ff2a7803 */ /* 0x000fe40000000000 */
        /* <DEDUP_REMOVED lines=20> */
[----:B------:R-:W-:-:S02]  /*60c0*/  ISETP.NE.AND P1, PT, R42, RZ, PT ;  /* 0x000000ff2a00720c */ /* 0x000fc40003f25270 */
[----:B------:R-:W1:Y:S01]  /*60d0*/  LDS R42, [R227+0x2c300] ;  /* 0x02c30000e32a7984 */ /* 0x000e620000000800 */
[----:B------:R-:W-:Y:S01]  /*60e0*/  ISETP.GT.AND P6, PT, R31, 0x11, !P6 ;  /* 0x000000111f00780c */ /* 0x000fe200077c4270 */
[----:B------:R-:W-:Y:S01]  /*60f0*/  FFMA.FTZ R37, R37, UR4, -R6 ;  /* 0x0000000425257c23 */ /* 0x000fe20008010806 */
[C---:B------:R-:W-:Y:S01]  /*6100*/  ISETP.GT.AND P1, PT, R31.reuse, 0x20, !P1 ;  /* 0x000000201f00780c */ /* 0x040fe20004f24270 */
[----:B------:R-:W2:Y:S01]  /*6110*/  MUFU.EX2 R225, R225 ;  /* 0x000000e100e17308 */ /* 0x000ea20000000800 */
[C---:B------:R-:W-:Y:S02]  /*6120*/  ISETP.GT.AND P4, PT, R31.reuse, 0x31, !P4 ;  /* 0x000000311f00780c */ /* 0x040fe40006784270 */
[C---:B------:R-:W-:Y:S02]  /*6130*/  ISETP.GT.AND P3, PT, R31.reuse, 0x40, !P3 ;  /* 0x000000401f00780c */ /* 0x040fe40005f64270 */
[----:B------:R-:W-:Y:S02]  /*6140*/  ISETP.GT.AND P2, PT, R31, 0x41, !P2 ;  /* 0x000000411f00780c */ /* 0x000fe40005744270 */
[----:B------:R-:W3:Y:S01]  /*6150*/  LDS R31, [R227+0x2c320] ;  /* 0x02c32000e31f7984 */ /* 0x000ee20000000800 */
        /* <DEDUP_REMOVED lines=18> */
[----:B------:R-:W1:Y:S01]  /*6280*/  MUFU.EX2 R221, R30 ;  /* 0x0000001e00dd7308 */ /* 0x000e620000000800 */
[--C-:B---3--:R-:W-:Y:S01]  /*6290*/  FADD.FTZ R46, R46, -R31.reuse ;  /* 0x8000001f2e2e7221 */ /* 0x108fe20000010000 */
        /* <DEDUP_REMOVED lines=9> */
[C---:B--2---:R-:W-:Y:S01]  /*6330*/  F2FP.BF16.F32.PACK_AB R31, R226.reuse, R225 ;  /* 0x000000e1e21f723e */ /* 0x044fe200000010ff */
[----:B------:R-:W-:Y:S01]  /*6340*/  FMUL.FTZ R46, R225, R46 ;  /* 0x0000002ee12e7220 */ /* 0x000fe20000410000 */
[----:B------:R-:W-:-:S03]  /*6350*/  FMUL.FTZ R47, R226, R47 ;  /* 0x0000002fe22f7220 */ /* 0x000fc60000410000 */
[----:B------:R-:W-:Y:S01]  /*6360*/  FMUL.FTZ R46, R46, R9 ;  /* 0x000000092e2e7220 */ /* 0x000fe20000410000 */
[C---:B-1----:R-:W-:Y:S01]  /*6370*/  F2FP.BF16.F32.PACK_AB R30, R221.reuse, R43 ;  /* 0x0000002bdd1e723e */ /* 0x042fe200000010ff */
[----:B------:R-:W-:Y:S01]  /*6380*/  BAR.SYNC.DEFER_BLOCKING 0x9, 0x100 ;  /* 0x0244000000007b1d */ /* 0x000fe20000010000 */
[----:B------:R-:W-:Y:S01]  /*6390*/  FMUL.FTZ R45, R221, R45 ;  /* 0x0000002ddd2d7220 */ /* 0x000fe20000410000 */
[----:B------:R-:W-:Y:S01]  /*63a0*/  FFMA.FTZ R221, R35, UR4, -R6 ;  /* 0x0000000423dd7c23 */ /* 0x000fe20008010806 */
[----:B------:R-:W-:Y:S01]  /*63b0*/  FMUL.FTZ R43, R43, R44 ;  /* 0x0000002c2b2b7220 */ /* 0x000fe20000410000 */
[----:B------:R-:W-:Y:S01]  /*63c0*/  FMUL.FTZ R47, R47, R10 ;  /* 0x0000000a2f2f7220 */ /* 0x000fe20000410000 */
[----:B------:R-:W-:Y:S01]  /*63d0*/  FFMA.FTZ R10, -R14, R14, 1 ;  /* 0x3f8000000e0a7423 */ /* 0x000fe2000001010e */
[----:B------:R-:W-:Y:S08]  /*63e0*/  MUFU.EX2 R44, R221 ;  /* 0x000000dd002c7308 */ /* 0x000ff00000000800 */
[----:B------:R1:W2:Y:S02]  /*63f0*/  MUFU.EX2 R35, R34 ;  /* 0x0000002200237308 */ /* 0x0002a40000000800 */
[----:B-1----:R-:W-:Y:S01]  /*6400*/  FFMA.FTZ R34, -R20, R20, 1 ;  /* 0x3f80000014227423 */ /* 0x002fe20000010114 */
[----:B------:R1:W-:Y:S01]  /*6410*/  STSM.16.M88.2 [R0+0x2c500], R30 ;  /* 0x02c5001e00007844 */ /* 0x0003e20000000100 */
[----:B--2---:R-:W-:-:S04]  /*6420*/  FMUL.FTZ R20, R35, R52 ;  /* 0x0000003423147220 */ /* 0x004fc80000410000 */
[----:B------:R-:W-:Y:S01]  /*6430*/  FMUL.FTZ R20, R20, R15 ;  /* 0x0000000f14147220 */ /* 0x000fe20000410000 */
[----:B-1----:R-:W-:Y:S01]  /*6440*/  FFMA.FTZ R30, -R8, R8, 1 ;  /* 0x3f800000081e7423 */ /* 0x002fe20000010108 */
[--C-:B------:R-:W-:Y:S01]  /*6450*/  FFMA.FTZ R8, R36, UR4, -R6.reuse ;  /* 0x0000000424087c23 */ /* 0x100fe20008010806 */
[----:B------:R-:W-:Y:S01]  /*6460*/  FFMA.FTZ R31, R39, UR4, -R6 ;  /* 0x00000004271f7c23 */ /* 0x000fe20008010806 */
[----:B------:R-:W-:Y:S01]  /*6470*/  FFMA.FTZ R39, -R12, R12, 1 ;  /* 0x3f8000000c277423 */ /* 0x000fe2000001010c */
[----:B------:R-:W-:Y:S01]  /*6480*/  FMUL.FTZ R12, R44, R49 ;  /* 0x000000312c0c7220 */ /* 0x000fe20000410000 */
[----:B------:R-:W-:Y:S01]  /*6490*/  FMUL.FTZ R45, R45, R30 ;  /* 0x0000001e2d2d7220 */ /* 0x000fe20000410000 */
[----:B------:R-:W-:Y:S01]  /*64a0*/  FFMA.FTZ R30, -R11, R11, 1 ;  /* 0x3f8000000b1e7423 */ /* 0x000fe2000001010b */
[----:B------:R-:W1:Y:S01]  /*64b0*/  MUFU.EX2 R8, R8 ;  /* 0x0000000800087308 */ /* 0x000e620000000800 */
[----:B------:R-:W-:Y:S01]  /*64c0*/  FMUL.FTZ R12, R12, R39 ;  /* 0x000000270c0c7220 */ /* 0x000fe20000410000 */
[----:B------:R-:W-:Y:S01]  /*64d0*/  FMUL.FTZ R11, R41, R48 ;  /* 0x00000030290b7220 */ /* 0x000fe20000410000 */
[----:B------:R-:W-:-:S03]  /*64e0*/  FFMA.FTZ R49, -R24, R24, 1 ;  /* 0x3f80000018317423 */ /* 0x000fc60000010118 */
[----:B------:R-:W-:Y:S01]  /*64f0*/  FMUL.FTZ R11, R11, R30 ;  /* 0x0000001e0b0b7220 */ /* 0x000fe20000410000 */
[----:B------:R-:W-:Y:S01]  /*6500*/  FFMA.FTZ R30, R38, UR4, -R6 ;  /* 0x00000004261e7c23 */ /* 0x000fe20008010806 */
[----:B------:R-:W2:Y:S01]  /*6510*/  MUFU.EX2 R31, R31 ;  /* 0x0000001f001f7308 */ /* 0x000ea20000000800 */
[----:B------:R-:W-:-:S07]  /*6520*/  FFMA.FTZ R6, -R27, R27, 1 ;  /* 0x3f8000001b067423 */ /* 0x000fce000001011b */
[----:B------:R-:W3:Y:S01]  /*6530*/  MUFU.EX2 R39, R32 ;  /* 0x0000002000277308 */ /* 0x000ee20000000800 */
[C---:B-1----:R-:W-:Y:S01]  /*6540*/  FMUL.FTZ R53, R8.reuse, R53 ;  /* 0x0000003508357220 */ /* 0x042fe20000410000 */
[----:B------:R-:W-:Y:S02]  /*6550*/  F2FP.BF16.F32.PACK_AB R8, R8, R35 ;  /* 0x000000230808723e */ /* 0x000fe400000010ff */
[----:B------:R-:W-:Y:S01]  /*6560*/  F2FP.BF16.F32.PACK_AB R35, R47, R46 ;  /* 0x0000002e2f23723e */ /* 0x000fe200000010ff */
[----:B------:R-:W-:Y:S01]  /*6570*/  FMUL.FTZ R15, R53, R34 ;  /* 0x00000022350f7220 */ /* 0x000fe20000410000 */
[----:B------:R-:W-:Y:S02]  /*6580*/  FFMA.FTZ R34, -R23, R23, 1 ;  /* 0x3f80000017227423 */ /* 0x000fe40000010117 */
[----:B------:R1:W4:Y:S01]  /*6590*/  MUFU.EX2 R32, R37 ;  /* 0x0000002500207308 */ /* 0x0003220000000800 */
[----:B--2---:R-:W-:-:S04]  /*65a0*/  FMUL.FTZ R23, R31, R216 ;  /* 0x000000d81f177220 */ /* 0x004fc80000410000 */
[----:B------:R-:W-:Y:S01]  /*65b0*/  FMUL.FTZ R23, R23, R34 ;  /* 0x0000002217177220 */ /* 0x000fe20000410000 */
[----:B------:R-:W-:Y:S01]  /*65c0*/  FFMA.FTZ R34, -R7, R7, 1 ;  /* 0x3f80000007227423 */ /* 0x000fe20000010107 */
[--C-:B------:R-:W-:Y:S01]  /*65d0*/  FFMA.FTZ R7, R40, UR4, -R5.reuse ;  /* 0x0000000428077c23 */ /* 0x100fe20008010805 */
[----:B------:R-:W2:Y:S01]  /*65e0*/  MUFU.EX2 R30, R30 ;  /* 0x0000001e001e7308 */ /* 0x000ea20000000800 */
[----:B---3--:R-:W-:Y:S01]  /*65f0*/  FMUL.FTZ R27, R39, R220 ;  /* 0x000000dc271b7220 */ /* 0x008fe20000410000 */
[----:B-1----:R-:W-:Y:S01]  /*6600*/  FFMA.FTZ R37, -R28, R28, 1 ;  /* 0x3f8000001c257423 */ /* 0x002fe2000001011c */
[----:B------:R-:W-:Y:S02]  /*6610*/  FMUL.FTZ R34, R43, R34 ;  /* 0x000000222b227220 */ /* 0x000fe40000410000 */
[----:B------:R-:W-:Y:S01]  /*6620*/  FMUL.FTZ R27, R27, R6 ;  /* 0x000000061b1b7220 */ /* 0x000fe20000410000 */
[----:B------:R-:W-:Y:S02]  /*6630*/  FSEL R6, R14, -INF , !P6 ;  /* 0xff8000000e067808 */ /* 0x000fe40007000000 */
[----:B------:R-:W1:Y:S01]  /*6640*/  MUFU.EX2 R7, R7 ;  /* 0x0000000700077308 */ /* 0x000e620000000800 */
[C---:B----4-:R-:W-:Y:S01]  /*6650*/  FMUL.FTZ R28, R32.reuse, R42 ;  /* 0x0000002a201c7220 */ /* 0x050fe20000410000 */
[----:B------:R-:W-:Y:S01]  /*6660*/  F2FP.BF16.F32.PACK_AB R32, R32, R39 ;  /* 0x000000272020723e */ /* 0x000fe200000010ff */
[----:B------:R-:W-:Y:S01]  /*6670*/  FFMA.FTZ R36, R6, UR4, -R5 ;  /* 0x0000000406247c23 */ /* 0x000fe20008010805 */
[----:B------:R-:W-:Y:S01]  /*6680*/  FSEL R6, R21, -INF , !P1 ;  /* 0xff80000015067808 */ /* 0x000fe20004800000 */
[----:B------:R-:W-:Y:S01]  /*6690*/  FMUL.FTZ R28, R28, R37 ;  /* 0x000000251c1c7220 */ /* 0x000fe20000410000 */
[----:B------:R-:W-:-:S03]  /*66a0*/  F2FP.BF16.F32.PACK_AB R34, R45, R34 ;  /* 0x000000222d22723e */ /* 0x000fc600000010ff */
[----:B------:R-:W3:Y:S01]  /*66b0*/  MUFU.EX2 R36, R36 ;  /* 0x0000002400247308 */ /* 0x000ee20000000800 */
[----:B------:R-:W-:Y:S01]  /*66c0*/  FFMA.FTZ R9, R6, UR4, -R5 ;  /* 0x0000000406097c23 */ /* 0x000fe20008010805 */
[----:B------:R-:W-:Y:S01]  /*66d0*/  FSEL R6, R22, -INF , !P0 ;  /* 0xff80000016067808 */ /* 0x000fe20004000000 */
[C---:B--2---:R-:W-:Y:S01]  /*66e0*/  FMUL.FTZ R24, R30.reuse, R217 ;  /* 0x000000d91e187220 */ /* 0x044fe20000410000 */
[----:B------:R-:W-:-:S03]  /*66f0*/  F2FP.BF16.F32.PACK_AB R30, R30, R31 ;  /* 0x0000001f1e1e723e */ /* 0x000fc600000010ff */
[----:B------:R-:W-:Y:S01]  /*6700*/  FFMA.FTZ R38, R6, UR4, -R5 ;  /* 0x0000000406267c23 */ /* 0x000fe20008010805 */
[----:B------:R-:W2:Y:S01]  /*6710*/  MUFU.EX2 R9, R9 ;  /* 0x0000000900097308 */ /* 0x000ea20000000800 */
[----:B------:R-:W-:Y:S01]  /*6720*/  FSEL R6, R25, -INF , !P5 ;  /* 0xff80000019067808 */ /* 0x000fe20006800000 */
[----:B-1----:R-:W-:Y:S01]  /*6730*/  FMUL.FTZ R14, R7, R50 ;  /* 0x00000032070e7220 */ /* 0x002fe20000410000 */
[----:B------:R-:W-:-:S03]  /*6740*/  FMUL.FTZ R24, R24, R49 ;  /* 0x0000003118187220 */ /* 0x000fc60000410000 */
[----:B------:R-:W-:Y:S01]  /*6750*/  FMUL.FTZ R14, R14, R13 ;  /* 0x0000000d0e0e7220 */ /* 0x000fe20000410000 */
[----:B------:R-:W-:Y:S01]  /*6760*/  FFMA.FTZ R43, R6, UR4, -R5 ;  /* 0x00000004062b7c23 */ /* 0x000fe20008010805 */
[----:B------:R-:W-:Y:S02]  /*6770*/  VIADD R13, R17, 0x2c500 ;  /* 0x0002c500110d7836 */ /* 0x000fe40000000000 */
[----:B---3--:R-:W-:Y:S01]  /*6780*/  FMUL.FTZ R37, R36, R51 ;  /* 0x0000003324257220 */ /* 0x008fe20000410000 */
[----:B------:R-:W-:Y:S01]  /*6790*/  FSEL R6, R26, -INF , !P4 ;  /* 0xff8000001a067808 */ /* 0x000fe20006000000 */
[----:B------:R-:W1:Y:S01]  /*67a0*/  MUFU.EX2 R38, R38 ;  /* 0x0000002600267308 */ /* 0x000e620000000800 */
[----:B------:R-:W-:Y:S01]  /*67b0*/  F2FP.BF16.F32.PACK_AB R7, R36, R7 ;  /* 0x000000072407723e */ /* 0x000fe200000010ff */
[----:B------:R-:W-:Y:S01]  /*67c0*/  FMUL.FTZ R37, R37, R10 ;  /* 0x0000000a25257220 */ /* 0x000fe20000410000 */
[----:B------:R-:W-:Y:S01]  /*67d0*/  FFMA.FTZ R10, -R21, R21, 1 ;  /* 0x3f800000150a7423 */ /* 0x000fe20000010115 */
[----:B------:R-:W-:Y:S01]  /*67e0*/  SHF.R.U32.HI R21, RZ, 0x4, R13 ;  /* 0x00000004ff157819 */ /* 0x000fe2000001160d */
[--C-:B------:R-:W-:Y:S01]  /*67f0*/  FFMA.FTZ R42, R6, UR4, -R5.reuse ;  /* 0x00000004062a7c23 */ /* 0x100fe20008010805 */
[----:B--2---:R-:W-:Y:S01]  /*6800*/  FMUL.FTZ R13, R9, R54 ;  /* 0x00000036090d7220 */ /* 0x004fe20000410000 */
[C---:B------:R-:W-:Y:S01]  /*6810*/  FSEL R6, R29.reuse, -INF , !P3 ;  /* 0xff8000001d067808 */ /* 0x040fe20005800000 */
[----:B------:R-:W2:Y:S01]  /*6820*/  MUFU.EX2 R43, R43 ;  /* 0x0000002b002b7308 */ /* 0x000ea20000000800 */
[----:B------:R-:W-:Y:S01]  /*6830*/  FFMA.FTZ R29, -R29, R29, 1 ;  /* 0x3f8000001d1d7423 */ /* 0x000fe2000001011d */
[----:B------:R-:W-:Y:S01]  /*6840*/  FMUL.FTZ R13, R13, R10 ;  /* 0x0000000a0d0d7220 */ /* 0x000fe20000410000 */
[----:B------:R-:W-:Y:S01]  /*6850*/  LOP3.LUT R10, R21, 0x3fff, RZ, 0xc0, !PT ;  /* 0x00003fff150a7812 */ /* 0x000fe200078ec0ff */
[----:B------:R-:W-:Y:S01]  /*6860*/  FFMA.FTZ R21, R6, UR4, -R5 ;  /* 0x0000000406157c23 */ /* 0x000fe20008010805 */
[----:B------:R-:W-:-:S02]  /*6870*/  FSEL R6, R33, -INF , !P2 ;  /* 0xff80000021067808 */ /* 0x000fc40005000000 */
[----:B------:R-:W-:Y:S01]  /*6880*/  LOP3.LUT R10, R10, 0x80000, RZ, 0xfc, !PT ;  /* 0x000800000a0a7812 */ /* 0x000fe200078efcff */
[----:B------:R-:W3:Y:S01]  /*6890*/  MUFU.EX2 R42, R42 ;  /* 0x0000002a002a7308 */ /* 0x000ee20000000800 */
[----:B-1----:R-:W-:Y:S01]  /*68a0*/  F2FP.BF16.F32.PACK_AB R9, R38, R9 ;  /* 0x000000092609723e */ /* 0x002fe200000010ff */
[----:B------:R-:W-:Y:S01]  /*68b0*/  FFMA.FTZ R6, R6, UR4, -R5 ;  /* 0x0000000406067c23 */ /* 0x000fe20008010805 */
[----:B------:R-:W-:Y:S01]  /*68c0*/  FMUL.FTZ R40, R38, R55 ;  /* 0x0000003726287220 */ /* 0x000fe20000410000 */
[----:B------:R-:W-:Y:S01]  /*68d0*/  VIADD R5, R10, 0x80 ;  /* 0x000000800a057836 */ /* 0x000fe20000000000 */
[----:B------:R-:W-:Y:S01]  /*68e0*/  F2FP.BF16.F32.PACK_AB R36, R12, R11 ;  /* 0x0000000b0c24723e */ /* 0x000fe200000010ff */
[----:B------:R-:W-:Y:S01]  /*68f0*/  VIADD R49, R10, 0x180 ;  /* 0x000001800a317836 */ /* 0x000fe20000000000 */
[----:B------:R-:W-:Y:S01]  /*6900*/  F2FP.BF16.F32.PACK_AB R37, R37, R14 ;  /* 0x0000000e2525723e */ /* 0x000fe200000010ff */
[----:B------:R1:W4:Y:S01]  /*6910*/  MUFU.EX2 R48, R6 ;  /* 0x0000000600307308 */ /* 0x0003220000000800 */
[----:B------:R-:W-:Y:S01]  /*6920*/  R2UR UR4, R5 ;  /* 0x00000000050472ca */ /* 0x000fe200000e0000 */
[----:B------:R-:W-:Y:S01]  /*6930*/  FFMA.FTZ R5, -R22, R22, 1 ;  /* 0x3f80000016057423 */ /* 0x000fe20000010116 */
[C---:B------:R-:W-:Y:S01]  /*6940*/  VIADD R22, R10.reuse, 0x100 ;  /* 0x000001000a167836 */ /* 0x040fe20000000000 */
[----:B------:R-:W-:Y:S01]  /*6950*/  F2FP.BF16.F32.PACK_AB R12, R15, R20 ;  /* 0x000000140f0c723e */ /* 0x000fe200000010ff */
[----:B------:R-:W-:-:S02]  /*6960*/  VIADD R15, R10, 0x30 ;  /* 0x000000300a0f7836 */ /* 0x000fc40000000000 */
[----:B------:R-:W-:Y:S01]  /*6970*/  FMUL.FTZ R40, R40, R5 ;  /* 0x0000000528287220 */ /* 0x000fe20000410000 */
[----:B--2---:R-:W-:Y:S01]  /*6980*/  FMUL.FTZ R5, R43, R218 ;  /* 0x000000da2b057220 */ /* 0x004fe20000410000 */
[----:B------:R-:W2:Y:S01]  /*6990*/  MUFU.EX2 R21, R21 ;  /* 0x0000001500157308 */ /* 0x000ea20000000800 */
[----:B-1----:R-:W-:Y:S01]  /*69a0*/  FFMA.FTZ R6, -R33, R33, 1 ;  /* 0x3f80000021067423 */ /* 0x002fe20000010121 */
[----:B---3--:R-:W-:Y:S01]  /*69b0*/  F2FP.BF16.F32.PACK_AB R31, R42, R43 ;  /* 0x0000002b2a1f723e */ /* 0x008fe200000010ff */
[----:B------:R-:W-:Y:S01]  /*69c0*/  VIADD R20, R10, 0xb0 ;  /* 0x000000b00a147836 */ /* 0x000fe20000000000 */
[----:B------:R-:W-:Y:S01]  /*69d0*/  R2UR UR5, R22 ;  /* 0x00000000160572ca */ /* 0x000fe200000e0000 */
[----:B------:R-:W-:Y:S01]  /*69e0*/  FFMA.FTZ R22, -R25, R25, 1 ;  /* 0x3f80000019167423 */ /* 0x000fe20000010119 */
[----:B------:R-:W-:Y:S01]  /*69f0*/  FFMA.FTZ R25, -R26, R26, 1 ;  /* 0x3f8000001a197423 */ /* 0x000fe2000001011a */
[----:B------:R-:W-:Y:S01]  /*6a00*/  FMUL.FTZ R26, R42, R219 ;  /* 0x000000db2a1a7220 */ /* 0x000fe20000410000 */
[----:B------:R-:W-:Y:S01]  /*6a10*/  F2FP.BF16.F32.PACK_AB R13, R40, R13 ;  /* 0x0000000d280d723e */ /* 0x000fe200000010ff */
[----:B----4-:R-:W-:Y:S01]  /*6a20*/  FMUL.FTZ R223, R48, R223 ;  /* 0x000000df30df7220 */ /* 0x010fe20000410000 */
[----:B------:R-:W-:Y:S01]  /*6a30*/  FMUL.FTZ R5, R5, R22 ;  /* 0x0000001605057220 */ /* 0x000fe20000410000 */
[----:B------:R-:W-:-:S02]  /*6a40*/  IMAD R22, R4, 0x2000, R17 ;  /* 0x0000200004167824 */ /* 0x000fc400078e0211 */
[----:B------:R-:W-:Y:S01]  /*6a50*/  FMUL.FTZ R26, R26, R25 ;  /* 0x000000191a1a7220 */ /* 0x000fe20000410000 */
[----:B------:R-:W-:Y:S01]  /*6a60*/  FMUL.FTZ R50, R223, R6 ;  /* 0x00000006df327220 */ /* 0x000fe20000410000 */
[----:B------:R-:W-:Y:S01]  /*6a70*/  F2FP.BF16.F32.PACK_AB R6, R44, R41 ;  /* 0x000000292c06723e */ /* 0x000fe200000010ff */
[----:B------:R-:W-:Y:S01]  /*6a80*/  UMOV UR10, UR4 ;  /* 0x00000004000a7c82 */ /* 0x000fe20008000000 */
[----:B------:R-:W-:Y:S01]  /*6a90*/  R2UR UR58, R10 ;  /* 0x000000000a3a72ca */ /* 0x000fe200000e0000 */
[----:B--2---:R-:W-:Y:S01]  /*6aa0*/  FMUL.FTZ R222, R21, R222 ;  /* 0x000000de15de7220 */ /* 0x004fe20000410000 */
        /* <DEDUP_REMOVED lines=12> */
[----:B-1----:R-:W-:Y:S02]  /*6b70*/  F2FP.BF16.F32.PACK_AB R6, R24, R23 ;  /* 0x000000171806723e */ /* 0x002fe400000010ff */
[----:B------:R-:W-:Y:S01]  /*6b80*/  R2UR UR56, R216 ;  /* 0x00000000d83872ca */ /* 0x000fe200000e0000 */
[----:B------:R1:W-:Y:S06]  /*6b90*/  MEMBAR.ALL.CTA ;  /* 0x0000000000007992 */ /* 0x0003ec0000008000 */
[----:B-1----:R-:W1:Y:S01]  /*6ba0*/  FENCE.VIEW.ASYNC.S ;  /* 0x00000000000073c6 */ /* 0x002e620000000000 */
[----:B------:R-:W-:Y:S01]  /*6bb0*/  F2FP.BF16.F32.PACK_AB R7, R26, R5 ;  /* 0x000000051a07723e */ /* 0x000fe200000010ff */
[----:B------:R-:W-:Y:S01]  /*6bc0*/  VIADD R5, R10, 0x200 ;  /* 0x000002000a057836 */ /* 0x000fe20000000000 */
[----:B------:R-:W-:Y:S01]  /*6bd0*/  F2FP.BF16.F32.PACK_AB R24, R28, R27 ;  /* 0x0000001b1c18723e */ /* 0x000fe200000010ff */
[----:B------:R-:W-:Y:S01]  /*6be0*/  UMOV UR18, UR6 ;  /* 0x0000000600127c82 */ /* 0x000fe20008000000 */
[----:B--2---:R-:W-:Y:S01]  /*6bf0*/  MOV R8, UR58 ;  /* 0x0000003a00087c02 */ /* 0x004fe20008000f00 */
        /* <DEDUP_REMOVED lines=224> */
[----:B------:R-:W-:-:S02]  /*7a00*/  VIADD R8, R216, 0x480 ;  /* 0x00000480d8087836 */ /* 0x000fc40000000000 */
[----:B------:R-:W-:-:S10]  /*7a10*/  IMAD.SHL.U32 R9, R3, 0x4000, RZ ;  /* 0x0000400003097824 */ /* 0x000fd400078e00ff */
        /* <DEDUP_REMOVED lines=21> */
[----:B------:R-:W-:Y:S02]  /*7b70*/  R2UR UR28, R8 ;  /* 0x00000000081c72ca */ /* 0x000fe400000e0000 */
        /* <DEDUP_REMOVED lines=199> */
.L_x_651:
        /* <DEDUP_REMOVED lines=113> */
.L_x_652:
        /* <DEDUP_REMOVED lines=94> */
.L_x_632:
        /* <DEDUP_REMOVED lines=17> */
[----:B------:R5:W2:Y:S07]  /*95f0*/  @P0 LDG.E R3, desc[UR4][R2.64] ;  /* 0x0000000402030981 */ /* 0x000aae000c1e1900 */
[----:B------:R-:W-:Y:S01]  /*9600*/  BAR.SYNC.DEFER_BLOCKING 0x1, 0x100 ;  /* 0x0044000000007b1d */ /* 0x000fe20000010000 */
[----:B----4-:R-:W-:Y:S01]  /*9610*/  ISETP.NE.AND P1, PT, R0, 0x1, PT ;  /* 0x000000010000780c */ /* 0x010fe20003f25270 */
[----:B------:R-:W-:-:S06]  /*9620*/  VIADD R23, R22, 0xffffff80 ;  /* 0xffffff8016177836 */ /* 0x000fcc0000000000 */
[----:B------:R-:W4:Y:S01]  /*9630*/  S2UR UR5, SR_CgaCtaId ;  /* 0x00000000000579c3 */ /* 0x000f220000008800 */
[----:B------:R-:W-:Y:S01]  /*9640*/  SHF.R.S32.HI R0, RZ, 0x1f, R23 ;  /* 0x0000001fff007819 */ /* 0x000fe20000011417 */
[----:B------:R-:W-:Y:S01]  /*9650*/  UMOV UR4, 0x400 ;  /* 0x0000040000047882 */ /* 0x000fe20000000000 */
[----:B------:R-:W-:Y:S02]  /*9660*/  BSSY B1, `(.L_x_654) ;  /* 0x0000055000017945 */ /* 0x000fe40003800000 */
[----:B------:R-:W-:-:S03]  /*9670*/  LEA.HI R6, R0, R23, RZ, 0x7 ;  /* 0x0000001700067211 */ /* 0x000fc600078f38ff */
[----:B------:R-:W1:Y:S01]  /*9680*/  @P1 LDC R4, c[0x0][0x854] ;  /* 0x00021500ff041b82 */ /* 0x000e620000000800 */
[----:B------:R-:W-:Y:S02]  /*9690*/  LOP3.LUT R0, R6, 0x3fffff80, RZ, 0xc0, !PT ;  /* 0x3fffff8006007812 */ /* 0x000fe400078ec0ff */
[----:B------:R-:W-:-:S03]  /*96a0*/  SHF.R.S32.HI R9, RZ, 0x7, R6 ;  /* 0x00000007ff097819 */ /* 0x000fc60000011406 */
[----:B------:R-:W-:Y:S02]  /*96b0*/  IMAD.IADD R0, R23, 0x1, -R0 ;  /* 0x0000000117007824 */ /* 0x000fe400078e0a00 */
[----:B------:R-:W3:Y:S02]  /*96c0*/  @P1 LDC R5, c[0x0][0x858] ;  /* 0x00021600ff051b82 */ /* 0x000ee40000000800 */
[----:B------:R-:W-:-:S04]  /*96d0*/  IMAD R0, R9, 0xa00, R0 ;  /* 0x00000a0009007824 */ /* 0x000fc800078e0200 */
[----:B-----5:R-:W-:Y:S01]  /*96e0*/  IMAD.SHL.U32 R2, R0, 0x4, RZ ;  /* 0x0000000400027824 */ /* 0x020fe200078e00ff */
[----:B----4-:R-:W-:-:S06]  /*96f0*/  ULEA UR4, UR5, UR4, 0x18 ;  /* 0x0000000405047291 */ /* 0x010fcc000f8ec03f */
[----:B------:R-:W-:Y:S01]  /*9700*/  LEA R6, R2, UR4, 0x2 ;  /* 0x0000000402067c11 */ /* 0x000fe2000f8e10ff */
[----:B-1----:R-:W-:-:S04]  /*9710*/  @P1 IMAD.HI.U32 R0, R7, R4, RZ ;  /* 0x0000000407001227 */ /* 0x002fc800078e00ff */
[----:B------:R1:W-:Y:S04]  /*9720*/  STS.128 [R6], R56 ;  /* 0x0000003806007388 */ /* 0x0003e80000000c00 */
[----:B------:R1:W-:Y:S01]  /*9730*/  STS.128 [R6+0x800], R60 ;  /* 0x0008003c06007388 */ /* 0x0003e20000000c00 */
[----:B---3--:R-:W-:Y:S01]  /*9740*/  @P1 SHF.R.U32.HI R7, RZ, R5, R0 ;  /* 0x00000005ff071219 */ /* 0x008fe20000011600 */
[----:B------:R-:W-:Y:S02]  /*9750*/  IMAD R5, R8, 0x5000, RZ ;  /* 0x0000500008057824 */ /* 0x000fe400078e02ff */
[----:B------:R1:W-:Y:S01]  /*9760*/  STS.128 [R6+0x1000], R96 ;  /* 0x0010006006007388 */ /* 0x0003e20000000c00 */
[----:B------:R-:W-:-:S03]  /*9770*/  SHF.R.S32.HI R9, RZ, 0x1f, R7 ;  /* 0x0000001fff097819 */ /* 0x000fc60000011407 */
        /* <DEDUP_REMOVED lines=18> */
[----:B---3--:R-:W3:Y:S01]  /*98a0*/  FENCE.VIEW.ASYNC.S ;  /* 0x00000000000073c6 */ /* 0x008ee20000000000 */
[----:B--2---:R-:W-:-:S04]  /*98b0*/  @P0 IMAD R3, R236, 0x50, R3 ;  /* 0x00000050ec030824 */ /* 0x004fc800078e0203 */
[----:B------:R-:W-:-:S05]  /*98c0*/  @P0 IMAD.HI R3, R3, 0x66666667, RZ ;  /* 0x6666666703030827 */ /* 0x000fca00078e02ff */
[----:B------:R-:W-:-:S04]  /*98d0*/  @P0 SHF.R.U32.HI R0, RZ, 0x1f, R3 ;  /* 0x0000001fff000819 */ /* 0x000fc80000011603 */
[----:B------:R-:W-:-:S05]  /*98e0*/  @P0 LEA.HI.SX32 R0, R3, R0, 0x1b ;  /* 0x0000000003000211 */ /* 0x000fca00078fdaff */
[----:B------:R-:W-:Y:S02]  /*98f0*/  @P0 IMAD R2, R0, 0x5000, RZ ;  /* 0x0000500000020824 */ /* 0x000fe400078e02ff */
[----:B------:R-:W-:-:S03]  /*9900*/  IMAD R0, R9, R10, RZ ;  /* 0x0000000a09007224 */ /* 0x000fc600078e02ff */
[----:B------:R-:W-:Y:S02]  /*9910*/  @P0 SHF.R.S32.HI R3, RZ, 0x1f, R2 ;  /* 0x0000001fff030819 */ /* 0x000fe40000011402 */
[----:B------:R-:W-:Y:S01]  /*9920*/  @!P0 CS2R R2, SRZ ;  /* 0x0000000000028805 */ /* 0x000fe2000001ff00 */
[----:B---3--:R-:W-:Y:S05]  /*9930*/  BAR.SYNC.DEFER_BLOCKING 0x1, 0x100 ;  /* 0x0044000000007b1d */ /* 0x008fea0000010000 */
[----:B------:R-:W-:Y:S01]  /*9940*/  IADD3 R4, P1, R5, R2, RZ ;  /* 0x0000000205047210 */ /* 0x000fe20007f3e0ff */
[----:B------:R-:W-:Y:S02]  /*9950*/  IMAD R2, R9, R14, RZ ;  /* 0x0000000e09027224 */ /* 0x000fe400078e02ff */
[----:B------:R-:W-:Y:S01]  /*9960*/  IMAD R9, R7, R11, R0 ;  /* 0x0000000b07097224 */ /* 0x000fe200078e0200 */
[----:B------:R-:W-:Y:S01]  /*9970*/  LEA.HI.X.SX32 R5, R5, R3, 0x1, P1 ;  /* 0x0000000305057211 */ /* 0x000fe200008f0eff */
[C---:B------:R-:W-:Y:S01]  /*9980*/  IMAD R11, R7.reuse, R15, R2 ;  /* 0x0000000f070b7224 */ /* 0x040fe200078e0202 */
[----:B------:R-:W-:Y:S01]  /*9990*/  SHF.R.S32.HI R0, RZ, 0x1f, R236 ;  /* 0x0000001fff007819 */ /* 0x000fe200000114ec */
[----:B------:R-:W-:-:S04]  /*99a0*/  IMAD.WIDE.U32 R2, R7, R10, R4 ;  /* 0x0000000a07027225 */ /* 0x000fc800078e0004 */
[----:B------:R-:W-:Y:S01]  /*99b0*/  IMAD.IADD R3, R3, 0x1, R9 ;  /* 0x0000000103037824 */ /* 0x000fe200078e0209 */
[----:B------:R-:W-:Y:S01]  /*99c0*/  SEL R9, R0, RZ, !P0 ;  /* 0x000000ff00097207 */ /* 0x000fe20004000000 */
[----:B------:R-:W-:Y:S01]  /*99d0*/  IMAD.WIDE.U32 R4, R7, R14, R4 ;  /* 0x0000000e07047225 */ /* 0x000fe200078e0004 */
[----:B------:R-:W-:Y:S02]  /*99e0*/  SEL R7, R236, RZ, !P0 ;  /* 0x000000ffec077207 */ /* 0x000fe40004000000 */
[----:B------:R-:W-:Y:S01]  /*99f0*/  ISETP.NE.AND P0, PT, R23, RZ, PT ;  /* 0x000000ff1700720c */ /* 0x000fe20003f05270 */
[----:B------:R-:W-:Y:S02]  /*9a00*/  IMAD.IADD R5, R5, 0x1, R11 ;  /* 0x0000000105057824 */ /* 0x000fe400078e020b */
[C---:B------:R-:W-:Y:S02]  /*9a10*/  IMAD R0, R9.reuse, R12, RZ ;  /* 0x0000000c09007224 */ /* 0x040fe400078e02ff */
[----:B------:R-:W-:-:S02]  /*9a20*/  IMAD R8, R9, R16, RZ ;  /* 0x0000001009087224 */ /* 0x000fc400078e02ff */
[----:B------:R-:W-:-:S04]  /*9a30*/  IMAD.WIDE.U32 R2, R7, R12, R2 ;  /* 0x0000000c07027225 */ /* 0x000fc800078e0002 */
[----:B------:R-:W-:Y:S01]  /*9a40*/  IMAD.WIDE.U32 R4, R7, R16, R4 ;  /* 0x0000001007047225 */ /* 0x000fe200078e0004 */
[----:B------:R-:W-:-:S03]  /*9a50*/  LEA R18, P1, R2, R18, 0x2 ;  /* 0x0000001202127211 */ /* 0x000fc600078210ff */
[C---:B------:R-:W-:Y:S01]  /*9a60*/  IMAD R9, R7.reuse, R13, R0 ;  /* 0x0000000d07097224 */ /* 0x040fe200078e0200 */
[----:B------:R-:W-:Y:S01]  /*9a70*/  LEA R20, P2, R4, R20, 0x2 ;  /* 0x0000001404147211 */ /* 0x000fe200078410ff */
[----:B------:R-:W-:Y:S02]  /*9a80*/  IMAD R7, R7, R17, R8 ;  /* 0x0000001107077224 */ /* 0x000fe400078e0208 */
[----:B------:R-:W-:Y:S02]  /*9a90*/  IMAD.IADD R3, R3, 0x1, R9 ;  /* 0x0000000103037824 */ /* 0x000fe400078e0209 */
[----:B------:R-:W-:-:S03]  /*9aa0*/  IMAD.IADD R0, R5, 0x1, R7 ;  /* 0x0000000105007824 */ /* 0x000fc600078e0207 */
[----:B------:R-:W-:Y:S02]  /*9ab0*/  LEA.HI.X R3, R2, R19, R3, 0x2, P1 ;  /* 0x0000001302037211 */ /* 0x000fe400008f1403 */
[----:B------:R-:W-:Y:S01]  /*9ac0*/  LEA.HI.X R0, R4, R21, R0, 0x2, P2 ;  /* 0x0000001504007211 */ /* 0x000fe200010f1400 */
[----:B-1----:R-:W-:Y:S06]  /*9ad0*/  @P0 BRA `(.L_x_655) ;  /* 0x0000000000340947 */ /* 0x002fec0003800000 */
[----:B------:R-:W-:Y:S01]  /*9ae0*/  R2UR UR6, R20 ;  /* 0x00000000140672ca */ /* 0x000fe200000e0000 */
[----:B------:R-:W-:Y:S01]  /*9af0*/  UMOV UR5, 0x1400 ;  /* 0x0000140000057882 */ /* 0x000fe20000000000 */
[----:B------:R-:W-:Y:S01]  /*9b00*/  R2UR UR7, R0 ;  /* 0x00000000000772ca */ /* 0x000fe200000e0000 */
[----:B------:R-:W-:Y:S01]  /*9b10*/  UMOV UR8, 0x0 ;  /* 0x0000000000087882 */ /* 0x000fe20000000000 */
[----:B------:R-:W-:Y:S01]  /*9b20*/  PLOP3.LUT P0, PT, PT, PT, PT, 0x80, 0x0 ;  /* 0x000000000000781c */ /* 0x000fe20003f0f070 */
[----:B------:R-:W-:-:S12]  /*9b30*/  UMOV UR9, 0x14f00000 ;  /* 0x14f0000000097882 */ /* 0x000fd80000000000 */
.L_x_656:
[----:B------:R-:W-:Y:S01]  /*9b40*/  @P0 ELECT P1, URZ, PT ;  /* 0x00000000003f082f */ /* 0x000fe20003820000 */
[----:B------:R1:W-:-:S12]  /*9b50*/  UBLKRED.G.S.ADD.F32.RN [UR6], [UR4], UR5, desc[UR8] ;  /* 0x00000806040073bb */ /* 0x0003d800080a1405 */
[----:B------:R-:W-:Y:S02]  /*9b60*/  @P1 PLOP3.LUT P0, PT, P1, PT, PT, 0x8, 0x0 ;  /* 0x000000000000181c */ /* 0x000fe40000f0e170 */
[----:B------:R-:W-:-:S11]  /*9b70*/  PLOP3.LUT P1, PT, PT, PT, PT, 0x8, 0x0 ;  /* 0x000000000000781c */ /* 0x000fd60003f2e170 */
[----:B-1----:R-:W-:Y:S05]  /*9b80*/  @P0 BRA.U.ANY `(.L_x_656) ;  /* 0xfffffffd00ec0947 */ /* 0x002fea000393ffff */
[----:B------:R0:W-:Y:S01]  /*9b90*/  UTMACMDFLUSH ;  /* 0x00000000000079b7 */ /* 0x0001e20000000000 */
[----:B------:R-:W-:-:S04]  /*9ba0*/  DEPBAR.LE SB0, 0x0 ;  /* 0x000080000000791a */ /* 0x000fc80000000000 */
.L_x_655:
[----:B------:R-:W-:Y:S05]  /*9bb0*/  BSYNC B1 ;  /* 0x0000000000017941 */ /* 0x000fea0003800000 */
.L_x_654:
        /* <DEDUP_REMOVED lines=32> */
.L_x_657:
        /* <DEDUP_REMOVED lines=8> */
.L_x_622:
[----:B------:R-:W-:-:S08]  /*9e40*/  NOP ;  /* 0x0000000000007918 */ /* 0x000fd00000000000 */
[----:B------:R-:W1:-:S00]  /*9e50*/  USETMAXREG.DEALLOC.CTAPOOL 0x18 ;  /* 0x00000018000079c8 */ /* 0x000e4000080e0500 */
[----:B-1----:R-:W-:-:S06]  /*9e60*/  LOP3.LUT R0, R0, 0x3, RZ, 0xc0, !PT ;  /* 0x0000000300007812 */ /* 0x002fcc00078ec0ff */
[----:B------:R-:W1:Y:S02]  /*9e70*/  SHFL.IDX PT, R0, R0, RZ, 0x1f ;  /* 0x00001fff00007589 */ /* 0x000e6400000e0000 */
[----:B-1----:R-:W-:-:S13]  /*9e80*/  ISETP.NE.AND P0, PT, R0, RZ, PT ;  /* 0x000000ff0000720c */ /* 0x002fda0003f05270 */
[----:B------:R-:W-:Y:S05]  /*9e90*/  @P0 BRA `(.L_x_627) ;  /* 0x0000002000b80947 */ /* 0x000fea0003800000 */
[----:B------:R-:W-:Y:S01]  /*9ea0*/  ULDC.64 UR4, c[0x0][0x8e0] ;  /* 0x0002380000047ab9 */ /* 0x000fe20000000a00 */
[----:B------:R-:W1:Y:S01]  /*9eb0*/  S2UR UR10, SR_CTAID.X ;  /* 0x00000000000a79c3 */ /* 0x000e620000002500 */
[----:B------:R-:W-:-:S04]  /*9ec0*/  ISETP.NE.U32.AND P0, PT, RZ, UR4, PT ;  /* 0x00000004ff007c0c */ /* 0x000fc8000bf05070 */
[----:B------:R-:W-:-:S03]  /*9ed0*/  ISETP.NE.AND.EX P0, PT, RZ, UR5, PT, P0 ;  /* 0x00000005ff007c0c */ /* 0x000fc6000bf05300 */
[----:B------:R-:W2:Y:S08]  /*9ee0*/  S2UR UR21, SR_CTAID.Z ;  /* 0x00000000001579c3 */ /* 0x000eb00000002700 */
[----:B------:R-:W3:Y:S02]  /*9ef0*/  S2UR UR20, SR_CTAID.Y ;  /* 0x00000000001479c3 */ /* 0x000ee40000002600 */
[----:B------:R-:W-:Y:S05]  /*9f00*/  @!P0 BRA `(.L_x_658) ;  /* 0x0000000000208947 */ /* 0x000fea0003800000 */
[----:B------:R-:W-:Y:S01]  /*9f10*/  ULDC.64 UR4, c[0x0][0x8e0] ;  /* 0x0002380000047ab9 */ /* 0x000fe20000000a00 */
[----:B------:R-:W-:Y:S01]  /*9f20*/  ULDC.64 UR6, c[0x0][0x208] ;  /* 0x0000820000067ab9 */ /* 0x000fe20000000a00 */
[----:B--2---:R-:W-:-:S06]  /*9f30*/  UIMAD.WIDE UR4, UR21, 0x4, UR4 ;  /* 0x00000004150478a5 */ /* 0x004fcc000f8e0204 */
[----:B------:R-:W-:Y:S02]  /*9f40*/  IMAD.U32 R2, RZ, RZ, UR4 ;  /* 0x00000004ff027e24 */ /* 0x000fe4000f8e00ff */
[----:B------:R-:W-:-:S05]  /*9f50*/  IMAD.U32 R3, RZ, RZ, UR5 ;  /* 0x00000005ff037e24 */ /* 0x000fca000f8e00ff */
[----:B------:R-:W2:Y:S02]  /*9f60*/  LDG.E R2, desc[UR6][R2.64] ;  /* 0x0000000602027981 */ /* 0x000ea4000c1e1900 */
[----:B--2---:R-:W-:Y:S01]  /*9f70*/  R2UR UR5, R2 ;  /* 0x00000000020572ca */ /* 0x004fe200000e0000 */
[----:B------:R-:W-:-:S14]  /*9f80*/  BRA `(.L_x_659) ;  /* 0x0000000000407947 */ /* 0x000fdc0003800000 */
.L_x_658:
[----:B------:R-:W-:Y:S02]  /*9f90*/  ULDC.64 UR4, c[0x0][0x8d8] ;  /* 0x0002360000047ab9 */ /* 0x000fe40000000a00 */
[----:B------:R-:W-:-:S04]  /*9fa0*/  ISETP.NE.U32.AND P0, PT, RZ, UR4, PT ;  /* 0x00000004ff007c0c */ /* 0x000fc8000bf05070 */
[----:B------:R-:W-:-:S13]  /*9fb0*/  ISETP.NE.AND.EX P0, PT, RZ, UR5, PT, P0 ;  /* 0x00000005ff007c0c */ /* 0x000fda000bf05300 */
[----:B------:R-:W-:Y:S05]  /*9fc0*/  @!P0 BRA `(.L_x_660) ;  /* 0x00000000002c8947 */ /* 0x000fea0003800000 */
[----:B------:R-:W-:Y:S01]  /*9fd0*/  ULDC.64 UR4, c[0x0][0x8d8] ;  /* 0x0002360000047ab9 */ /* 0x000fe20000000a00 */
[----:B------:R-:W-:Y:S01]  /*9fe0*/  ULDC.64 UR6, c[0x0][0x208] ;  /* 0x0000820000067ab9 */ /* 0x000fe20000000a00 */
[----:B--2---:R-:W-:-:S06]  /*9ff0*/  UIMAD.WIDE UR4, UR21, 0x4, UR4 ;  /* 0x00000004150478a5 */ /* 0x004fcc000f8e0204 */
[----:B------:R-:W-:Y:S02]  /*a000*/  IMAD.U32 R2, RZ, RZ, UR4 ;  /* 0x00000004ff027e24 */ /* 0x000fe4000f8e00ff */
[----:B------:R-:W-:-:S05]  /*a010*/  IMAD.U32 R3, RZ, RZ, UR5 ;  /* 0x00000005ff037e24 */ /* 0x000fca000f8e00ff */
[----:B------:R-:W2:Y:S04]  /*a020*/  LDG.E R0, desc[UR6][R2.64] ;  /* 0x0000000602007981 */ /* 0x000ea8000c1e1900 */
[----:B------:R-:W4:Y:S01]  /*a030*/  LDG.E R4, desc[UR6][R2.64+0x4] ;  /* 0x0000040602047981 */ /* 0x000f22000c1e1900 */
[----:B--2---:R-:W-:Y:S02]  /*a040*/  R2UR UR5, R0 ;  /* 0x00000000000572ca */ /* 0x004fe400000e0000 */
[----:B----4-:R-:W-:-:S13]  /*a050*/  R2UR UR4, R4 ;  /* 0x00000000040472ca */ /* 0x010fda00000e0000 */
[----:B------:R-:W-:Y:S01]  /*a060*/  UIADD3 UR5, -UR5, UR4, URZ ;  /* 0x0000000405057290 */ /* 0x000fe2000fffe13f */
[----:B------:R-:W-:Y:S11]  /*a070*/  BRA `(.L_x_659) ;  /* 0x0000000000047947 */ /* 0x000ff60003800000 */
.L_x_660:
[----:B------:R-:W-:-:S05]  /*a080*/  ULDC UR5, c[0x0][0x8c4] ;  /* 0x0002310000057ab9 */ /* 0x000fca0000000800 */
.L_x_659:
[----:B-1----:R-:W-:Y:S01]  /*a090*/  UIMAD UR4, UR10, 0x50, URZ ;  /* 0x000000500a0478a4 */ /* 0x002fe2000f8e023f */
[----:B------:R-:W-:Y:S02]  /*a0a0*/  IMAD.MOV.U32 R4, RZ, RZ, 0x1 ;  /* 0x00000001ff047424 */ /* 0x000fe400078e00ff */
[----:B------:R-:W-:Y:S01]  /*a0b0*/  IMAD.MOV.U32 R12, RZ, RZ, RZ ;  /* 0x000000ffff0c7224 */ /* 0x000fe200078e00ff */
[----:B------:R-:W-:Y:S01]  /*a0c0*/  UISETP.GE.AND UP0, UPT, UR4, UR5, UPT ;  /* 0x000000050400728c */ /* 0x000fe2000bf06270 */
[----:B------:R-:W-:-:S03]  /*a0d0*/  IMAD.MOV.U32 R13, RZ, RZ, 0x1 ;  /* 0x00000001ff0d7424 */ /* 0x000fc600078e00ff */
[----:B--2---:R-:W-:-:S06]  /*a0e0*/  USEL UR21, UR21, 0xffffffff, !UP0 ;  /* 0xffffffff15157887 */ /* 0x004fcc000c000000 */
        /* <DEDUP_REMOVED lines=18> */
[----:B------:R-:W2:Y:S01]  /*a210*/  @P1 LDG.E R7, desc[UR16][R2.64] ;  /* 0x0000001002071981 */ /* 0x000ea2000c1e1900 */
[----:B------:R-:W-:Y:S01]  /*a220*/  PLOP3.LUT P2, PT, PT, PT, UP0, 0x80, 0x0 ;  /* 0x000000000000781c */ /* 0x000fe20003f4f008 */
[----:B------:R-:W-:Y:S01]  /*a230*/  UIMAD.WIDE UR12, UR21, 0x4, UR12 ;  /* 0x00000004150c78a5 */ /* 0x000fe2000f8e020c */
[----:B------:R-:W-:Y:S01]  /*a240*/  PLOP3.LUT P3, PT, PT, PT, UP2, 0x80, 0x0 ;  /* 0x000000000000781c */ /* 0x000fe20003f6f028 */
[----:B------:R1:W4:Y:S02]  /*a250*/  @P1 LDG.E R0, desc[UR16][R2.64] ;  /* 0x0000001002001981 */ /* 0x000324000c1e1900 */
[----:B------:R-:W-:Y:S02]  /*a260*/  @UP2 ULDC.64 UR6, c[0x0][0x780] ;  /* 0x0001e00000062ab9 */ /* 0x000fe40000000a00 */
[----:B------:R-:W-:Y:S01]  /*a270*/  @UP2 UIMAD.WIDE UR6, UR21, 0x4, UR6 ;  /* 0x00000004150628a5 */ /* 0x000fe2000f8e0206 */
[----:B-1----:R-:W-:-:S02]  /*a280*/  IMAD.U32 R2, RZ, RZ, UR12 ;  /* 0x0000000cff027e24 */ /* 0x002fc4000f8e00ff */
[----:B------:R-:W-:-:S05]  /*a290*/  IMAD.U32 R3, RZ, RZ, UR13 ;  /* 0x0000000dff037e24 */ /* 0x000fca000f8e00ff */
[----:B------:R1:W5:Y:S02]  /*a2a0*/  @P2 LDG.E R5, desc[UR16][R2.64] ;  /* 0x0000001002052981 */ /* 0x000364000c1e1900 */
[----:B-1----:R-:W-:Y:S02]  /*a2b0*/  IMAD.U32 R2, RZ, RZ, UR6 ;  /* 0x00000006ff027e24 */ /* 0x002fe4000f8e00ff */
[----:B------:R-:W-:-:S05]  /*a2c0*/  IMAD.U32 R3, RZ, RZ, UR7 ;  /* 0x00000007ff037e24 */ /* 0x000fca000f8e00ff */
[----:B------:R-:W3:Y:S01]  /*a2d0*/  @P3 LDG.E R6, desc[UR16][R2.64] ;  /* 0x0000001002063981 */ /* 0x000ee2000c1e1900 */
[----:B------:R-:W-:Y:S01]  /*a2e0*/  ULDC.64 UR16, c[0x0][0x788] ;  /* 0x0001e20000107ab9 */ /* 0x000fe20000000a00 */
[----:B------:R-:W-:Y:S01]  /*a2f0*/  UMOV UR54, URZ ;  /* 0x0000003f00367c82 */ /* 0x000fe20008000000 */
[----:B------:R-:W-:Y:S01]  /*a300*/  ISETP.NE.U32.AND P0, PT, RZ, UR16, PT ;  /* 0x00000010ff007c0c */ /* 0x000fe2000bf05070 */
[----:B------:R-:W-:-:S03]  /*a310*/  UMOV UR11, URZ ;  /* 0x0000003f000b7c82 */ /* 0x000fc60008000000 */
[----:B------:R-:W-:Y:S02]  /*a320*/  ISETP.NE.AND.EX P0, PT, RZ, UR17, PT, P0 ;  /* 0x00000011ff007c0c */ /* 0x000fe4000bf05300 */
[----:B--2---:R-:W-:Y:S02]  /*a330*/  @P1 R2UR UR5, R7 ;  /* 0x00000000070512ca */ /* 0x004fe400000e0000 */
        /* <DEDUP_REMOVED lines=8> */
[----:B---3--:R-:W-:Y:S01]  /*a3c0*/  @P3 R2UR UR5, R6 ;  /* 0x00000000060532ca */ /* 0x008fe200000e0000 */
        /* <DEDUP_REMOVED lines=10> */
.L_x_662:
        /* <DEDUP_REMOVED lines=14> */
.L_x_663:
        /* <DEDUP_REMOVED lines=9> */
.L_x_664:
        /* <DEDUP_REMOVED lines=22> */
.L_x_665:
        /* <DEDUP_REMOVED lines=23> */
[----:B------:R-:W1:Y:S01]  /*a8b0*/  S2R R3, SR_CgaCtaId ;  /* 0x0000000000037919 */ /* 0x000e620000008800 */
[----:B------:R-:W-:Y:S02]  /*a8c0*/  MOV R6, 0x400 ;  /* 0x0000040000067802 */ /* 0x000fe40000000f00 */
[----:B------:R-:W-:Y:S01]  /*a8d0*/  ISETP.NE.AND P0, PT, R11, RZ, PT ;  /* 0x000000ff0b00720c */ /* 0x000fe20003f05270 */
[----:B------:R-:W2:Y:S01]  /*a8e0*/  S2R R21, SR_CTAID.Y ;  /* 0x0000000000157919 */ /* 0x000ea20000002600 */
[----:B-1----:R-:W-:Y:S01]  /*a8f0*/  LEA R6, R3, R6, 0x18 ;  /* 0x0000000603067211 */ /* 0x002fe200078ec0ff */
[----:B------:R-:W-:-:S05]  /*a900*/  IMAD.MOV.U32 R3, RZ, RZ, 0x1 ;  /* 0x00000001ff037424 */ /* 0x000fca00078e00ff */
[----:B------:R-:W-:-:S04]  /*a910*/  SHF.L.U32 R3, R3, 0x1f, RZ ;  /* 0x0000001f03037819 */ /* 0x000fc800000006ff */
[----:B------:R-:W1:Y:S02]  /*a920*/  SYNCS.PHASECHK.TRANS64.TRYWAIT P1, [R6+URZ+0x31820], R3 ;  /* 0x03182003060075a7 */ /* 0x000e64000802017f */
[----:B-12---:R-:W-:Y:S05]  /*a930*/  @!P1 BRA `(.L_x_666) ;  /* 0x0000001800549947 */ /* 0x006fea0003800000 */
.L_x_681:
[----:B------:R-:W-:Y:S01]  /*a940*/  SHF.R.S32.HI R21, RZ, 0x1f, R21 ;  /* 0x0000001fff157819 */ /* 0x000fe20000011415 */
[----:B------:R-:W-:Y:S01]  /*a950*/  IMAD.MOV.U32 R4, RZ, RZ, 0x1 ;  /* 0x00000001ff047424 */ /* 0x000fe200078e00ff */
[----:B------:R-:W-:Y:S06]  /*a960*/  @P0 BRA `(.L_x_667) ;  /* 0x0000000000140947 */ /* 0x000fec0003800000 */
[----:B------:R-:W-:Y:S01]  /*a970*/  LOP3.LUT P1, RZ, R18, 0x1f, RZ, 0xc0, !PT ;  /* 0x0000001f12ff7812 */ /* 0x000fe2000782c0ff */
[----:B-1----:R-:W-:-:S04]  /*a980*/  IMAD.MOV.U32 R3, RZ, RZ, 0x8100 ;  /* 0x00008100ff037424 */ /* 0x002fc800078e00ff */
[----:B------:R2:W-:Y:S08]  /*a990*/  SYNCS.ARRIVE.TRANS64 RZ, [R6+URZ+0x31810], R3 ;  /* 0x0318100306ff79a7 */ /* 0x0005f0000800003f */
[----:B------:R-:W-:Y:S05]  /*a9a0*/  @!P1 BRA `(.L_x_667) ;  /* 0x0000000000049947 */ /* 0x000fea0003800000 */
[----:B------:R-:W-:Y:S01]  /*a9b0*/  BPT.TRAP 0x1 ;  /* 0x000000040000795c */ /* 0x000fe20000300000 */
.L_x_667:
[----:B------:R-:W3:Y:S01]  /*a9c0*/  LDC.64 R8, c[0x0][0x198] ;  /* 0x00006600ff087b82 */ /* 0x000ee20000000a00 */
        /* <DEDUP_REMOVED lines=8> */
[----:B-12---:R-:W-:Y:S01]  /*aa50*/  IMAD.MOV.U32 R3, RZ, RZ, 0x14000 ;  /* 0x00014000ff037424 */ /* 0x006fe200078e00ff */
        /* <DEDUP_REMOVED lines=11> */
[----:B---3--:R-:W-:Y:S01]  /*ab10*/  IMAD.MOV.U32 R5, RZ, RZ, R8 ;  /* 0x000000ffff057224 */ /* 0x008fe200078e0008 */
        /* <DEDUP_REMOVED lines=51> */
[----:B-1----:R-:W-:Y:S01]  /*ae50*/  UMOV UR16, 0x0 ;  /* 0x0000000000107882 */ /* 0x002fe20000000000 */
[----:B------:R-:W-:Y:S01]  /*ae60*/  UMOV UR17, 0x10000000 ;  /* 0x1000000000117882 */ /* 0x000fe20000000000 */
[----:B--2---:R-:W-:Y:S01]  /*ae70*/  ULEA UR40, UP0, UR10, UR22, 0x2 ;  /* 0x000000160a287291 */ /* 0x004fe2000f80103f */
[----:B------:R-:W-:Y:S01]  /*ae80*/  UMOV UR43, UR11 ;  /* 0x0000000b002b7c82 */ /* 0x000fe20008000000 */
[----:B------:R-:W-:-:S02]  /*ae90*/  UMOV UR44, UR12 ;  /* 0x0000000c002c7c82 */ /* 0x000fc40008000000 */
[----:B------:R-:W-:Y:S01]  /*aea0*/  ULEA.HI.X UR41, UR10, UR23, UR9, 0x2, UP0 ;  /* 0x000000170a297291 */ /* 0x000fe200080f1409 */
[----:B------:R-:W-:Y:S02]  /*aeb0*/  UMOV UR45, UR13 ;  /* 0x0000000d002d7c82 */ /* 0x000fe40008000000 */
[----:B------:R-:W-:Y:S01]  /*aec0*/  UMOV UR9, 0x10 ;  /* 0x0000001000097882 */ /* 0x000fe20000000000 */
[----:B---3--:R-:W-:Y:S01]  /*aed0*/  UIADD3 UR24, UR8, 0x2800, URZ ;  /* 0x0000280008187890 */ /* 0x008fe2000fffe03f */
[----:B------:R-:W-:Y:S01]  /*aee0*/  UMOV UR10, UR18 ;  /* 0x00000012000a7c82 */ /* 0x000fe20008000000 */
[----:B------:R-:W-:Y:S01]  /*aef0*/  UMOV UR26, 0x40 ;  /* 0x00000040001a7882 */ /* 0x000fe20000000000 */
[----:B------:R-:W-:Y:S02]  /*af00*/  UMOV UR27, UR11 ;  /* 0x0000000b001b7c82 */ /* 0x000fe40008000000 */
[----:B------:R1:W-:Y:S01]  /*af10*/  UBLKCP.S.G [UR48], [UR40], UR9 ;  /* 0x00000030280073ba */ /* 0x0003e20008000209 */
[----:B------:R2:W-:Y:S01]  /*af20*/  SYNCS.ARRIVE.TRANS64 RZ, [R6+URZ+0x31800], R3 ;  /* 0x0318000306ff79a7 */ /* 0x0005e2000800003f */
[----:B------:R-:W-:Y:S01]  /*af30*/  UMOV UR28, UR12 ;  /* 0x0000000c001c7c82 */ /* 0x000fe20008000000 */
[----:B----4-:R-:W-:Y:S01]  /*af40*/  UIADD3 UR56, UR8, 0x5000, URZ ;  /* 0x0000500008387890 */ /* 0x010fe2000fffe03f */
        /* <DEDUP_REMOVED lines=9> */
[----:B-1----:R-:W-:-:S02]  /*afe0*/  UIADD3 UR9, UR8, 0x31800, URZ ;  /* 0x0003180008097890 */ /* 0x002fc4000fffe03f */
        /* <DEDUP_REMOVED lines=11> */
[----:B-1----:R-:W-:Y:S01]  /*b0a0*/  UMOV UR10, 0xc0 ;  /* 0x000000c0000a7882 */ /* 0x002fe20000000000 */
[----:B------:R2:W-:Y:S01]  /*b0b0*/  UTMALDG.4D [UR40], [UR6], desc[UR16] ;  /* 0x00001028060075b4 */ /* 0x0005e20008019000 */
[----:B---3--:R-:W-:-:S02]  /*b0c0*/  UIADD3 UR24, UR8, 0xf000, URZ ;  /* 0x0000f00008187890 */ /* 0x008fc4000fffe03f */
[----:B------:R-:W-:Y:S01]  /*b0d0*/  UIADD3 UR8, UR8, 0x11800, URZ ;  /* 0x0001180008087890 */ /* 0x000fe2000fffe03f */
[----:B------:R-:W-:Y:S01]  /*b0e0*/  UMOV UR26, 0x80 ;  /* 0x00000080001a7882 */ /* 0x000fe20000000000 */
[----:B------:R2:W-:Y:S05]  /*b0f0*/  UTMALDG.4D [UR32], [UR6], desc[UR16] ;  /* 0x00001020060075b4 */ /* 0x0005ea0008019000 */
[----:B------:R2:W-:Y:S02]  /*b100*/  UTMALDG.4D [UR24], [UR6], desc[UR16] ;  /* 0x00001018060075b4 */ /* 0x0005e40008019000 */
[----:B------:R2:W-:Y:S02]  /*b110*/  UTMALDG.4D [UR8], [UR6], desc[UR16] ;  /* 0x00001008060075b4 */ /* 0x0005e40008019000 */
[----:B--2---:R-:W-:Y:S05]  /*b120*/  @P1 BRA `(.L_x_668) ;  /* 0x0000000800581947 */ /* 0x004fea0003800000 */
[----:B------:R-:W1:Y:S01]  /*b130*/  LDC.64 R12, c[0x0][0x730] ;  /* 0x0001cc00ff0c7b82 */ /* 0x000e620000000a00 */
[----:B------:R-:W-:Y:S01]  /*b140*/  ULDC.64 UR8, c[0x0][0x738] ;  /* 0x0001ce0000087ab9 */ /* 0x000fe20000000a00 */
[----:B------:R-:W-:Y:S01]  /*b150*/  LOP3.LUT R16, R18, 0x1f, RZ, 0xc0, !PT ;  /* 0x0000001f12107812 */ /* 0x000fe200078ec0ff */
[----:B------:R-:W-:Y:S02]  /*b160*/  UIMAD UR6, UR47, UR8, URZ ;  /* 0x000000082f0672a4 */ /* 0x000fe4000f8e023f */
[----:B------:R-:W-:Y:S02]  /*b170*/  UIMAD.WIDE.U32 UR4, UR21, UR8, UR38 ;  /* 0x00000008150472a5 */ /* 0x000fe4000f8e0026 */
[----:B------:R-:W-:Y:S01]  /*b180*/  UIMAD UR6, UR21, UR9, UR6 ;  /* 0x00000009150672a4 */ /* 0x000fe2000f8e0206 */
[----:B------:R-:W2:Y:S03]  /*b190*/  LDC.64 R14, c[0x0][0x728] ;  /* 0x0001ca00ff0e7b82 */ /* 0x000ea60000000a00 */
        /* <DEDUP_REMOVED lines=9> */
[----:B-1----:R-:W-:-:S04]  /*b230*/  IMAD.WIDE.U32 R2, R12, UR20, R2 ;  /* 0x000000140c027c25 */ /* 0x002fc8000f8e0002 */
        /* <DEDUP_REMOVED lines=8> */
[----:B--2---:R-:W-:Y:S01]  /*b2c0*/  LEA R14, P1, R2, R14, 0x2 ;  /* 0x0000000e020e7211 */ /* 0x004fe200078210ff */
        /* <DEDUP_REMOVED lines=8> */
.L_x_673:
[----:B------:R-:W-:-:S04]  /*b350*/  SHF.L.U32 R5, R13, 0x1f, RZ ;  /* 0x0000001f0d057819 */ /* 0x000fc800000006ff */
[----:B------:R-:W1:Y:S02]  /*b360*/  SYNCS.PHASECHK.TRANS64.TRYWAIT P1, [R6+URZ+0x31838], R5 ;  /* 0x03183805060075a7 */ /* 0x000e64000802017f */
[----:B-1----:R-:W-:Y:S05]  /*b370*/  @!P1 BRA `(.L_x_669) ;  /* 0x0000000c00d89947 */ /* 0x002fea0003800000 */
.L_x_682:
[----:B------:R-:W-:Y:S05]  /*b380*/  @P0 BRA `(.L_x_670) ;  /* 0x0000000000140947 */ /* 0x000fea0003800000 */
[----:B------:R-:W-:Y:S01]  /*b390*/  ISETP.NE.AND P1, PT, R16, RZ, PT ;  /* 0x000000ff1000720c */ /* 0x000fe20003f25270 */
[----:B-1----:R-:W-:-:S04]  /*b3a0*/  IMAD.MOV.U32 R5, RZ, RZ, 0x8100 ;  /* 0x00008100ff057424 */ /* 0x002fc800078e00ff */
[----:B------:R2:W-:Y:S08]  /*b3b0*/  SYNCS.ARRIVE.TRANS64 RZ, [R6+URZ+0x31830], R5 ;  /* 0x0318300506ff79a7 */ /* 0x0005f0000800003f */
[----:B------:R-:W-:Y:S05]  /*b3c0*/  @!P1 BRA `(.L_x_670) ;  /* 0x0000000000049947 */ /* 0x000fea0003800000 */
[----:B------:R-:W-:Y:S01]  /*b3d0*/  BPT.TRAP 0x1 ;  /* 0x000000040000795c */ /* 0x000fe20000300000 */
.L_x_670:
        /* <DEDUP_REMOVED lines=47> */
.L_x_684:
[----:B------:R-:W-:Y:S01]  /*b6d0*/  LOP3.LUT R13, R13, 0x1, RZ, 0x3c, !PT ;  /* 0x000000010d0d7812 */ /* 0x000fe200078e3cff */
[----:B------:R-:W-:Y:S06]  /*b6e0*/  @P2 BRA `(.L_x_672) ;  /* 0x0000000000142947 */ /* 0x000fec0003800000 */
[----:B------:R-:W-:Y:S01]  /*b6f0*/  ISETP.NE.AND P1, PT, R16, RZ, PT ;  /* 0x000000ff1000720c */ /* 0x000fe20003f25270 */
[----:B-1----:R-:W-:-:S04]  /*b700*/  IMAD.MOV.U32 R2, RZ, RZ, 0x8100 ;  /* 0x00008100ff027424 */ /* 0x002fc800078e00ff */
[----:B------:R2:W-:Y:S08]  /*b710*/  SYNCS.ARRIVE.TRANS64 RZ, [R20+URZ+0x31810], R2 ;  /* 0x0318100214ff79a7 */ /* 0x0005f0000800003f */
[----:B------:R-:W-:Y:S05]  /*b720*/  @!P1 BRA `(.L_x_672) ;  /* 0x0000000000049947 */ /* 0x000fea0003800000 */
[----:B------:R-:W-:Y:S01]  /*b730*/  BPT.TRAP 0x1 ;  /* 0x000000040000795c */ /* 0x000fe20000300000 */
.L_x_672:
[--C-:B-12---:R-:W-:Y:S01]  /*b740*/  IMAD R2, R12, 0x8000, R6.reuse ;  /* 0x000080000c027824 */ /* 0x106fe200078e0206 */
        /* <DEDUP_REMOVED lines=50> */
[----:B-1----:R-:W-:Y:S05]  /*ba70*/  @!P1 BRA `(.L_x_673) ;  /* 0xfffffff800349947 */ /* 0x002fea000383ffff */
[----:B------:R-:W-:-:S07]  /*ba80*/  VIADD R12, R12, 0x1 ;  /* 0x000000010c0c7836 */ /* 0x000fce0000000000 */
.L_x_668:
[----:B------:R-:W-:Y:S01]  /*ba90*/  SHF.L.U32 R16, R13, 0x1f, RZ ;  /* 0x0000001f0d107819 */ /* 0x000fe200000006ff */
[----:B------:R-:W1:Y:S01]  /*baa0*/  LDC.64 R10, c[0x0][0x730] ;  /* 0x0001cc00ff0a7b82 */ /* 0x000e620000000a00 */
[----:B------:R-:W-:Y:S02]  /*bab0*/  IMAD.U32 R14, RZ, RZ, UR38 ;  /* 0x00000026ff0e7e24 */ /* 0x000fe4000f8e00ff */
[----:B------:R-:W-:Y:S02]  /*bac0*/  IMAD.U32 R2, RZ, RZ, UR38 ;  /* 0x00000026ff027e24 */ /* 0x000fe4000f8e00ff */
[----:B------:R-:W-:Y:S02]  /*bad0*/  IMAD.MOV.U32 R2, RZ, RZ, R14 ;  /* 0x000000ffff027224 */ /* 0x000fe400078e000e */
[----:B------:R-:W-:Y:S01]  /*bae0*/  IMAD.U32 R3, RZ, RZ, UR39 ;  /* 0x00000027ff037e24 */ /* 0x000fe2000f8e00ff */
[----:B------:R-:W2:Y:S01]  /*baf0*/  SYNCS.PHASECHK.TRANS64.TRYWAIT P1, [R6+URZ+0x31838], R16 ;  /* 0x03183810060075a7 */ /* 0x000ea2000802017f */
[----:B------:R-:W-:Y:S01]  /*bb00*/  IMAD.U32 R15, RZ, RZ, UR39 ;  /* 0x00000027ff0f7e24 */ /* 0x000fe2000f8e00ff */
[----:B------:R-:W3:Y:S01]  /*bb10*/  LDC.64 R8, c[0x0][0x738] ;  /* 0x0001ce00ff087b82 */ /* 0x000ee20000000a00 */
[----:B-1----:R-:W-:-:S02]  /*bb20*/  IMAD R14, R21, R10, RZ ;  /* 0x0000000a150e7224 */ /* 0x002fc400078e02ff */
[----:B------:R-:W-:-:S04]  /*bb30*/  IMAD.WIDE.U32 R2, R10, UR20, R2 ;  /* 0x000000140a027c25 */ /* 0x000fc8000f8e0002 */
[----:B------:R-:W-:-:S04]  /*bb40*/  IMAD R11, R11, UR20, R14 ;  /* 0x000000140b0b7c24 */ /* 0x000fc8000f8e020e */
[----:B------:R-:W-:Y:S02]  /*bb50*/  IMAD.IADD R3, R11, 0x1, R3 ;  /* 0x000000010b037824 */ /* 0x000fe400078e0203 */
[C---:B---3--:R-:W-:Y:S02]  /*bb60*/  IMAD R10, R8.reuse, UR47, RZ ;  /* 0x0000002f080a7c24 */ /* 0x048fe4000f8e02ff */
[----:B------:R-:W-:-:S04]  /*bb70*/  IMAD.WIDE.U32 R2, R8, UR21, R2 ;  /* 0x0000001508027c25 */ /* 0x000fc8000f8e0002 */
[----:B------:R-:W-:Y:S01]  /*bb80*/  IMAD R9, R9, UR21, R10 ;  /* 0x0000001509097c24 */ /* 0x000fe2000f8e020a */
[----:B--2---:R-:W-:Y:S06]  /*bb90*/  @!P1 BRA `(.L_x_674) ;  /* 0x0000000400fc9947 */ /* 0x004fec0003800000 */
.L_x_685:
[----:B------:R-:W-:Y:S01]  /*bba0*/  IMAD.IADD R8, R9, 0x1, R3 ;  /* 0x0000000109087824 */ /* 0x000fe200078e0203 */
[----:B------:R-:W-:Y:S06]  /*bbb0*/  @P0 BRA `(.L_x_675) ;  /* 0x0000000000140947 */ /* 0x000fec0003800000 */
[----:B------:R-:W-:Y:S01]  /*bbc0*/  LOP3.LUT P0, RZ, R18, 0x1f, RZ, 0xc0, !PT ;  /* 0x0000001f12ff7812 */ /* 0x000fe2000780c0ff */
[----:B------:R-:W-:-:S04]  /*bbd0*/  IMAD.MOV.U32 R9, RZ, RZ, 0x8100 ;  /* 0x00008100ff097424 */ /* 0x000fc800078e00ff */
[----:B------:R2:W-:Y:S08]  /*bbe0*/  SYNCS.ARRIVE.TRANS64 RZ, [R6+URZ+0x31830], R9 ;  /* 0x0318300906ff79a7 */ /* 0x0005f0000800003f */
[----:B------:R-:W-:Y:S05]  /*bbf0*/  @!P0 BRA `(.L_x_675) ;  /* 0x0000000000048947 */ /* 0x000fea0003800000 */
[----:B------:R-:W-:Y:S01]  /*bc00*/  BPT.TRAP 0x1 ;  /* 0x000000040000795c */ /* 0x000fe20000300000 */
.L_x_675:
        /* <DEDUP_REMOVED lines=52> */
[----:B----4-:R-:W-:Y:S01]  /*bf50*/  NOP ;  /* 0x0000000000007918 */ /* 0x010fe20000000000 */
.L_x_661:
[----:B------:R-:W-:Y:S05]  /*bf60*/  WARPSYNC.ALL ;  /* 0x0000000000007948 */ /* 0x000fea0003800000 */
[----:B------:R-:W-:-:S13]  /*bf70*/  ELECT P0, URZ, PT ;  /* 0x00000000003f782f */ /* 0x000fda0003800000 */
[----:B------:R-:W-:Y:S05]  /*bf80*/  @!P0 BRA `(.L_x_627) ;  /* 0x00000000007c8947 */ /* 0x000fea0003800000 */
[----:B------:R-:W4:Y:S02]  /*bf90*/  LDL R0, [R1] ;  /* 0x0000000001007983 */ /* 0x000f240000100800 */
[----:B----4-:R-:W-:-:S13]  /*bfa0*/  R2UR UR4, R0 ;  /* 0x00000000000472ca */ /* 0x010fda00000e0000 */
[----:B------:R-:W-:-:S06]  /*bfb0*/  ULOP3.LUT UR4, UR4, 0x2, URZ, 0xfc, !UPT ;  /* 0x0000000204047892 */ /* 0x000fcc000f8efc3f */
[----:B------:R-:W-:-:S05]  /*bfc0*/  IMAD.U32 R0, RZ, RZ, UR4 ;  /* 0x00000004ff007e24 */ /* 0x000fca000f8e00ff */
[----:B------:R-:W-:-:S13]  /*bfd0*/  ISETP.NE.AND P1, PT, R0, 0x3, PT ;  /* 0x000000030000780c */ /* 0x000fda0003f25270 */
[----:B------:R-:W-:Y:S05]  /*bfe0*/  @!P1 BRA `(.L_x_676) ;  /* 0x0000000000049947 */ /* 0x000fea0003800000 */
[----:B---3--:R-:W-:Y:S01]  /*bff0*/  BPT.TRAP 0x1 ;  /* 0x000000040000795c */ /* 0x008fe20000300000 */
.L_x_676:
        /* <DEDUP_REMOVED lines=8> */
.L_x_686:
        /* <DEDUP_REMOVED lines=9> */
.L_x_687:
[----:B------:R-:W-:Y:S05]  /*c110*/  @!P1 BRA `(.L_x_679) ;  /* 0x0000000000049947 */ /* 0x000fea0003800000 */
[----:B---3--:R-:W-:Y:S01]  /*c120*/  BPT.TRAP 0x1 ;  /* 0x000000040000795c */ /* 0x008fe20000300000 */
.L_x_679:
[----:B------:R-:W-:-:S07]  /*c130*/  SHF.L.U32 R13, R13, 0x1f, RZ ;  /* 0x0000001f0d0d7819 */ /* 0x000fce00000006ff */
.L_x_680:
[----:B------:R1:W1:Y:S02]  /*c140*/  SYNCS.PHASECHK.TRANS64.TRYWAIT P0, [R2+URZ+0x31838], R13 ;  /* 0x0318380d020075a7 */ /* 0x000264000800017f */
[----:B-1----:R-:W-:Y:S05]  /*c150*/  @!P0 NANOSLEEP.SYNCS 0x989680 ;  /* 0x009896800000895d */ /* 0x002fea0003900000 */
[----:B------:R-:W1:Y:S02]  /*c160*/  @!P0 SYNCS.PHASECHK.TRANS64 P0, [R2+URZ+0x31838], R13 ;  /* 0x0318380d020085a7 */ /* 0x000e64000800007f */
[----:B-1----:R-:W-:Y:S05]  /*c170*/  @!P0 BRA `(.L_x_680) ;  /* 0xfffffffc00f08947 */ /* 0x002fea000383ffff */
.L_x_627:
[----:B---3--:R-:W-:Y:S05]  /*c180*/  BSYNC B0 ;  /* 0x0000000000007941 */ /* 0x008fea0003800000 */
.L_x_621:
[----:B------:R-:W-:Y:S05]  /*c190*/  EXIT ;  /* 0x000000000000794d */ /* 0x000fea0003800000 */
.L_x_634:
[----:B-1----:R1:W2:Y:S02]  /*c1a0*/  SYNCS.PHASECHK.TRANS64.TRYWAIT P0, [R17+URZ+0x31800], R14 ;  /* 0x0318000e110075a7 */ /* 0x0022a4000800017f */
[----:B--2---:R-:W-:Y:S05]  /*c1b0*/  @!P0 NANOSLEEP.SYNCS 0x989680 ;  /* 0x009896800000895d */ /* 0x004fea0003900000 */
[----:B------:R-:W2:Y:S02]  /*c1c0*/  @!P0 SYNCS.PHASECHK.TRANS64 P0, [R17+URZ+0x31800], R14 ;  /* 0x0318000e110085a7 */ /* 0x000ea4000800007f */
[----:B--2---:R-:W-:Y:S05]  /*c1d0*/  @!P0 BRA `(.L_x_634) ;  /* 0xfffffffc00f08947 */ /* 0x004fea000383ffff */
[----:B------:R-:W-:Y:S05]  /*c1e0*/  BRA `(.L_x_633) ;  /* 0xffffff5000187947 */ /* 0x000fea000383ffff */
.L_x_638:
[----:B--2---:R2:W3:Y:S02]  /*c1f0*/  SYNCS.PHASECHK.TRANS64.TRYWAIT P0, [R16+URZ+0x31810], R9 ;  /* 0x03181009100075a7 */ /* 0x0044e4000800017f */
[----:B---3--:R-:W-:Y:S05]  /*c200*/  @!P0 NANOSLEEP.SYNCS 0x989680 ;  /* 0x009896800000895d */ /* 0x008fea0003900000 */
[----:B------:R-:W3:Y:S02]  /*c210*/  @!P0 SYNCS.PHASECHK.TRANS64 P0, [R16+URZ+0x31810], R9 ;  /* 0x03181009100085a7 */ /* 0x000ee4000800007f */
[----:B---3--:R-:W-:Y:S05]  /*c220*/  @!P0 BRA `(.L_x_638) ;  /* 0xfffffffc00f08947 */ /* 0x008fea000383ffff */
[----:B------:R-:W-:Y:S05]  /*c230*/  BRA `(.L_x_637) ;  /* 0xffffff5800a87947 */ /* 0x000fea000383ffff */
.L_x_642:
[----:B----4-:R4:W1:Y:S02]  /*c240*/  SYNCS.PHASECHK.TRANS64.TRYWAIT P0, [R17+URZ+0x31830], R10 ;  /* 0x0318300a110075a7 */ /* 0x010864000800017f */
[----:B-1----:R-:W-:Y:S05]  /*c250*/  @!P0 NANOSLEEP.SYNCS 0x989680 ;  /* 0x009896800000895d */ /* 0x002fea0003900000 */
[----:B------:R-:W1:Y:S02]  /*c260*/  @!P0 SYNCS.PHASECHK.TRANS64 P0, [R17+URZ+0x31830], R10 ;  /* 0x0318300a110085a7 */ /* 0x000e64000800007f */
[----:B-1----:R-:W-:Y:S05]  /*c270*/  @!P0 BRA `(.L_x_642) ;  /* 0xfffffffc00f08947 */ /* 0x002fea000383ffff */
[----:B------:R-:W-:Y:S05]  /*c280*/  BRA `(.L_x_641) ;  /* 0xffffff7400b47947 */ /* 0x000fea000383ffff */
.L_x_666:
[----:B-1----:R1:W2:Y:S02]  /*c290*/  SYNCS.PHASECHK.TRANS64.TRYWAIT P1, [R6+URZ+0x31820], R3 ;  /* 0x03182003060075a7 */ /* 0x0022a4000802017f */
[----:B--2---:R-:W-:Y:S05]  /*c2a0*/  @!P1 NANOSLEEP.SYNCS 0x989680 ;  /* 0x009896800000995d */ /* 0x004fea0003900000 */
[----:B------:R-:W2:Y:S02]  /*c2b0*/  @!P1 SYNCS.PHASECHK.TRANS64 P1, [R6+URZ+0x31820], R3 ;  /* 0x03182003060095a7 */ /* 0x000ea4000802007f */
[----:B--2---:R-:W-:Y:S05]  /*c2c0*/  @!P1 BRA `(.L_x_666) ;  /* 0xfffffffc00f09947 */ /* 0x004fea000383ffff */
[----:B------:R-:W-:Y:S05]  /*c2d0*/  BRA `(.L_x_681) ;  /* 0xffffffe400987947 */ /* 0x000fea000383ffff */
.L_x_669:
[----:B-1----:R1:W2:Y:S02]  /*c2e0*/  SYNCS.PHASECHK.TRANS64.TRYWAIT P1, [R6+URZ+0x31838], R5 ;  /* 0x03183805060075a7 */ /* 0x0022a4000802017f */
[----:B--2---:R-:W-:Y:S05]  /*c2f0*/  @!P1 NANOSLEEP.SYNCS 0x989680 ;  /* 0x009896800000995d */ /* 0x004fea0003900000 */
[----:B------:R-:W2:Y:S02]  /*c300*/  @!P1 SYNCS.PHASECHK.TRANS64 P1, [R6+URZ+0x31838], R5 ;  /* 0x03183805060095a7 */ /* 0x000ea4000802007f */
[----:B--2---:R-:W-:Y:S05]  /*c310*/  @!P1 BRA `(.L_x_669) ;  /* 0xfffffffc00f09947 */ /* 0x004fea000383ffff */
[----:B------:R-:W-:Y:S05]  /*c320*/  BRA `(.L_x_682) ;  /* 0xfffffff000147947 */ /* 0x000fea000383ffff */
.L_x_671:
[----:B------:R-:W-:-:S07]  /*c330*/  SHF.L.U32 R2, R4, 0x1f, RZ ;  /* 0x0000001f04027819 */ /* 0x000fce00000006ff */
.L_x_683:
[----:B-1----:R1:W2:Y:S02]  /*c340*/  SYNCS.PHASECHK.TRANS64.TRYWAIT P1, [R20+URZ+0x31820], R2 ;  /* 0x03182002140075a7 */ /* 0x0022a4000802017f */
[----:B--2---:R-:W-:Y:S05]  /*c350*/  @!P1 NANOSLEEP.SYNCS 0x989680 ;  /* 0x009896800000995d */ /* 0x004fea0003900000 */
[----:B------:R-:W2:Y:S02]  /*c360*/  @!P1 SYNCS.PHASECHK.TRANS64 P1, [R20+URZ+0x31820], R2 ;  /* 0x03182002140095a7 */ /* 0x000ea4000802007f */
[----:B--2---:R-:W-:Y:S05]  /*c370*/  @!P1 BRA `(.L_x_683) ;  /* 0xfffffffc00f09947 */ /* 0x004fea000383ffff */
[----:B------:R-:W-:Y:S05]  /*c380*/  BRA `(.L_x_684) ;  /* 0xfffffff000d07947 */ /* 0x000fea000383ffff */
.L_x_674:
[----:B-1----:R1:W2:Y:S02]  /*c390*/  SYNCS.PHASECHK.TRANS64.TRYWAIT P1, [R6+URZ+0x31838], R16 ;  /* 0x03183810060075a7 */ /* 0x0022a4000802017f */
[----:B--2---:R-:W-:Y:S05]  /*c3a0*/  @!P1 NANOSLEEP.SYNCS 0x989680 ;  /* 0x009896800000995d */ /* 0x004fea0003900000 */
[----:B------:R-:W2:Y:S02]  /*c3b0*/  @!P1 SYNCS.PHASECHK.TRANS64 P1, [R6+URZ+0x31838], R16 ;  /* 0x03183810060095a7 */ /* 0x000ea4000802007f */
[----:B--2---:R-:W-:Y:S05]  /*c3c0*/  @!P1 BRA `(.L_x_674) ;  /* 0xfffffffc00f09947 */ /* 0x004fea000383ffff */
[----:B------:R-:W-:Y:S05]  /*c3d0*/  BRA `(.L_x_685) ;  /* 0xfffffff400f07947 */ /* 0x000fea000383ffff */
.L_x_677:
[----:B----4-:R4:W1:Y:S02]  /*c3e0*/  SYNCS.PHASECHK.TRANS64.TRYWAIT P0, [R5+URZ], R0 ;  /* 0x00000000050075a7 */ /* 0x010864000800017f */
[----:B-1----:R-:W-:Y:S05]  /*c3f0*/  @!P0 NANOSLEEP.SYNCS 0x989680 ;  /* 0x009896800000895d */ /* 0x002fea0003900000 */
[----:B------:R-:W1:Y:S02]  /*c400*/  @!P0 SYNCS.PHASECHK.TRANS64 P0, [R5+URZ], R0 ;  /* 0x00000000050085a7 */ /* 0x000e64000800007f */
[----:B-1----:R-:W-:Y:S05]  /*c410*/  @!P0 BRA `(.L_x_677) ;  /* 0xfffffffc00f08947 */ /* 0x002fea000383ffff */
[----:B------:R-:W-:Y:S05]  /*c420*/  BRA `(.L_x_686) ;  /* 0xfffffffc00147947 */ /* 0x000fea000383ffff */
.L_x_678:
[----:B----4-:R4:W1:Y:S02]  /*c430*/  SYNCS.PHASECHK.TRANS64.TRYWAIT P0, [R3+URZ], R0 ;  /* 0x00000000030075a7 */ /* 0x010864000800017f */
[----:B-1----:R-:W-:Y:S05]  /*c440*/  @!P0 NANOSLEEP.SYNCS 0x989680 ;  /* 0x009896800000895d */ /* 0x002fea0003900000 */
[----:B------:R-:W1:Y:S02]  /*c450*/  @!P0 SYNCS.PHASECHK.TRANS64 P0, [R3+URZ], R0 ;  /* 0x00000000030085a7 */ /* 0x000e64000800007f */
[----:B-1----:R-:W-:Y:S05]  /*c460*/  @!P0 BRA `(.L_x_678) ;  /* 0xfffffffc00f08947 */ /* 0x002fea000383ffff */
[----:B------:R-:W-:Y:S05]  /*c470*/  BRA `(.L_x_687) ;  /* 0xfffffffc00247947 */ /* 0x000fea000383ffff */
.L_x_688:
        /* <DEDUP_REMOVED lines=16> */
.L_x_1152:


//--------------------- .text._ZN7cutlass13device_kernelIN5flash11enable_sm90INS1_16FlashAttnBwdSm90INS1_25CollectiveMainloopBwdSm90ILi2ELi1ELi1EN4cute5tupleIJNS5_1CILi1EEES8_S8_EEENS6_IJNS7_ILi64EEENS7_ILi80EEENS7_ILi256EEEEEENS_10bfloat16_tEfNS_4arch4Sm90ELb1ELb0ELb1ELb0ELb0ELb0ELb1ELb1ELi2ELi1ELi1ELi1ELb0EEENS1_21CollectiveEpilogueBwdISD_SE_SG_Li256ELb0ELb1ELi2EEENS1_25SingleTileBwdLPTSchedulerILb0ELi80ELb0EEEEEEEEEvNT_6ParamsE --------------------------
	.section	.text._ZN7cutlass13device_kernelIN5flash11enable_sm90INS1_16FlashAttnBwdSm90INS1_25CollectiveMainloopBwdSm90ILi2ELi1ELi1EN4cute5tupleIJNS5_1CILi1EEES8_S8_EEENS6_IJNS7_ILi64EEENS7_ILi80EEENS7_ILi256EEEEEENS_10bfloat16_tEfNS_4arch4Sm90ELb1ELb0ELb1ELb0ELb0ELb0ELb1ELb1ELi2ELi1ELi1ELi1ELb0EEENS1_21CollectiveEpilogueBwdISD_SE_SG_Li256ELb0ELb1ELi2EEENS1_25SingleTileBwdLPTSchedulerILb0ELi80ELb0EEEEEEEEEvNT_6ParamsE,"ax",@progbits
	.align	128
.text._ZN7cutlass13device_kernelIN5flash11enable_sm90INS1_16FlashAttnBwdSm90INS1_25CollectiveMainloopBwdSm90ILi2ELi1ELi1EN4cute5tupleIJNS5_1CILi1EEES8_S8_EEENS6_IJNS7_ILi64EEENS7_ILi80EEENS7_ILi256EEEEEENS_10bfloat16_tEfNS_4arch4Sm90ELb1ELb0ELb1ELb0ELb0ELb0ELb1ELb1ELi2ELi1ELi1ELi1ELb0EEENS1_21CollectiveEpilogueBwdISD_SE_SG_Li256ELb0ELb1ELi2EEENS1_25SingleTileBwdLPTSchedulerILb0ELi80ELb0EEEEEEEEEvNT_6ParamsE:
        .type           _ZN7cutlass13device_kernelIN5flash11enable_sm90INS1_16FlashAttnBwdSm90INS1_25CollectiveMainloopBwdSm90ILi2ELi1ELi1EN4cute5tupleIJNS5_1CILi1EEES8_S8_EEENS6_IJNS7_ILi64EEENS7_ILi80EEENS7_ILi256EEEEEENS_10bfloat16_tEfNS_4arch4Sm90ELb1ELb0ELb1ELb0ELb0ELb0ELb1ELb1ELi2ELi1ELi1ELi1ELb0EEENS1_21CollectiveEpilogueBwdISD_SE_SG_Li256ELb0ELb1ELi2EEENS1_25SingleTileBwdLPTSchedulerILb0ELi80ELb0EEEEEEEEEvNT_6ParamsE,@function
        .size           _ZN7cutlass13device_kernelIN5flash11enable_sm90INS1_16FlashAttnBwdSm90INS1_25CollectiveMainloopBwdSm90ILi2ELi1ELi1EN4cute5tupleIJNS5_1CILi1EEES8_S8_EEENS6_IJNS7_ILi64EEENS7_ILi80EEENS7_ILi256EEEEEENS_10bfloat16_tEfNS_4arch4Sm90ELb1ELb0ELb1ELb0ELb0ELb0ELb1ELb1ELi2ELi1ELi1ELi1ELb0EEENS1_21CollectiveEpilogueBwdISD_SE_SG_Li256ELb0ELb1ELi2EEENS1_25SingleTileBwdLPTSchedulerILb0ELi80ELb0EEEEEEEEEvNT_6ParamsE,(.L_x_1153 - _ZN7cutlass13device_kernelIN5flash11enable_sm90INS1_16FlashAttnBwdSm90INS1_25CollectiveMainloopBwdSm90ILi2ELi1ELi1EN4cute5tupleIJNS5_1CILi1EEES8_S8_EEENS6_IJNS7_ILi64EEENS7_ILi80EEENS7_ILi256EEEEEENS_10bfloat16_tEfNS_4arch4Sm90ELb1ELb0ELb1ELb0ELb0ELb0ELb1ELb1ELi2ELi1ELi1ELi1ELb0EEENS1_21CollectiveEpilogueBwdISD_SE_SG_Li256ELb0ELb1ELi2EEENS1_25SingleTileBwdLPTSchedulerILb0ELi80ELb0EEEEEEEEEvNT_6ParamsE)
        .other          _ZN7cutlass13device_kernelIN5flash11enable_sm90INS1_16FlashAttnBwdSm90INS1_25CollectiveMainloopBwdSm90ILi2ELi1ELi1EN4cute5tupleIJNS5_1CILi1EEES8_S8_EEENS6_IJNS7_ILi64EEENS7_ILi80EEENS7_ILi256EEEEEENS_10bfloat16_tEfNS_4arch4Sm90ELb1ELb0ELb1ELb0ELb0ELb0ELb1ELb1ELi2ELi1ELi1ELi1ELb0EEENS1_21CollectiveEpilogueBwdISD_SE_SG_Li256ELb0ELb1ELi2EEENS1_25SingleTileBwdLPTSchedulerILb0ELi80ELb0EEEEEEEEEvNT_6ParamsE,@"STO_CUDA_ENTRY STV_DEFAULT"
_ZN7cutlass13device_kernelIN5flash11enable_sm90INS1_16FlashAttnBwdSm90INS1_25CollectiveMainloopBwdSm90ILi2ELi1ELi1EN4cute5tupleIJNS5_1CILi1EEES8_S8_EEENS6_IJNS7_ILi64EEENS7_ILi80EEENS7_ILi256EEEEEENS_10bfloat16_tEfNS_4arch4Sm90ELb1ELb0ELb1ELb0ELb0ELb0ELb1ELb1ELi2ELi1ELi1ELi1ELb0EEENS1_21CollectiveEpilogueBwdISD_SE_SG_Li256ELb0ELb1ELi2EEENS1_25SingleTileBwdLPTSchedulerILb0ELi80ELb0EEEEEEEEEvNT_6ParamsE:
        /* <DEDUP_REMOVED lines=29> */
.L_x_690:
[----:B------:R-:W-:Y:S05]  /*01d0*/  BSYNC B0 ;  /* 0x0000000000007941 */ /* 0x000fea0003800000 */
.L_x_689:
        /* <DEDUP_REMOVED lines=34> */
.L_x_691:
        /* <DEDUP_REMOVED lines=20> */
.L_x_692:
[----:B-1----:R-:W-:Y:S01]  /*0540*/  ISETP.NE.AND P0, PT, R0, RZ, PT ;  /* 0x000000ff0000720c */ /* 0x002fe20003f05270 */
[----:B------:R-:W-:Y:S01]  /*0550*/  IMAD.MOV.U32 R0, RZ, RZ, 0x1 ;  /* 0x00000001ff007424 */ /* 0x000fe200078e00ff */
[----:B------:R-:W-:Y:S01]  /*0560*/  NOP ;  /* 0x0000000000007918 */ /* 0x000fe20000000000 */
[----:B------:R-:W-:-:S03]  /*0570*/  LOP3.LUT R21, R4, 0x7f, RZ, 0xc0, !PT ;  /* 0x0000007f04157812 */ /* 0x000fc600078ec0ff */
[----:B------:R-:W-:Y:S01]  /*0580*/  SEL R0, R0, 0x2, !P0 ;  /* 0x0000000200007807 */ /* 0x000fe20004000000 */
[----:B--23--:R-:W-:Y:S06]  /*0590*/  BAR.SYNC.DEFER_BLOCKING 0x0 ;  /* 0x0000000000007b1d */ /* 0x00cfec0000010000 */
[----:B------:R-:W-:Y:S05]  /*05a0*/  @!P0 BRA `(.L_x_693) ;  /* 0x000000d000488947 */ /* 0x000fea0003800000 */
.L_x_694:
[----:B------:R-:W-:-:S08]  /*05b0*/  NOP ;  /* 0x0000000000007918 */ /* 0x000fd00000000000 */
[----:B------:R-:W1:Y:S02]  /*05c0*/  USETMAXREG.TRY_ALLOC.CTAPOOL UP0, 0xf0 ;  /* 0x000000f0000079c8 */ /* 0x000e640008000600 */
[----:B-1----:R-:W-:-:S13]  /*05d0*/  PLOP3.LUT P0, PT, PT, PT, UP0, 0x80, 0x0 ;  /* 0x000000000000781c */ /* 0x002fda0003f0f008 */
[----:B------:R-:W-:Y:S05]  /*05e0*/  @!P0 BRA `(.L_x_694) ;  /* 0xfffffffc00f08947 */ /* 0x000fea000383ffff */
[----:B------:R-:W1:Y:S01]  /*05f0*/  S2UR UR7, SR_CTAID.X ;  /* 0x00000000000779c3 */ /* 0x000e620000002500 */
[----:B------:R-:W-:Y:S02]  /*0600*/  ULDC UR8, c[0x0][0xb50] ;  /* 0x0002d40000087ab9 */ /* 0x000fe40000000800 */
[----:B------:R-:W-:-:S05]  /*0610*/  UISETP.NE.AND UP0, UPT, UR8, 0x1, UPT ;  /* 0x000000010800788c */ /* 0x000fca000bf05270 */
[----:B------:R-:W2:Y:S06]  /*0620*/  LDC R2, c[0x0][0xb68] ;  /* 0x0002da00ff027b82 */ /* 0x000eac0000000800 */
[----:B------:R-:W-:Y:S01]  /*0630*/  @UP0 ULDC UR4, c[0x0][0xb54] ;  /* 0x0002d50000040ab9 */ /* 0x000fe20000000800 */
[----:B------:R-:W-:Y:S01]  /*0640*/  @UP0 ULDC UR9, c[0x0][0xb58] ;  /* 0x0002d60000090ab9 */ /* 0x000fe20000000800 */
[----:B-1----:R-:W-:Y:S02]  /*0650*/  UIMAD.WIDE.U32 UR4, UR7, UR4, URZ ;  /* 0x00000004070472a5 */ /* 0x002fe4000f8e003f */
[----:B------:R-:W-:-:S02]  /*0660*/  UMOV UR6, UR7 ;  /* 0x0000000700067c82 */ /* 0x000fc40008000000 */
[----:B------:R-:W-:-:S04]  /*0670*/  @UP0 USHF.R.U32.HI UR6, URZ, UR9, UR5 ;  /* 0x000000093f060299 */ /* 0x000fc80008011605 */
[----:B------:R-:W-:Y:S02]  /*0680*/  UIADD3 UR4, -UR6, URZ, URZ ;  /* 0x0000003f06047290 */ /* 0x000fe4000fffe13f */
[----:B--2---:R-:W-:Y:S02]  /*0690*/  ISETP.LE.AND P0, PT, R2, UR6, PT ;  /* 0x0000000602007c0c */ /* 0x004fe4000bf03270 */
[----:B------:R-:W-:-:S11]  /*06a0*/  UIMAD UR10, UR8, UR4, UR7 ;  /* 0x00000004080a72a4 */ /* 0x000fd6000f8e0207 */
[----:B------:R-:W-:Y:S05]  /*06b0*/  @!P0 BRA `(.L_x_695) ;  /* 0x0000000000208947 */ /* 0x000fea0003800000 */
[----:B------:R-:W-:Y:S01]  /*06c0*/  ULDC UR7, c[0x0][0xb5c] ;  /* 0x0002d70000077ab9 */ /* 0x000fe20000000800 */
[----:B------:R-:W-:Y:S01]  /*06d0*/  UMOV UR45, UR10 ;  /* 0x0000000a002d7c82 */ /* 0x000fe20008000000 */
[----:B------:R-:W-:-:S11]  /*06e0*/  UISETP.NE.AND UP0, UPT, UR7, 0x1, UPT ;  /* 0x000000010700788c */ /* 0x000fd6000bf05270 */
[----:B------:R-:W-:Y:S02]  /*06f0*/  @UP0 ULDC.64 UR8, c[0x0][0xb60] ;  /* 0x0002d80000080ab9 */ /* 0x000fe40000000a00 */
[----:B------:R-:W-:-:S04]  /*0700*/  UIMAD.WIDE.U32 UR4, UR10, UR8, URZ ;  /* 0x000000080a0472a5 */ /* 0x000fc8000f8e003f */
[----:B------:R-:W-:-:S04]  /*0710*/  @UP0 USHF.R.U32.HI UR45, URZ, UR9, UR5 ;  /* 0x000000093f2d0299 */ /* 0x000fc80008011605 */
[----:B------:R-:W-:Y:S01]  /*0720*/  UIMAD UR4, UR45, UR7, URZ ;  /* 0x000000072d0472a4 */ /* 0x000fe2000f8e023f */
[----:B------:R-:W-:Y:S11]  /*0730*/  BRA `(.L_x_696) ;  /* 0x00000000001c7947 */ /* 0x000ff60003800000 */
.L_x_695:
[----:B------:R-:W-:Y:S01]  /*0740*/  ULDC UR7, c[0x0][0xb44] ;  /* 0x0002d10000077ab9 */ /* 0x000fe20000000800 */
[----:B------:R-:W-:Y:S01]  /*0750*/  UMOV UR45, UR10 ;  /* 0x0000000a002d7c82 */ /* 0x000fe20008000000 */
[----:B------:R-:W-:-:S11]  /*0760*/  UISETP.NE.AND UP0, UPT, UR7, 0x1, UPT ;  /* 0x000000010700788c */ /* 0x000fd6000bf05270 */
[----:B------:R-:W-:Y:S02]  /*0770*/  @UP0 ULDC.64 UR8, c[0x0][0xb48] ;  /* 0x0002d20000080ab9 */ /* 0x000fe40000000a00 */
[----:B------:R-:W-:-:S04]  /*0780*/  UIMAD.WIDE.U32 UR4, UR10, UR8, URZ ;  /* 0x000000080a0472a5 */ /* 0x000fc8000f8e003f */
[----:B------:R-:W-:-:S04]  /*0790*/  @UP0 USHF.R.U32.HI UR45, URZ, UR9, UR5 ;  /* 0x000000093f2d0299 */ /* 0x000fc80008011605 */
[----:B------:R-:W-:-:S12]  /*07a0*/  UIMAD UR4, UR45, UR7, URZ ;  /* 0x000000072d0472a4 */ /* 0x000fd8000f8e023f */
.L_x_696:
[----:B------:R-:W-:Y:S01]  /*07b0*/  ULDC UR43, c[0x0][0xb38] ;  /* 0x0002ce00002b7ab9 */ /* 0x000fe20000000800 */
[----:B------:R-:W-:Y:S02]  /*07c0*/  UIADD3 UR4, UR10, -UR4, URZ ;  /* 0x800000040a047290 */ /* 0x000fe4000fffe03f */
[----:B------:R-:W-:Y:S01]  /*07d0*/  UISETP.NE.AND UP0, UPT, UR43, 0x1, UPT ;  /* 0x000000012b00788c */ /* 0x000fe2000bf05270 */
[----:B------:R-:W-:Y:S02]  /*07e0*/  ULDC UR5, c[0x0][0xb44] ;  /* 0x0002d10000057ab9 */ /* 0x000fe40000000800 */
[----:B------:R-:W-:-:S08]  /*07f0*/  UIMAD UR6, UR6, UR5, UR4 ;  /* 0x00000005060672a4 */ /* 0x000fd0000f8e0204 */
[----:B------:R-:W-:Y:S01]  /*0800*/  @UP0 ULDC UR4, c[0x0][0xb3c] ;  /* 0x0002cf0000040ab9 */ /* 0x000fe20000000800 */
[----:B------:R-:W-:Y:S01]  /*0810*/  @UP0 ULDC UR7, c[0x0][0xb40] ;  /* 0x0002d00000070ab9 */ /* 0x000fe20000000800 */
[----:B------:R-:W-:Y:S02]  /*0820*/  UIMAD.WIDE.U32 UR4, UR6, UR4, URZ ;  /* 0x00000004060472a5 */ /* 0x000fe4000f8e003f */
[----:B------:R-:W-:Y:S02]  /*0830*/  UMOV UR44, UR6 ;  /* 0x00000006002c7c82 */ /* 0x000fe40008000000 */
[----:B------:R-:W-:-:S04]  /*0840*/  @UP0 USHF.R.U32.HI UR44, URZ, UR7, UR5 ;  /* 0x000000073f2c0299 */ /* 0x000fc80008011605 */
[----:B------:R-:W-:Y:S02]  /*0850*/  UIADD3 UR4, -UR44, URZ, URZ ;  /* 0x0000003f2c047290 */ /* 0x000fe4000fffe13f */
[----:B------:R-:W-:Y:S02]  /*0860*/  ISETP.LE.AND P0, PT, RZ, UR44, PT ;  /* 0x0000002cff007c0c */ /* 0x000fe4000bf03270 */
[----:B------:R-:W-:-:S11]  /*0870*/  UIMAD UR43, UR43, UR4, UR6 ;  /* 0x000000042b2b72a4 */ /* 0x000fd6000f8e0206 */
[----:B------:R-:W-:Y:S05]  /*0880*/  @!P0 EXIT ;  /* 0x000000000000894d */ /* 0x000fea0003800000 */
[----:B------:R-:W-:Y:S01]  /*0890*/  ULDC UR8, c[0x0][0x280] ;  /* 0x0000a00000087ab9 */ /* 0x000fe20000000800 */
[----:B------:R-:W-:Y:S01]  /*08a0*/  ULDC UR9, c[0x0][0x290] ;  /* 0x0000a40000097ab9 */ /* 0x000fe20000000800 */
[----:B------:R-:W-:Y:S01]  /*08b0*/  UIMAD UR4, UR45, 0x50, UR8 ;  /* 0x000000502d0478a4 */ /* 0x000fe2000f8e0208 */
[----:B------:R-:W-:Y:S01]  /*08c0*/  PLOP3.LUT P0, PT, PT, PT, PT, 0x80, 0x0 ;  /* 0x000000000000781c */ /* 0x000fe20003f0f070 */
[----:B------:R-:W-:Y:S01]  /*08d0*/  ULDC UR6, c[0x0][0x74c] ;  /* 0x0001d30000067ab9 */ /* 0x000fe20000000800 */
[----:B------:R-:W-:Y:S01]  /*08e0*/  ULDC.64 UR46, c[0x0][0x208] ;  /* 0x00008200002e7ab9 */ /* 0x000fe20000000a00 */
[----:B------:R-:W-:Y:S01]  /*08f0*/  UIADD3 UR6, -UR6, UR4, -UR9 ;  /* 0x0000000406067290 */ /* 0x000fe2000fffe909 */
[----:B------:R-:W-:Y:S01]  /*0900*/  CS2R R134, SRZ ;  /* 0x0000000000867805 */ /* 0x000fe2000001ff00 */
[----:B------:R-:W-:Y:S01]  /*0910*/  UIADD3 UR4, UR8, 0x3f, URZ ;  /* 0x0000003f08047890 */ /* 0x000fe2000fffe03f */
[----:B------:R-:W-:Y:S01]  /*0920*/  CS2R R132, SRZ ;  /* 0x0000000000847805 */ /* 0x000fe2000001ff00 */
[----:B------:R-:W-:Y:S01]  /*0930*/  USHF.R.S32.HI UR7, URZ, 0x1f, UR6 ;  /* 0x0000001f3f077899 */ /* 0x000fe20008011406 */
[----:B------:R-:W-:Y:S01]  /*0940*/  CS2R R130, SRZ ;  /* 0x0000000000827805 */ /* 0x000fe2000001ff00 */
[----:B------:R-:W-:Y:S01]  /*0950*/  USHF.R.S32.HI UR5, URZ, 0x1f, UR4 ;  /* 0x0000001f3f057899 */ /* 0x000fe20008011404 */
[----:B------:R-:W-:Y:S01]  /*0960*/  CS2R R128, SRZ ;  /* 0x0000000000807805 */ /* 0x000fe2000001ff00 */
[----:B------:R-:W-:Y:S01]  /*0970*/  ULEA.HI UR7, UR7, UR6, URZ, 0x6 ;  /* 0x0000000607077291 */ /* 0x000fe2000f8f303f */
[----:B------:R-:W-:Y:S01]  /*0980*/  CS2R R94, SRZ ;  /* 0x00000000005e7805 */ /* 0x000fe2000001ff00 */
[----:B------:R-:W-:Y:S01]  /*0990*/  ULEA.HI UR5, UR5, UR4, URZ, 0x6 ;  /* 0x0000000405057291 */ /* 0x000fe2000f8f303f */
[----:B------:R-:W-:Y:S01]  /*09a0*/  CS2R R92, SRZ ;  /* 0x00000000005c7805 */ /* 0x000fe2000001ff00 */
[----:B------:R-:W-:Y:S01]  /*09b0*/  USHF.R.S32.HI UR7, URZ, 0x6, UR7 ;  /* 0x000000063f077899 */ /* 0x000fe20008011407 */
[----:B------:R-:W-:Y:S01]  /*09c0*/  CS2R R90, SRZ ;  /* 0x00000000005a7805 */ /* 0x000fe2000001ff00 */
[----:B------:R-:W-:Y:S01]  /*09d0*/  USHF.R.S32.HI UR40, URZ, 0x6, UR5 ;  /* 0x000000063f287899 */ /* 0x000fe20008011405 */
[----:B------:R-:W-:-:S02]  /*09e0*/  CS2R R88, SRZ ;  /* 0x0000000000587805 */ /* 0x000fc4000001ff00 */
[----:B------:R-:W-:Y:S02]  /*09f0*/  CS2R R126, SRZ ;  /* 0x00000000007e7805 */ /* 0x000fe4000001ff00 */
[----:B------:R-:W-:Y:S02]  /*0a00*/  CS2R R124, SRZ ;  /* 0x00000000007c7805 */ /* 0x000fe4000001ff00 */
[----:B------:R-:W-:Y:S02]  /*0a10*/  VIMNMX R4, RZ, UR7, !PT ;  /* 0x00000007ff047c48 */ /* 0x000fe4000ffe0100 */
[----:B------:R-:W-:Y:S02]  /*0a20*/  CS2R R122, SRZ ;  /* 0x00000000007a7805 */ /* 0x000fe4000001ff00 */
[----:B------:R-:W-:Y:S02]  /*0a30*/  CS2R R120, SRZ ;  /* 0x0000000000787805 */ /* 0x000fe4000001ff00 */
[----:B------:R-:W-:-:S02]  /*0a40*/  CS2R R86, SRZ ;  /* 0x0000000000567805 */ /* 0x000fc4000001ff00 */
[----:B------:R-:W-:Y:S02]  /*0a50*/  ISETP.LT.AND P1, PT, R4, UR40, PT ;  /* 0x0000002804007c0c */ /* 0x000fe4000bf21270 */
        /* <DEDUP_REMOVED lines=67> */
[----:B------:R-:W-:Y:S06]  /*0e90*/  @!P1 BRA `(.L_x_697) ;  /* 0x0000009c00bc9947 */ /* 0x000fec0003800000 */
[----:B------:R-:W1:Y:S01]  /*0ea0*/  S2R R2, SR_CgaCtaId ;  /* 0x0000000000027919 */ /* 0x000e620000008800 */
[----:B------:R-:W-:Y:S01]  /*0eb0*/  MOV R17, 0x400 ;  /* 0x0000040000117802 */ /* 0x000fe20000000f00 */
[----:B------:R-:W2:Y:S01]  /*0ec0*/  LDC.64 R20, c[0x0][0x2d8] ;  /* 0x0000b600ff147b82 */ /* 0x000ea20000000a00 */
[----:B------:R-:W-:Y:S01]  /*0ed0*/  SHF.L.U32 R10, RZ, 0x1f, RZ ;  /* 0x0000001fff0a7819 */ /* 0x000fe200000006ff */
[----:B------:R-:W3:Y:S01]  /*0ee0*/  S2R R3, SR_TID.X ;  /* 0x0000000000037919 */ /* 0x000ee20000002100 */
[----:B-1----:R-:W-:-:S04]  /*0ef0*/  LEA R17, R2, R17, 0x18 ;  /* 0x0000001102117211 */ /* 0x002fc800078ec0ff */
[----:B------:R-:W1:Y:S01]  /*0f00*/  SYNCS.PHASECHK.TRANS64.TRYWAIT P0, [R17+URZ+0x31800], R10 ;  /* 0x0318000a110075a7 */ /* 0x000e62000800017f */
[----:B---3--:R-:W-:-:S05]  /*0f10*/  VIADD R2, R3, 0xffffff80 ;  /* 0xffffff8003027836 */ /* 0x008fca0000000000 */
[----:B------:R-:W-:-:S04]  /*0f20*/  SHF.R.S32.HI R3, RZ, 0x1f, R2 ;  /* 0x0000001fff037819 */ /* 0x000fc80000011402 */
[CC--:B------:R-:W-:Y:S02]  /*0f30*/  LEA.HI R5, R3.reuse, R2.reuse, RZ, 0x7 ;  /* 0x0000000203057211 */ /* 0x0c0fe400078f38ff */
[-C--:B------:R-:W-:Y:S02]  /*0f40*/  LEA.HI R7, R3, R2.reuse, RZ, 0x4 ;  /* 0x0000000203077211 */ /* 0x080fe400078f20ff */
[----:B------:R-:W-:Y:S02]  /*0f50*/  SHF.R.S32.HI R6, RZ, 0x7, R5 ;  /* 0x00000007ff067819 */ /* 0x000fe40000011405 */
[----:B------:R-:W-:Y:S02]  /*0f60*/  LOP3.LUT R5, R5, 0xffffff80, RZ, 0xc0, !PT ;  /* 0xffffff8005057812 */ /* 0x000fe400078ec0ff */
[----:B------:R-:W-:Y:S01]  /*0f70*/  LOP3.LUT R7, R7, 0xffffff0, RZ, 0xc0, !PT ;  /* 0x0ffffff007077812 */ /* 0x000fe200078ec0ff */
[----:B------:R3:W4:Y:S01]  /*0f80*/  SHFL.IDX PT, R13, R6, RZ, 0x1f ;  /* 0x00001fff060d7589 */ /* 0x00072200000e0000 */
[----:B------:R-:W-:Y:S01]  /*0f90*/  LEA.HI R3, R3, R2, RZ, 0x5 ;  /* 0x0000000203037211 */ /* 0x000fe200078f28ff */
[----:B------:R-:W-:Y:S01]  /*0fa0*/  IMAD.IADD R5, R2, 0x1, -R5 ;  /* 0x0000000102057824 */ /* 0x000fe200078e0a05 */
[----:B------:R-:W-:Y:S01]  /*0fb0*/  LEA.HI R8, R6, R6, RZ, 0x1 ;  /* 0x0000000606087211 */ /* 0x000fe200078f08ff */
[----:B------:R-:W-:Y:S01]  /*0fc0*/  IMAD.IADD R7, R2, 0x1, -R7 ;  /* 0x0000000102077824 */ /* 0x000fe200078e0a07 */
[----:B------:R-:W-:-:S02]  /*0fd0*/  SHF.R.S32.HI R11, RZ, 0x5, R3 ;  /* 0x00000005ff0b7819 */ /* 0x000fc40000011403 */
[----:B------:R-:W-:Y:S01]  /*0fe0*/  SHF.R.S32.HI R2, RZ, 0x1f, R3 ;  /* 0x0000001fff027819 */ /* 0x000fe20000011403 */
[----:B-123--:R-:W-:Y:S06]  /*0ff0*/  @P0 BRA `(.L_x_698) ;  /* 0x0000000000080947 */ /* 0x00efec0003800000 */
[----:B------:R-:W1:Y:S02]  /*1000*/  SYNCS.PHASECHK.TRANS64.TRYWAIT P0, [R17+URZ+0x31800], R10 ;  /* 0x0318000a110075a7 */ /* 0x000e64000800017f */
[----:B-1----:R-:W-:Y:S05]  /*1010*/  @!P0 BRA `(.L_x_699) ;  /* 0x000000e000e08947 */ /* 0x002fea0003800000 */
.L_x_698:
[----:B------:R-:W-:Y:S01]  /*1020*/  LOP3.LUT R9, R8, 0x1ffffffe, RZ, 0xc0, !PT ;  /* 0x1ffffffe08097812 */ /* 0x000fe200078ec0ff */
[----:B------:R-:W2:Y:S01]  /*1030*/  LDC.64 R22, c[0x0][0x2e0] ;  /* 0x0000b800ff167b82 */ /* 0x000ea20000000a00 */
[----:B------:R-:W-:Y:S01]  /*1040*/  SHF.R.S32.HI R8, RZ, 0x1f, R5 ;  /* 0x0000001fff087819 */ /* 0x000fe20000011405 */
[----:B------:R-:W-:Y:S01]  /*1050*/  IMAD R19, R6, 0x40, R7 ;  /* 0x0000004006137824 */ /* 0x000fe200078e0207 */
[----:B------:R-:W-:Y:S01]  /*1060*/  LEA.HI R3, R2, R11, RZ, 0x2 ;  /* 0x0000000b02037211 */ /* 0x000fe200078f10ff */
[C---:B------:R-:W-:Y:S01]  /*1070*/  IMAD.IADD R15, R6.reuse, 0x1, -R9 ;  /* 0x00000001060f7824 */ /* 0x040fe200078e0a09 */
[----:B----4-:R-:W-:Y:S01]  /*1080*/  LEA.HI R2, R13, R13, RZ, 0x1 ;  /* 0x0000000d0d027211 */ /* 0x010fe200078f08ff */
[----:B------:R-:W-:Y:S01]  /*1090*/  IMAD R9, R6, 0x800, R5 ;  /* 0x0000080006097824 */ /* 0x000fe200078e0205 */
[----:B------:R-:W-:Y:S01]  /*10a0*/  LEA.HI R7, R8, R5, RZ, 0x2 ;  /* 0x0000000508077211 */ /* 0x000fe200078f10ff */
[----:B------:R-:W-:Y:S01]  /*10b0*/  USHF.R.S32.HI UR4, URZ, 0x1f, UR43 ;  /* 0x0000001f3f047899 */ /* 0x000fe2000801142b */
[----:B------:R-:W-:Y:S01]  /*10c0*/  LOP3.LUT R6, R2, 0xfffffffe, RZ, 0xc0, !PT ;  /* 0xfffffffe02067812 */ /* 0x000fe200078ec0ff */
[----:B------:R-:W-:Y:S01]  /*10d0*/  IMAD.SHL.U32 R2, R9, 0x4, RZ ;  /* 0x0000000409027824 */ /* 0x000fe200078e00ff */
[--C-:B------:R-:W-:Y:S01]  /*10e0*/  SHF.R.S32.HI R9, RZ, 0x2, R7.reuse ;  /* 0x00000002ff097819 */ /* 0x100fe20000011407 */
[----:B------:R-:W-:Y:S01]  /*10f0*/  IMAD.MOV.U32 R232, RZ, RZ, RZ ;  /* 0x000000ffffe87224 */ /* 0x000fe200078e00ff */
[----:B-1----:R-:W-:Y:S01]  /*1100*/  SHF.R.S32.HI R10, RZ, 0x1f, R7 ;  /* 0x0000001fff0a7819 */ /* 0x002fe20000011407 */
[----:B------:R-:W-:Y:S01]  /*1110*/  IMAD.IADD R13, R13, 0x1, -R6 ;  /* 0x000000010d0d7824 */ /* 0x000fe200078e0a06 */
[----:B------:R-:W-:Y:S01]  /*1120*/  LOP3.LUT R12, R3, 0xfffffc, RZ, 0xc0, !PT ;  /* 0x00fffffc030c7812 */ /* 0x000fe200078ec0ff */
[----:B------:R-:W-:Y:S01]  /*1130*/  IMAD R6, R20, UR4, RZ ;  /* 0x0000000414067c24 */ /* 0x000fe2000f8e02ff */
[----:B------:R-:W-:Y:S01]  /*1140*/  LEA.HI R10, R10, R9, RZ, 0x3 ;  /* 0x000000090a0a7211 */ /* 0x000fe200078f18ff */
[----:B------:R-:W-:Y:S01]  /*1150*/  USHF.R.S32.HI UR4, URZ, 0x1f, UR44 ;  /* 0x0000001f3f047899 */ /* 0x000fe2000801142c */
[----:B------:R-:W-:Y:S01]  /*1160*/  SHF.R.S32.HI R3, RZ, 0x1f, R2 ;  /* 0x0000001fff037819 */ /* 0x000fe20000011402 */
[----:B------:R-:W-:Y:S01]  /*1170*/  IMAD.IADD R12, R11, 0x1, -R12 ;  /* 0x000000010b0c7824 */ /* 0x000fe200078e0a0c */
[----:B------:R-:W-:Y:S01]  /*1180*/  LOP3.LUT R10, R10, 0xfffffff8, RZ, 0xc0, !PT ;  /* 0xfffffff80a0a7812 */ /* 0x000fe200078ec0ff */
[----:B------:R-:W-:Y:S01]  /*1190*/  IMAD R11, R21, UR43, R6 ;  /* 0x0000002b150b7c24 */ /* 0x000fe2000f8e0206 */
[----:B------:R-:W-:Y:S01]  /*11a0*/  LOP3.LUT R6, R7, 0x7ffffffc, RZ, 0xc0, !PT ;  /* 0x7ffffffc07067812 */ /* 0x000fe200078ec0ff */
[----:B------:R-:W-:Y:S01]  /*11b0*/  IMAD.WIDE.U32 R2, R20, UR43, R2 ;  /* 0x0000002b14027c25 */ /* 0x000fe2000f8e0002 */
[----:B------:R-:W-:-:S02]  /*11c0*/  LEA.HI R8, R8, R5, RZ, 0x5 ;  /* 0x0000000508087211 */ /* 0x000fc400078f28ff */
[----:B------:R-:W-:Y:S02]  /*11d0*/  CS2R R134, SRZ ;  /* 0x0000000000867805 */ /* 0x000fe4000001ff00 */
[----:B------:R-:W-:Y:S01]  /*11e0*/  LOP3.LUT R235, R0, 0x1, RZ, 0xfc, !PT ;  /* 0x0000000100eb7812 */ /* 0x000fe200078efcff */
[----:B------:R-:W-:Y:S01]  /*11f0*/  IMAD.IADD R231, R9, 0x1, -R10 ;  /* 0x0000000109e77824 */ /* 0x000fe200078e0a0a */
[----:B------:R-:W-:Y:S01]  /*1200*/  SHF.R.S32.HI R8, RZ, 0x5, R8 ;  /* 0x00000005ff087819 */ /* 0x000fe20000011408 */
[----:B------:R-:W-:Y:S01]  /*1210*/  IMAD.IADD R3, R3, 0x1, R11 ;  /* 0x0000000103037824 */ /* 0x000fe200078e020b */
[----:B------:R-:W-:Y:S01]  /*1220*/  CS2R R132, SRZ ;  /* 0x0000000000847805 */ /* 0x000fe2000001ff00 */
[C---:B--2---:R-:W-:Y:S01]  /*1230*/  IMAD R10, R22.reuse, UR4, RZ ;  /* 0x00000004160a7c24 */ /* 0x044fe2000f8e02ff */
[----:B------:R-:W-:Y:S01]  /*1240*/  UIMAD UR4, UR45, -0x50, UR9 ;  /* 0xffffffb02d0478a4 */ /* 0x000fe2000f8e0209 */
[----:B------:R-:W-:Y:S01]  /*1250*/  IMAD.WIDE.U32 R24, R22, UR44, R2 ;  /* 0x0000002c16187c25 */ /* 0x000fe2000f8e0002 */
[----:B------:R-:W-:-:S02]  /*1260*/  CS2R R130, SRZ ;  /* 0x0000000000827805 */ /* 0x000fc4000001ff00 */
[----:B------:R-:W-:Y:S01]  /*1270*/  CS2R R128, SRZ ;  /* 0x0000000000807805 */ /* 0x000fe2000001ff00 */
[----:B------:R-:W-:Y:S01]  /*1280*/  UIADD3 UR5, UR4, 0x1, -UR8 ;  /* 0x0000000104057890 */ /* 0x000fe2000fffe808 */
[----:B------:R-:W-:Y:S01]  /*1290*/  IMAD R10, R23, UR44, R10 ;  /* 0x0000002c170a7c24 */ /* 0x000fe2000f8e020a */
[----:B------:R1:W-:Y:S01]  /*12a0*/  STL.64 [R1], R24 ;  /* 0x0000001801007387 */ /* 0x0003e20000100a00 */
[----:B------:R-:W-:Y:S01]  /*12b0*/  IMAD.MOV.U32 R3, RZ, RZ, R4 ;  /* 0x000000ffff037224 */ /* 0x000fe200078e0004 */
[----:B------:R-:W-:Y:S01]  /*12c0*/  CS2R R126, SRZ ;  /* 0x00000000007e7805 */ /* 0x000fe2000001ff00 */
[----:B------:R-:W-:Y:S01]  /*12d0*/  IMAD.IADD R4, R25, 0x1, R10 ;  /* 0x0000000119047824 */ /* 0x000fe200078e020a */
[----:B------:R-:W-:Y:S01]  /*12e0*/  CS2R R124, SRZ ;  /* 0x00000000007c7805 */ /* 0x000fe2000001ff00 */
[----:B------:R-:W-:Y:S01]  /*12f0*/  IMAD.IADD R6, R5, 0x1, -R6 ;  /* 0x0000000105067824 */ /* 0x000fe200078e0a06 */
[----:B------:R-:W-:Y:S01]  /*1300*/  CS2R R122, SRZ ;  /* 0x00000000007a7805 */ /* 0x000fe2000001ff00 */
[----:B------:R-:W-:Y:S01]  /*1310*/  IMAD R12, R12, 0x10, R19 ;  /* 0x000000100c0c7824 */ /* 0x000fe200078e0213 */
[----:B------:R1:W-:Y:S01]  /*1320*/  STL [R1+0x8], R4 ;  /* 0x0000080401007387 */ /* 0x0003e20000100800 */
[----:B------:R-:W-:Y:S01]  /*1330*/  IMAD R6, R15, 0x4, R6 ;  /* 0x000000040f067824 */ /* 0x000fe200078e0206 */
[----:B------:R-:W-:Y:S01]  /*1340*/  CS2R R120, SRZ ;  /* 0x0000000000787805 */ /* 0x000fe2000001ff00 */
[----:B------:R-:W-:Y:S01]  /*1350*/  IMAD.SHL.U32 R0, R12, 0x8, RZ ;  /* 0x000000080c007824 */ /* 0x000fe200078e00ff */
[----:B------:R-:W-:Y:S01]  /*1360*/  CS2R R118, SRZ ;  /* 0x0000000000767805 */ /* 0x000fe2000001ff00 */
[----:B------:R-:W-:Y:S01]  /*1370*/  IMAD.SHL.U32 R233, R6, 0x2, RZ ;  /* 0x0000000206e97824 */ /* 0x000fe200078e00ff */
[----:B------:R-:W-:Y:S01]  /*1380*/  CS2R R116, SRZ ;  /* 0x0000000000747805 */ /* 0x000fe2000001ff00 */
[----:B------:R-:W-:Y:S01]  /*1390*/  IMAD R231, R8, 0x10, R231 ;  /* 0x0000001008e77824 */ /* 0x000fe200078e02e7 */
[----:B------:R-:W-:Y:S01]  /*13a0*/  CS2R R114, SRZ ;  /* 0x0000000000727805 */ /* 0x000fe2000001ff00 */
[----:B------:R-:W-:Y:S01]  /*13b0*/  IMAD.MOV.U32 R2, RZ, RZ, RZ ;  /* 0x000000ffff027224 */ /* 0x000fe200078e00ff */
[----:B------:R-:W-:Y:S01]  /*13c0*/  IADD3 R234, -R233, UR4, RZ ;  /* 0x00000004e9ea7c10 */ /* 0x000fe2000fffe1ff */
        /* <DEDUP_REMOVED lines=70> */
[----:B------:R-:W-:Y:S01]  /*1830*/  IMAD R0, R0, 0x2, R17 ;  /* 0x0000000200007824 */ /* 0x000fe200078e0211 */
[----:B-1----:R-:W-:-:S07]  /*1840*/  IADD3 R233, -R233, UR5, RZ ;  /* 0x00000005e9e97c10 */ /* 0x002fce000fffe1ff */
.L_x_710:
[----:B------:R-:W-:-:S13]  /*1850*/  ISETP.NE.AND P0, PT, R235, 0x3, PT ;  /* 0x00000003eb00780c */ /* 0x000fda0003f05270 */
[----:B-1----:R-:W-:Y:S05]  /*1860*/  @!P0 BRA `(.L_x_700) ;  /* 0x0000000000048947 */ /* 0x002fea0003800000 */
[----:B------:R-:W-:Y:S01]  /*1870*/  BPT.TRAP 0x1 ;  /* 0x000000040000795c */ /* 0x000fe20000300000 */
.L_x_700:
[----:B------:R-:W-:Y:S01]  /*1880*/  IMAD R16, R2, 0x8, R17 ;  /* 0x0000000802107824 */ /* 0x000fe200078e0211 */
[----:B------:R-:W-:-:S04]  /*1890*/  SHF.L.U32 R7, R232, 0x1f, RZ ;  /* 0x0000001fe8077819 */ /* 0x000fc800000006ff */
[----:B------:R1:W2:Y:S01]  /*18a0*/  SYNCS.PHASECHK.TRANS64.TRYWAIT P1, [R16+URZ+0x31810], R7 ;  /* 0x03181007100075a7 */ /* 0x0002a2000802017f */
[----:B------:R-:W-:Y:S05]  /*18b0*/  @!P0 BRA `(.L_x_701) ;  /* 0x0000000000048947 */ /* 0x000fea0003800000 */
[----:B------:R-:W-:Y:S01]  /*18c0*/  BPT.TRAP 0x1 ;  /* 0x000000040000795c */ /* 0x000fe20000300000 */
.L_x_701:
        /* <DEDUP_REMOVED lines=12> */
.L_x_702:
        /* <DEDUP_REMOVED lines=566> */
[----:B------:R-:W-:-:S04]  /*3cf0*/  IMAD R4, R2, 0x40, R231 ;  /* 0x0000004002047824 */ /* 0x000fc800078e02e7 */
[----:B------:R-:W-:Y:S01]  /*3d00*/  IMAD R6, R4, 0x4, R17 ;  /* 0x0000000404067824 */ /* 0x000fe200078e0211 */
        /* <DEDUP_REMOVED lines=28> */
.L_x_704:
[----:B-1----:R-:W-:-:S04]  /*3ed0*/  SHF.L.U32 R6, R230, 0x1f, RZ ;  /* 0x0000001fe6067819 */ /* 0x002fc800000006ff */
[----:B------:R1:W4:Y:S01]  /*3ee0*/  SYNCS.PHASECHK.TRANS64.TRYWAIT P1, [R17+URZ+0x31830], R6 ;  /* 0x03183006110075a7 */ /* 0x000322000802017f */
[----:B------:R-:W-:Y:S05]  /*3ef0*/  @!P0 BRA `(.L_x_705) ;  /* 0x0000000000048947 */ /* 0x000fea0003800000 */
[----:B------:R-:W-:Y:S01]  /*3f00*/  BPT.TRAP 0x1 ;  /* 0x000000040000795c */ /* 0x000fe20000300000 */
.L_x_705:
[----:B----4-:R-:W-:Y:S05]  /*3f10*/  @P1 BRA `(.L_x_706) ;  /* 0x0000000000081947 */ /* 0x010fea0003800000 */
[----:B------:R-:W4:Y:S02]  /*3f20*/  SYNCS.PHASECHK.TRANS64.TRYWAIT P1, [R17+URZ+0x31830], R6 ;  /* 0x03183006110075a7 */ /* 0x000f24000802017f */
[----:B----4-:R-:W-:Y:S05]  /*3f30*/  @!P1 BRA `(.L_x_707) ;  /* 0x000000b400409947 */ /* 0x010fea0003800000 */
.L_x_706:
[----:B------:R-:W-:Y:S01]  /*3f40*/  VIADD R12, R12, 0xa000 ;  /* 0x0000a0000c0c7836 */ /* 0x000fe20000000000 */
[----:B------:R-:W-:Y:S01]  /*3f50*/  WARPGROUP.ARRIVE ;  /* 0x00000000000079c5 */ /* 0x000fe20000000000 */
[----:B------:R-:W-:Y:S01]  /*3f60*/  VIADD R14, R17, 0x24100 ;  /* 0x00024100110e7836 */ /* 0x000fe20000000000 */
[----:B------:R-:W-:Y:S01]  /*3f70*/  UMOV UR9, 0x40000040 ;  /* 0x4000004000097882 */ /* 0x000fe20000000000 */
[----:B------:R-:W-:Y:S01]  /*3f80*/  UMOV UR11, 0x40000000 ;  /* 0x40000000000b7882 */ /* 0x000fe20000000000 */
[----:B------:R-:W-:Y:S01]  /*3f90*/  SHF.R.U32.HI R12, RZ, 0x4, R12 ;  /* 0x00000004ff0c7819 */ /* 0x000fe2000001160c */
[----:B------:R-:W-:Y:S01]  /*3fa0*/  ULDC UR5, c[0x0][0x75c] ;  /* 0x0001d70000057ab9 */ /* 0x000fe20000000800 */
[----:B------:R-:W-:Y:S01]  /*3fb0*/  SHF.R.U32.HI R14, RZ, 0x4, R14 ;  /* 0x00000004ff0e7819 */ /* 0x000fe2000001160e */
[----:B------:R-:W-:Y:S01]  /*3fc0*/  FMUL.FTZ R10, R24, UR5 ;  /* 0x00000005180a7c20 */ /* 0x000fe20008410000 */
[----:B------:R-:W-:Y:S01]  /*3fd0*/  LOP3.LUT R15, R12, 0x3fff, RZ, 0xc0, !PT ;  /* 0x00003fff0c0f7812 */ /* 0x000fe200078ec0ff */
[----:B------:R-:W-:Y:S01]  /*3fe0*/  FMUL.FTZ R236, R25, UR5 ;  /* 0x0000000519ec7c20 */ /* 0x000fe20008410000 */
[----:B------:R-:W-:Y:S01]  /*3ff0*/  LOP3.LUT R22, R14, 0x3fff, RZ, 0xc0, !PT ;  /* 0x00003fff0e167812 */ /* 0x000fe200078ec0ff */
[----:B------:R-:W-:Y:S01]  /*4000*/  FMUL.FTZ R11, R28, UR5 ;  /* 0x000000051c0b7c20 */ /* 0x000fe20008410000 */
[----:B------:R-:W-:Y:S01]  /*4010*/  LOP3.LUT R15, R15, 0x10000, RZ, 0xfc, !PT ;  /* 0x000100000f0f7812 */ /* 0x000fe200078efcff */
[----:B------:R-:W-:Y:S01]  /*4020*/  FMUL.FTZ R237, R29, UR5 ;  /* 0x000000051ded7c20 */ /* 0x000fe20008410000 */
[----:B------:R-:W-:Y:S01]  /*4030*/  LOP3.LUT R22, R22, 0x10000, RZ, 0xfc, !PT ;  /* 0x0001000016167812 */ /* 0x000fe200078efcff */
[----:B------:R-:W1:Y:S01]  /*4040*/  MUFU.TANH R10, R10 ;  /* 0x0000000a000a7308 */ /* 0x000e620000002400 */
[----:B------:R-:W-:Y:S01]  /*4050*/  R2UR UR10, R15 ;  /* 0x000000000f0a72ca */ /* 0x000fe200000e0000 */
[----:B------:R-:W-:Y:S01]  /*4060*/  IMAD R28, R3, 0x40, R231 ;  /* 0x00000040031c7824 */ /* 0x000fe200078e02e7 */
[----:B------:R-:W-:Y:S01]  /*4070*/  R2UR UR8, R22 ;  /* 0x00000000160872ca */ /* 0x000fe200000e0000 */
[C---:B------:R-:W-:Y:S01]  /*4080*/  VIADD R24, R15.reuse, 0x100 ;  /* 0x000001000f187836 */ /* 0x040fe20000000000 */
[----:B------:R-:W-:Y:S01]  /*4090*/  UMOV UR19, 0x40000000 ;  /* 0x4000000000137882 */ /* 0x000fe20000000000 */
[C---:B------:R-:W-:Y:S01]  /*40a0*/  VIADD R25, R15.reuse, 0x180 ;  /* 0x000001800f197836 */ /* 0x040fe20000000000 */
[----:B------:R-:W-:Y:S01]  /*40b0*/  VIADDMNMX R23, R28, R233, R234, PT ;  /* 0x000000e91c177246 */ /* 0x000fe200038001ea */
[----:B------:R-:W4:Y:S01]  /*40c0*/  MUFU.TANH R236, R236 ;  /* 0x000000ec00ec7308 */ /* 0x000f220000002400 */
[----:B------:R-:W-:Y:S01]  /*40d0*/  R2UR UR13, R24 ;  /* 0x00000000180d72ca */ /* 0x000fe200000e0000 */
[----:B------:R-:W-:Y:S01]  /*40e0*/  VIADD R24, R15, 0x2 ;  /* 0x000000020f187836 */ /* 0x000fe20000000000 */
[C---:B------:R-:W-:Y:S01]  /*40f0*/  ISETP.GT.AND P6, PT, R23.reuse, RZ, PT ;  /* 0x000000ff1700720c */ /* 0x040fe20003fc4270 */
[----:B------:R-:W-:Y:S01]  /*4100*/  UMOV UR17, 0x40000040 ;  /* 0x4000004000117882 */ /* 0x000fe20000000000 */
[----:B------:R-:W-:Y:S01]  /*4110*/  ISETP.GT.AND P1, PT, R23, 0x1, PT ;  /* 0x000000011700780c */ /* 0x000fe20003f24270 */
[----:B------:R-:W-:Y:S01]  /*4120*/  VIADD R29, R15, 0x82 ;  /* 0x000000820f1d7836 */ /* 0x000fe20000000000 */
[C---:B------:R-:W-:Y:S01]  /*4130*/  ISETP.GT.AND P2, PT, R23.reuse, 0x10, PT ;  /* 0x000000101700780c */ /* 0x040fe20003f44270 */
[----:B------:R-:W-:Y:S01]  /*4140*/  HGMMA.64x8x16.F32.BF16 R44, gdesc[UR8], RZ, !UPT, gsb0 ;  /* 0x00000000082c79f0 */ /* 0x000fe2000c0018ff */
[----:B------:R-:W2:Y:S01]  /*4150*/  MUFU.TANH R11, R11 ;  /* 0x0000000b000b7308 */ /* 0x000ea20000002400 */
[C---:B------:R-:W-:Y:S01]  /*4160*/  ISETP.GT.AND P3, PT, R23.reuse, 0x11, PT ;  /* 0x000000111700780c */ /* 0x040fe20003f64270 */
[----:B------:R-:W-:Y:S01]  /*4170*/  UMOV UR11, 0x40000000 ;  /* 0x40000000000b7882 */ /* 0x000fe20000000000 */
[----:B-1----:R-:W-:Y:S01]  /*4180*/  FSEL R14, R10, -INF , P6 ;  /* 0xff8000000a0e7808 */ /* 0x002fe20003000000 */
[----:B------:R-:W-:Y:S01]  /*4190*/  FMUL.FTZ R26, R26, UR5 ;  /* 0x000000051a1a7c20 */ /* 0x000fe20008410000 */
[C---:B------:R-:W-:Y:S01]  /*41a0*/  ISETP.GT.AND P4, PT, R23.reuse, 0x20, PT ;  /* 0x000000201700780c */ /* 0x040fe20003f84270 */
[----:B------:R-:W-:Y:S01]  /*41b0*/  STL [R1+0x14], R97 ;  /* 0x0000146101007387 */ /* 0x000fe20000100800 */
[C---:B------:R-:W-:Y:S01]  /*41c0*/  ISETP.GT.AND P5, PT, R23.reuse, 0x21, PT ;  /* 0x000000211700780c */ /* 0x040fe20003fa4270 */
[----:B------:R-:W1:Y:S01]  /*41d0*/  MUFU.TANH R237, R237 ;  /* 0x000000ed00ed7308 */ /* 0x000e620000002400 */
[----:B----4-:R-:W-:Y:S01]  /*41e0*/  FSEL R12, R236, -INF , P1 ;  /* 0xff800000ec0c7808 */ /* 0x010fe20000800000 */
[----:B------:R-:W-:Y:S01]  /*41f0*/  STL [R1+0x10], R96 ;  /* 0x0000106001007387 */ /* 0x000fe20000100800 */
[C---:B------:R-:W-:Y:S01]  /*4200*/  ISETP.GT.AND P6, PT, R23.reuse, 0x30, PT ;  /* 0x000000301700780c */ /* 0x040fe20003fc4270 */
[----:B------:R-:W-:Y:S01]  /*4210*/  FMUL.FTZ R32, R32, UR5 ;  /* 0x0000000520207c20 */ /* 0x000fe20008410000 */
[----:B------:R-:W-:Y:S01]  /*4220*/  ISETP.GT.AND P1, PT, R23, 0x31, PT ;  /* 0x000000311700780c */ /* 0x000fe20003f24270 */
[----:B------:R4:W-:Y:S01]  /*4230*/  STL [R1+0xc], R16 ;  /* 0x00000c1001007387 */ /* 0x0009e20000100800 */
[----:B------:R-:W-:Y:S01]  /*4240*/  R2UR UR14, R25 ;  /* 0x00000000190e72ca */ /* 0x000fe200000e0000 */
[----:B------:R-:W-:Y:S01]  /*4250*/  VIADD R25, R22, 0x2 ;  /* 0x0000000216197836 */ /* 0x000fe20000000000 */
[----:B--2---:R-:W-:Y:S01]  /*4260*/  FSEL R19, R11, -INF , P2 ;  /* 0xff8000000b137808 */ /* 0x004fe20001000000 */
[----:B------:R-:W-:Y:S01]  /*4270*/  FMUL.FTZ R33, R33, UR5 ;  /* 0x0000000521217c20 */ /* 0x000fe20008410000 */
[----:B------:R-:W-:Y:S01]  /*4280*/  ISETP.GT.AND P2, PT, R23, 0x40, PT ;  /* 0x000000401700780c */ /* 0x000fe20003f44270 */
[----:B------:R-:W-:Y:S01]  /*4290*/  FMUL.FTZ R36, R36, UR5 ;  /* 0x0000000524247c20 */ /* 0x000fe20008410000 */
[----:B------:R-:W-:Y:S01]  /*42a0*/  R2UR UR18, R24 ;  /* 0x00000000181272ca */ /* 0x000fe200000e0000 */
[----:B------:R-:W-:Y:S01]  /*42b0*/  VIADD R24, R15, 0x182 ;  /* 0x000001820f187836 */ /* 0x000fe20000000000 */
[----:B------:R-:W-:Y:S01]  /*42c0*/  R2UR UR16, R25 ;  /* 0x00000000191072ca */ /* 0x000fe200000e0000 */
[----:B------:R-:W-:Y:S01]  /*42d0*/  VIADD R25, R15, 0x202 ;  /* 0x000002020f197836 */ /* 0x000fe20000000000 */
[----:B-1----:R-:W-:Y:S01]  /*42e0*/  FSEL R18, R237, -INF , P3 ;  /* 0xff800000ed127808 */ /* 0x002fe20001800000 */
[----:B----4-:R1:W-:Y:S01]  /*42f0*/  MUFU.TANH R16, R26 ;  /* 0x0000001a00107308 */ /* 0x0103e20000002400 */
[----:B------:R-:W-:Y:S01]  /*4300*/  ISETP.GT.AND P3, PT, R23, 0x41, PT ;  /* 0x000000411700780c */ /* 0x000fe20003f64270 */
[----:B------:R-:W-:Y:S01]  /*4310*/  VIADD R23, R15, 0x80 ;  /* 0x000000800f177836 */ /* 0x000fe20000000000 */
[----:B------:R-:W-:Y:S01]  /*4320*/  R2UR UR30, R29 ;  /* 0x000000001d1e72ca */ /* 0x000fe200000e0000 */
[C---:B------:R-:W-:Y:S01]  /*4330*/  VIADD R29, R15.reuse, 0x4 ;  /* 0x000000040f1d7836 */ /* 0x040fe20000000000 */
[----:B------:R-:W-:Y:S01]  /*4340*/  R2UR UR7, R24 ;  /* 0x00000000180772ca */ /* 0x000fe200000e0000 */
[----:B------:R-:W-:Y:S01]  /*4350*/  VIADD R24, R15, 0x84 ;  /* 0x000000840f187836 */ /* 0x000fe20000000000 */
[----:B------:R-:W-:Y:S01]  /*4360*/  R2UR UR4, R23 ;  /* 0x00000000170472ca */ /* 0x000fe200000e0000 */
[----:B------:R-:W-:Y:S01]  /*4370*/  VIADD R23, R15, 0x200 ;  /* 0x000002000f177836 */ /* 0x000fe20000000000 */
[----:B------:R-:W-:Y:S01]  /*4380*/  R2UR UR6, R25 ;  /* 0x00000000190672ca */ /* 0x000fe200000e0000 */
[----:B------:R-:W-:Y:S01]  /*4390*/  VIADD R25, R15, 0x104 ;  /* 0x000001040f197836 */ /* 0x000fe20000000000 */
[----:B------:R-:W-:Y:S01]  /*43a0*/  R2UR UR29, R29 ;  /* 0x000000001d1d72ca */ /* 0x000fe200000e0000 */
        /* <DEDUP_REMOVED lines=8> */
[----:B------:R-:W-:Y:S01]  /*4430*/  UMOV UR10, UR4 ;  /* 0x00000004000a7c82 */ /* 0x000fe20008000000 */
[----:B------:R-:W-:-:S02]  /*4440*/  WARPGROUP.DEPBAR.LE gsb0, 0x0 ;  /* 0x00008000000079c5 */ /* 0x000fc40000010000 */
[----:B------:R-:W-:Y:S01]  /*4450*/  WARPGROUP.ARRIVE ;  /* 0x00000000000079c5 */ /* 0x000fe20000000000 */
[----:B------:R-:W-:Y:S01]  /*4460*/  VIADD R23, R22, 0x4 ;  /* 0x0000000416177836 */ /* 0x000fe20000000000 */
[----:B------:R-:W-:Y:S01]  /*4470*/  R2UR UR24, R29 ;  /* 0x000000001d1872ca */ /* 0x000fe200000e0000 */
[----:B------:R-:W-:Y:S01]  /*4480*/  VIADD R29, R15, 0x86 ;  /* 0x000000860f1d7836 */ /* 0x000fe20000000000 */
[----:B------:R-:W-:Y:S01]  /*4490*/  R2UR UR23, R24 ;  /* 0x00000000181772ca */ /* 0x000fe200000e0000 */
[C---:B------:R-:W-:Y:S01]  /*44a0*/  VIADD R24, R22.reuse, 0x406 ;  /* 0x0000040616187836 */ /* 0x040fe20000000000 */
[----:B------:R-:W-:Y:S01]  /*44b0*/  HGMMA.64x8x16.F32.BF16 R48, gdesc[UR8], RZ, !UPT, gsb0 ;  /* 0x00000000083079f0 */ /* 0x000fe2000c0018ff */
[----:B------:R-:W-:Y:S01]  /*44c0*/  UMOV UR10, UR13 ;  /* 0x0000000d000a7c82 */ /* 0x000fe20008000000 */
[----:B------:R-:W-:Y:S01]  /*44d0*/  UMOV UR11, 0x40000000 ;  /* 0x40000000000b7882 */ /* 0x000fe20000000000 */
[----:B------:R-:W-:Y:S01]  /*44e0*/  R2UR UR12, R23 ;  /* 0x00000000170c72ca */ /* 0x000fe200000e0000 */
[----:B------:R-:W-:Y:S01]  /*44f0*/  VIADD R23, R15, 0x204 ;  /* 0x000002040f177836 */ /* 0x000fe20000000000 */
[----:B------:R-:W-:Y:S01]  /*4500*/  R2UR UR22, R25 ;  /* 0x00000000191672ca */ /* 0x000fe200000e0000 */
[----:B-1----:R-:W-:Y:S01]  /*4510*/  VIADD R26, R22, 0x602 ;  /* 0x00000602161a7836 */ /* 0x002fe20000000000 */
[----:B------:R-:W-:Y:S01]  /*4520*/  R2UR UR27, R29 ;  /* 0x000000001d1b72ca */ /* 0x000fe200000e0000 */
[----:B------:R-:W-:Y:S01]  /*4530*/  FMUL.FTZ R25, R40, UR5 ;  /* 0x0000000528197c20 */ /* 0x000fe20008410000 */
[----:B------:R-:W-:Y:S01]  /*4540*/  R2UR UR21, R23 ;  /* 0x00000000171572ca */ /* 0x000fe200000e0000 */
[----:B------:R-:W-:Y:S01]  /*4550*/  VIADD R23, R15, 0x106 ;  /* 0x000001060f177836 */ /* 0x000fe20000000000 */
[----:B------:R-:W-:Y:S01]  /*4560*/  IADD3 R225, R233, 0x8, R28 ;  /* 0x00000008e9e17810 */ /* 0x000fe20007ffe01c */
[----:B------:R-:W-:Y:S01]  /*4570*/  FMUL.FTZ R28, R31, UR5 ;  /* 0x000000051f1c7c20 */ /* 0x000fe20008410000 */
[----:B------:R1:W2:Y:S01]  /*4580*/  MUFU.TANH R97, R32 ;  /* 0x0000002000617308 */ /* 0x0002a20000002400 */
[----:B------:R-:W-:Y:S01]  /*4590*/  FMUL.FTZ R41, R41, UR5 ;  /* 0x0000000529297c20 */ /* 0x000fe20008410000 */
[----:B------:R-:W-:Y:S01]  /*45a0*/  R2UR UR26, R23 ;  /* 0x00000000171a72ca */ /* 0x000fe200000e0000 */
[----:B------:R-:W-:Y:S01]  /*45b0*/  VIADD R23, R15, 0x186 ;  /* 0x000001860f177836 */ /* 0x000fe20000000000 */
[----:B------:R-:W-:Y:S01]  /*45c0*/  VIMNMX R225, R234, R225, PT ;  /* 0x000000e1eae17248 */ /* 0x000fe20003fe0100 */
[----:B------:R-:W-:-:S02]  /*45d0*/  VIADD R226, R22, 0x606 ;  /* 0x0000060616e27836 */ /* 0x000fc40000000000 */
[----:B------:R-:W-:Y:S01]  /*45e0*/  FMUL.FTZ R39, R39, UR5 ;  /* 0x0000000527277c20 */ /* 0x000fe20008410000 */
[----:B------:R-:W-:Y:S01]  /*45f0*/  FMUL.FTZ R34, R34, UR5 ;  /* 0x0000000522227c20 */ /* 0x000fe20008410000 */
[----:B------:R-:W-:Y:S01]  /*4600*/  R2UR UR20, R23 ;  /* 0x00000000171472ca */ /* 0x000fe200000e0000 */
[----:B------:R-:W-:Y:S01]  /*4610*/  VIADD R23, R15, 0x206 ;  /* 0x000002060f177836 */ /* 0x000fe20000000000 */
[----:B------:R2:W4:Y:S01]  /*4620*/  MUFU.TANH R96, R36 ;  /* 0x0000002400607308 */ /* 0x0005220000002400 */
[----:B-1----:R-:W-:Y:S01]  /*4630*/  FMUL.FTZ R32, R27, UR5 ;  /* 0x000000051b207c20 */ /* 0x002fe20008410000 */
[----:B------:R-:W-:Y:S01]  /*4640*/  FMUL.FTZ R35, R35, UR5 ;  /* 0x0000000523237c20 */ /* 0x000fe20008410000 */
[----:B------:R-:W-:Y:S01]  /*4650*/  FMUL.FTZ R38, R38, UR5 ;  /* 0x0000000526267c20 */ /* 0x000fe20008410000 */
[----:B------:R-:W-:Y:S01]  /*4660*/  FMUL.FTZ R43, R43, UR5 ;  /* 0x000000052b2b7c20 */ /* 0x000fe20008410000 */
[----:B------:R-:W-:Y:S02]  /*4670*/  IMAD R228, R231, 0x4, R17 ;  /* 0x00000004e7e47824 */ /* 0x000fe400078e0211 */
[----:B------:R-:W-:Y:S01]  /*4680*/  FFMA.FTZ R11, -R11, R11, 1 ;  /* 0x3f8000000b0b7423 */ /* 0x000fe2000001010b */
[----:B------:R-:W-:Y:S01]  /*4690*/  FFMA.FTZ R10, -R10, R10, 1 ;  /* 0x3f8000000a0a7423 */ /* 0x000fe2000001010a */
[----:B------:R-:W-:Y:S01]  /*46a0*/  MUFU.TANH R25, R25 ;  /* 0x0000001900197308 */ /* 0x000fe20000002400 */
[----:B--2---:R-:W-:Y:S01]  /*46b0*/  FSEL R36, R97, -INF , P4 ;  /* 0xff80000061247808 */ /* 0x004fe20002000000 */
[----:B------:R-:W-:Y:S01]  /*46c0*/  FFMA.FTZ R236, -R236, R236, 1 ;  /* 0x3f800000ecec7423 */ /* 0x000fe200000101ec */
[----:B------:R-:W-:Y:S01]  /*46d0*/  ISETP.GT.AND P4, PT, R225, RZ, PT ;  /* 0x000000ffe100720c */ /* 0x000fe20003f84270 */
[----:B------:R-:W-:Y:S01]  /*46e0*/  FFMA.FTZ R237, -R237, R237, 1 ;  /* 0x3f800000eded7423 */ /* 0x000fe200000101ed */
[----:B------:R-:W-:-:S02]  /*46f0*/  MOV R7, UR45 ;  /* 0x0000002d00077c02 */ /* 0x000fc40008000f00 */
[----:B------:R-:W-:Y:S01]  /*4700*/  MOV R6, UR44 ;  /* 0x0000002c00067c02 */ /* 0x000fe20008000f00 */
[----:B------:R-:W1:Y:S01]  /*4710*/  MUFU.TANH R27, R41 ;  /* 0x00000029001b7308 */ /* 0x000e620000002400 */
[----:B----4-:R-:W-:Y:S02]  /*4720*/  FSEL R29, R96, -INF , P6 ;  /* 0xff800000601d7808 */ /* 0x010fe40003000000 */
[----:B------:R-:W-:Y:S02]  /*4730*/  ISETP.GT.AND P6, PT, R225, 0x10, PT ;  /* 0x00000010e100780c */ /* 0x000fe40003fc4270 */
[----:B------:R-:W-:Y:S02]  /*4740*/  MOV R21, UR43 ;  /* 0x0000002b00157c02 */ /* 0x000fe40008000f00 */
[----:B------:R-:W-:Y:S01]  /*4750*/  MOV R20, UR40 ;  /* 0x0000002800147c02 */ /* 0x000fe20008000f00 */
[----:B------:R-:W-:Y:S01]  /*4760*/  MUFU.TANH R28, R28 ;  /* 0x0000001c001c7308 */ /* 0x000fe20000002400 */
[----:B------:R-:W-:-:S02]  /*4770*/  WARPGROUP.DEPBAR.LE gsb0, 0x0 ;  /* 0x00008000000079c5 */ /* 0x000fc40000010000 */
[----:B------:R-:W-:Y:S01]  /*4780*/  WARPGROUP.ARRIVE ;  /* 0x00000000000079c5 */ /* 0x000fe20000000000 */
[----:B------:R-:W-:Y:S02]  /*4790*/  MOV R8, UR46 ;  /* 0x0000002e00087c02 */ /* 0x000fe40008000f00 */
[----:B------:R-:W-:Y:S02]  /*47a0*/  MOV R9, UR47 ;  /* 0x0000002f00097c02 */ /* 0x000fe40008000f00 */
[----:B------:R-:W-:Y:S01]  /*47b0*/  MUFU.TANH R34, R34 ;  /* 0x0000002200227308 */ /* 0x000fe20000002400 */
[----:B------:R-:W-:Y:S01]  /*47c0*/  HGMMA.64x8x16.F32.BF16 R52, gdesc[UR8], RZ, !UPT, gsb0 ;  /* 0x00000000083479f0 */ /* 0x000fe2000c0018ff */
[----:B------:R-:W-:Y:S01]  /*47d0*/  UMOV UR10, UR14 ;  /* 0x0000000e000a7c82 */ /* 0x000fe20008000000 */
[----:B------:R-:W-:Y:S01]  /*47e0*/  UMOV UR11, 0x40000000 ;  /* 0x40000000000b7882 */ /* 0x000fe20000000000 */
[----:B-1----:R-:W-:Y:S02]  /*47f0*/  FSEL R41, R27, -INF , P3 ;  /* 0xff8000001b297808 */ /* 0x002fe40001800000 */
[----:B------:R-:W-:-:S02]  /*4800*/  ISETP.GT.AND P3, PT, R225, 0x21, PT ;  /* 0x00000021e100780c */ /* 0x000fc40003f64270 */
[----:B------:R-:W-:Y:S08]  /*4810*/  MUFU.TANH R35, R35 ;  /* 0x0000002300237308 */ /* 0x000ff00000002400 */
[----:B------:R-:W-:Y:S08]  /*4820*/  MUFU.TANH R38, R38 ;  /* 0x0000002600267308 */ /* 0x000ff00000002400 */
[----:B------:R-:W-:Y:S01]  /*4830*/  MUFU.TANH R43, R43 ;  /* 0x0000002b002b7308 */ /* 0x000fe20000002400 */
[----:B------:R-:W-:-:S02]  /*4840*/  WARPGROUP.DEPBAR.LE gsb0, 0x0 ;  /* 0x00008000000079c5 */ /* 0x000fc40000010000 */
        /* <DEDUP_REMOVED lines=16> */
[----:B------:R-:W-:Y:S01]  /*4950*/  UMOV UR9, UR17 ;  /* 0x0000001100097c82 */ /* 0x000fe20008000000 */
        /* <DEDUP_REMOVED lines=11> */
[----:B------:R-:W-:Y:S01]  /*4a10*/  UMOV UR9, UR17 ;  /* 0x0000001100097c82 */ /* 0x000fe20008000000 */
        /* <DEDUP_REMOVED lines=9> */
[----:B------:R-:W-:Y:S01]  /*4ab0*/  UMOV UR9, UR17 ;  /* 0x0000001100097c82 */ /* 0x000fe20008000000 */
[----:B------:R-:W-:Y:S01]  /*4ac0*/  R2UR UR7, R23 ;  /* 0x00000000170772ca */ /* 0x000fe200000e0000 */
[----:B------:R-:W-:-:S05]  /*4ad0*/  VIADD R23, R15, 0x400 ;  /* 0x000004000f177836 */ /* 0x000fca0000000000 */
[----:B------:R-:W-:Y:S01]  /*4ae0*/  R2UR UR6, R23 ;  /* 0x00000000170672ca */ /* 0x000fe200000e0000 */
[----:B------:R-:W-:Y:S01]  /*4af0*/  VIADD R23, R15, 0x480 ;  /* 0x000004800f177836 */ /* 0x000fe20000000000 */
[----:B------:R-:W-:Y:S02]  /*4b00*/  WARPGROUP.DEPBAR.LE gsb0, 0x0 ;  /* 0x00008000000079c5 */ /* 0x000fe40000010000 */
[----:B------:R-:W-:-:S06]  /*4b10*/  WARPGROUP.ARRIVE ;  /* 0x00000000000079c5 */ /* 0x000fcc0000000000 */
[----:B------:R-:W-:Y:S03]  /*4b20*/  HGMMA.64x8x16.F32.BF16 R216, gdesc[UR8], R216, gsb0 ;  /* 0x0000000008d879f0 */ /* 0x000fe600080018d8 */
        /* <DEDUP_REMOVED lines=9> */
[----:B------:R-:W-:-:S04]  /*4bc0*/  UMOV UR29, 0x40000040 ;  /* 0x40000040001d7882 */ /* 0x000fc80000000000 */
        /* <DEDUP_REMOVED lines=42> */
[----:B------:R-:W-:Y:S01]  /*4e70*/  FMUL.FTZ R24, R37, UR5 ;  /* 0x0000000525187c20 */ /* 0x000fe20008410000 */
[----:B------:R-:W-:Y:S02]  /*4e80*/  FMUL.FTZ R37, R30, UR5 ;  /* 0x000000051e257c20 */ /* 0x000fe40008410000 */
[----:B------:R-:W-:-:S02]  /*4e90*/  R2UR UR25, R23 ;  /* 0x00000000171972ca */ /* 0x000fc400000e0000 */
[----:B------:R1:W2:Y:S08]  /*4ea0*/  MUFU.TANH R23, R33 ;  /* 0x0000002100177308 */ /* 0x0002b00000002400 */
[----:B------:R-:W4:Y:S01]  /*4eb0*/  MUFU.TANH R24, R24 ;  /* 0x0000001800187308 */ /* 0x000f220000002400 */
[----:B-1----:R-:W-:Y:S02]  /*4ec0*/  FSEL R33, R25, -INF , P2 ;  /* 0xff80000019217808 */ /* 0x002fe40001000000 */
[----:B------:R-:W-:-:S05]  /*4ed0*/  ISETP.GT.AND P2, PT, R225, 0x20, PT ;  /* 0x00000020e100780c */ /* 0x000fca0003f44270 */
[----:B------:R-:W1:Y:S01]  /*4ee0*/  MUFU.TANH R37, R37 ;  /* 0x0000002500257308 */ /* 0x000e620000002400 */
[----:B--2---:R-:W-:Y:S02]  /*4ef0*/  FSEL R31, R23, -INF , P5 ;  /* 0xff800000171f7808 */ /* 0x004fe40002800000 */
[C---:B------:R-:W-:Y:S02]  /*4f00*/  ISETP.GT.AND P5, PT, R225.reuse, 0x1, PT ;  /* 0x00000001e100780c */ /* 0x040fe40003fa4270 */
[----:B----4-:R-:W-:Y:S02]  /*4f10*/  FSEL R30, R24, -INF , P1 ;  /* 0xff800000181e7808 */ /* 0x010fe40000800000 */
[----:B------:R-:W-:Y:S02]  /*4f20*/  ISETP.GT.AND P1, PT, R225, 0x11, PT ;  /* 0x00000011e100780c */ /* 0x000fe40003f24270 */
[----:B-1----:R-:W-:Y:S01]  /*4f30*/  FSEL R224, R37, -INF , P6 ;  /* 0xff80000025e07808 */ /* 0x002fe20003000000 */
[----:B------:R-:W-:-:S02]  /*4f40*/  WARPGROUP.DEPBAR.LE gsb0, 0x0 ;  /* 0x00008000000079c5 */ /* 0x000fc40000010000 */
[----:B------:R-:W-:Y:S01]  /*4f50*/  WARPGROUP.ARRIVE ;  /* 0x00000000000079c5 */ /* 0x000fe20000000000 */
[----:B------:R-:W-:-:S05]  /*4f60*/  ISETP.GT.AND P6, PT, R225, 0x40, PT ;  /* 0x00000040e100780c */ /* 0x000fca0003fc4270 */
        /* <DEDUP_REMOVED lines=21> */
[----:B------:R-:W-:Y:S02]  /*50c0*/  FSEL R22, R28, -INF , P1 ;  /* 0xff8000001c167808 */ /* 0x000fe40000800000 */
[----:B------:R-:W-:-:S04]  /*50d0*/  ISETP.GT.AND P1, PT, R225, 0x41, PT ;  /* 0x00000041e100780c */ /* 0x000fc80003f24270 */
[----:B------:R-:W-:Y:S01]  /*50e0*/  FSEL R229, R43, -INF , P1 ;  /* 0xff8000002be57808 */ /* 0x000fe20000800000 */
        /* <DEDUP_REMOVED lines=8> */
[----:B------:R1:W2:Y:S02]  /*5170*/  MUFU.TANH R26, R32 ;  /* 0x00000020001a7308 */ /* 0x0002a40000002400 */
[----:B-1----:R-:W-:Y:S02]  /*5180*/  FSEL R32, R16, -INF , P4 ;  /* 0xff80000010207808 */ /* 0x002fe40002000000 */
[----:B------:R-:W-:-:S02]  /*5190*/  ISETP.GT.AND P4, PT, R225, 0x30, PT ;  /* 0x00000030e100780c */ /* 0x000fc40003f84270 */
[----:B--2---:R-:W-:Y:S02]  /*51a0*/  FSEL R40, R26, -INF , P5 ;  /* 0xff8000001a287808 */ /* 0x004fe40002800000 */
[----:B------:R-:W-:Y:S01]  /*51b0*/  ISETP.GT.AND P5, PT, R225, 0x31, PT ;  /* 0x00000031e100780c */ /* 0x000fe20003fa4270 */
[----:B------:R-:W-:Y:S01]  /*51c0*/  VIADD R225, R15, 0x302 ;  /* 0x000003020fe17836 */ /* 0x000fe20000000000 */
[----:B------:R-:W-:Y:S02]  /*51d0*/  WARPGROUP.DEPBAR.LE gsb0, 0x0 ;  /* 0x00008000000079c5 */ /* 0x000fe40000010000 */
[----:B------:R-:W-:-:S06]  /*51e0*/  WARPGROUP.ARRIVE ;  /* 0x00000000000079c5 */ /* 0x000fcc0000000000 */
[----:B------:R-:W-:Y:S01]  /*51f0*/  HGMMA.64x8x16.F32.BF16 R44, gdesc[UR16], R44, gsb0 ;  /* 0x00000000102c79f0 */ /* 0x000fe2000800182c */
[----:B------:R-:W-:Y:S01]  /*5200*/  UMOV UR18, UR4 ;  /* 0x0000000400127c82 */ /* 0x000fe20008000000 */
[----:B------:R-:W-:Y:S01]  /*5210*/  UMOV UR19, 0x40000000 ;  /* 0x4000000000137882 */ /* 0x000fe20000000000 */
[----:B------:R-:W-:Y:S02]  /*5220*/  R2UR UR4, R226 ;  /* 0x00000000e20472ca */ /* 0x000fe400000e0000 */
[----:B------:R-:W-:-:S11]  /*5230*/  FSEL R226, R34, -INF , P2 ;  /* 0xff80000022e27808 */ /* 0x000fd60001000000 */
        /* <DEDUP_REMOVED lines=98> */
[----:B------:R-:W-:Y:S01]  /*5860*/  R2UR UR12, R225 ;  /* 0x00000000e10c72ca */ /* 0x000fe200000e0000 */
[----:B------:R-:W-:Y:S01]  /*5870*/  VIADD R225, R15, 0x500 ;  /* 0x000005000fe17836 */ /* 0x000fe20000000000 */
[----:B------:R-:W-:Y:S02]  /*5880*/  WARPGROUP.DEPBAR.LE gsb0, 0x0 ;  /* 0x00008000000079c5 */ /* 0x000fe40000010000 */
[----:B------:R-:W-:-:S06]  /*5890*/  WARPGROUP.ARRIVE ;  /* 0x00000000000079c5 */ /* 0x000fcc0000000000 */
[----:B------:R-:W-:Y:S01]  /*58a0*/  HGMMA.64x8x16.F32.BF16 R220, gdesc[UR16], R220, gsb0 ;  /* 0x0000000010dc79f0 */ /* 0x000fe200080018dc */
        /* <DEDUP_REMOVED lines=215> */
[----:B------:R-:W-:Y:S01]  /*6620*/  R2UR UR16, R225 ;  /* 0x00000000e11072ca */ /* 0x000fe200000e0000 */
[----:B------:R-:W-:Y:S01]  /*6630*/  VIADD R225, R15, 0x984 ;  /* 0x000009840fe17836 */ /* 0x000fe20000000000 */
[----:B------:R-:W-:Y:S02]  /*6640*/  ULDC UR19, c[0x0][0x744] ;  /* 0x0001d10000137ab9 */ /* 0x000fe40000000800 */
[--C-:B------:R-:W-:Y:S01]  /*6650*/  FFMA.FTZ R14, R14, UR19, -R5.reuse ;  /* 0x000000130e0e7c23 */ /* 0x100fe20008010805 */
[--C-:B------:R-:W-:Y:S01]  /*6660*/  FFMA.FTZ R12, R12, UR19, -R5.reuse ;  /* 0x000000130c0c7c23 */ /* 0x100fe20008010805 */
[----:B------:R-:W-:Y:S01]  /*6670*/  R2UR UR17, R225 ;  /* 0x00000000e11172ca */ /* 0x000fe200000e0000 */
[----:B------:R-:W-:Y:S02]  /*6680*/  VIADD R225, R15, 0x786 ;  /* 0x000007860fe17836 */ /* 0x000fe40000000000 */
[--C-:B------:R-:W-:Y:S01]  /*6690*/  FFMA.FTZ R19, R19, UR19, -R5.reuse ;  /* 0x0000001313137c23 */ /* 0x100fe20008010805 */
[--C-:B------:R-:W-:Y:S01]  /*66a0*/  FFMA.FTZ R18, R18, UR19, -R5.reuse ;  /* 0x0000001312127c23 */ /* 0x100fe20008010805 */
[--C-:B------:R-:W-:Y:S01]  /*66b0*/  FFMA.FTZ R36, R36, UR19, -R5.reuse ;  /* 0x0000001324247c23 */ /* 0x100fe20008010805 */
[----:B------:R-:W-:Y:S01]  /*66c0*/  FFMA.FTZ R31, R31, UR19, -R5 ;  /* 0x000000131f1f7c23 */ /* 0x000fe20008010805 */
[----:B------:R-:W-:Y:S01]  /*66d0*/  R2UR UR30, R225 ;  /* 0x00000000e11e72ca */ /* 0x000fe200000e0000 */
[----:B------:R-:W-:-:S02]  /*66e0*/  VIADD R225, R15, 0x806 ;  /* 0x000008060fe17836 */ /* 0x000fc40000000000 */
[--C-:B------:R-:W-:Y:S01]  /*66f0*/  FFMA.FTZ R29, R29, UR19, -R5.reuse ;  /* 0x000000131d1d7c23 */ /* 0x100fe20008010805 */
[--C-:B------:R-:W-:Y:S01]  /*6700*/  FFMA.FTZ R30, R30, UR19, -R5.reuse ;  /* 0x000000131e1e7c23 */ /* 0x100fe20008010805 */
[--C-:B------:R-:W-:Y:S01]  /*6710*/  FFMA.FTZ R33, R33, UR19, -R5.reuse ;  /* 0x0000001321217c23 */ /* 0x100fe20008010805 */
[----:B------:R-:W-:Y:S01]  /*6720*/  FFMA.FTZ R41, R41, UR19, -R5 ;  /* 0x0000001329297c23 */ /* 0x000fe20008010805 */
[----:B------:R-:W-:Y:S01]  /*6730*/  R2UR UR26, R225 ;  /* 0x00000000e11a72ca */ /* 0x000fe200000e0000 */
[----:B------:R-:W-:Y:S02]  /*6740*/  VIADD R225, R15, 0x886 ;  /* 0x000008860fe17836 */ /* 0x000fe40000000000 */
[--C-:B---3--:R-:W-:Y:S01]  /*6750*/  FFMA.FTZ R227, R22, UR19, -R4.reuse ;  /* 0x0000001316e37c23 */ /* 0x108fe20008010804 */
[----:B------:R-:W-:Y:S01]  /*6760*/  FSEL R22, R35, -INF , P3 ;  /* 0xff80000023167808 */ /* 0x000fe20001800000 */
[--C-:B------:R-:W-:Y:S01]  /*6770*/  FFMA.FTZ R32, R32, UR19, -R4.reuse ;  /* 0x0000001320207c23 */ /* 0x100fe20008010804 */
[----:B------:R-:W-:Y:S01]  /*6780*/  FSEL R5, R38, -INF , P4 ;  /* 0xff80000026057808 */ /* 0x000fe20002000000 */
[----:B------:R-:W-:Y:S01]  /*6790*/  FFMA.FTZ R40, R40, UR19, -R4 ;  /* 0x0000001328287c23 */ /* 0x000fe20008010804 */
[----:B------:R-:W-:Y:S01]  /*67a0*/  R2UR UR24, R225 ;  /* 0x00000000e11872ca */ /* 0x000fe200000e0000 */
[----:B------:R-:W-:-:S02]  /*67b0*/  VIADD R225, R15, 0x906 ;  /* 0x000009060fe17836 */ /* 0x000fc40000000000 */
[--C-:B------:R-:W-:Y:S01]  /*67c0*/  FFMA.FTZ R224, R224, UR19, -R4.reuse ;  /* 0x00000013e0e07c23 */ /* 0x100fe20008010804 */
[----:B------:R-:W-:Y:S02]  /*67d0*/  VIADD R15, R15, 0x986 ;  /* 0x000009860f0f7836 */ /* 0x000fe40000000000 */
[--C-:B------:R-:W-:Y:S01]  /*67e0*/  FFMA.FTZ R226, R226, UR19, -R4.reuse ;  /* 0x00000013e2e27c23 */ /* 0x100fe20008010804 */
[--C-:B------:R-:W-:Y:S01]  /*67f0*/  FFMA.FTZ R22, R22, UR19, -R4.reuse ;  /* 0x0000001316167c23 */ /* 0x100fe20008010804 */
[----:B------:R-:W-:Y:S01]  /*6800*/  R2UR UR18, R225 ;  /* 0x00000000e11272ca */ /* 0x000fe200000e0000 */
[--C-:B------:R-:W-:Y:S01]  /*6810*/  FFMA.FTZ R5, R5, UR19, -R4.reuse ;  /* 0x0000001305057c23 */ /* 0x100fe20008010804 */
[----:B------:R-:W-:Y:S01]  /*6820*/  FFMA.FTZ R229, R229, UR19, -R4 ;  /* 0x00000013e5e57c23 */ /* 0x000fe20008010804 */
[----:B------:R-:W-:Y:S08]  /*6830*/  MUFU.EX2 R31, R31 ;  /* 0x0000001f001f7308 */ /* 0x000ff00000000800 */
[----:B------:R-:W-:Y:S01]  /*6840*/  MUFU.EX2 R30, R30 ;  /* 0x0000001e001e7308 */ /* 0x000fe20000000800 */
[----:B------:R-:W-:-:S02]  /*6850*/  WARPGROUP.DEPBAR.LE gsb0, 0x0 ;  /* 0x00008000000079c5 */ /* 0x000fc40000010000 */
[----:B------:R-:W-:-:S05]  /*6860*/  WARPGROUP.ARRIVE ;  /* 0x00000000000079c5 */ /* 0x000fca0000000000 */
[----:B------:R-:W-:Y:S01]  /*6870*/  MUFU.EX2 R41, R41 ;  /* 0x0000002900297308 */ /* 0x000fe20000000800 */
[----:B------:R-:W-:Y:S01]  /*6880*/  HGMMA.64x8x16.F32.BF16 R216, gdesc[UR8], R216, gsb0 ;  /* 0x0000000008d879f0 */ /* 0x000fe200080018d8 */
[----:B------:R-:W-:Y:S01]  /*6890*/  UMOV UR10, UR21 ;  /* 0x00000015000a7c82 */ /* 0x000fe20008000000 */
[----:B------:R-:W-:Y:S01]  /*68a0*/  UMOV UR11, 0x40000000 ;  /* 0x40000000000b7882 */ /* 0x000fe20000000000 */
[----:B------:R-:W-:Y:S01]  /*68b0*/  FFMA.FTZ R23, -R23, R23, 1 ;  /* 0x3f80000017177423 */ /* 0x000fe20000010117 */
[----:B------:R-:W-:Y:S01]  /*68c0*/  FFMA.FTZ R24, -R24, R24, 1 ;  /* 0x3f80000018187423 */ /* 0x000fe20000010118 */
[----:B------:R-:W-:Y:S02]  /*68d0*/  FFMA.FTZ R27, -R27, R27, 1 ;  /* 0x3f8000001b1b7423 */ /* 0x000fe4000001011b */
[----:B------:R-:W-:Y:S01]  /*68e0*/  MUFU.EX2 R14, R14 ;  /* 0x0000000e000e7308 */ /* 0x000fe20000000800 */
[----:B------:R-:W-:-:S07]  /*68f0*/  FFMA.FTZ R28, -R28, R28, 1 ;  /* 0x3f8000001c1c7423 */ /* 0x000fce000001011c */
[----:B------:R-:W-:Y:S01]  /*6900*/  MUFU.EX2 R12, R12 ;  /* 0x0000000c000c7308 */ /* 0x000fe20000000800 */
[----:B------:R-:W-:-:S07]  /*6910*/  FFMA.FTZ R34, -R34, R34, 1 ;  /* 0x3f80000022227423 */ /* 0x000fce0000010122 */
[----:B------:R-:W-:Y:S08]  /*6920*/  MUFU.EX2 R18, R18 ;  /* 0x0000001200127308 */ /* 0x000ff00000000800 */
[----:B------:R-:W-:Y:S01]  /*6930*/  MUFU.EX2 R19, R19 ;  /* 0x0000001300137308 */ /* 0x000fe20000000800 */
[----:B------:R-:W-:-:S07]  /*6940*/  FFMA.FTZ R26, -R26, R26, 1 ;  /* 0x3f8000001a1a7423 */ /* 0x000fce000001011a */
[----:B------:R-:W-:Y:S08]  /*6950*/  MUFU.EX2 R36, R36 ;  /* 0x0000002400247308 */ /* 0x000ff00000000800 */
[----:B------:R-:W-:Y:S01]  /*6960*/  MUFU.EX2 R29, R29 ;  /* 0x0000001d001d7308 */ /* 0x000fe20000000800 */
[----:B------:R-:W-:Y:S02]  /*6970*/  WARPGROUP.DEPBAR.LE gsb0, 0x0 ;  /* 0x00008000000079c5 */ /* 0x000fe40000010000 */
[----:B------:R-:W-:-:S05]  /*6980*/  WARPGROUP.ARRIVE ;  /* 0x00000000000079c5 */ /* 0x000fca0000000000 */
[----:B------:R-:W-:Y:S01]  /*6990*/  MUFU.EX2 R33, R33 ;  /* 0x0000002100217308 */ /* 0x000fe20000000800 */
[----:B------:R-:W-:Y:S01]  /*69a0*/  HGMMA.64x8x16.F32.BF16 R220, gdesc[UR8], R220, gsb0 ;  /* 0x0000000008dc79f0 */ /* 0x000fe200080018dc */
[----:B------:R-:W-:Y:S01]  /*69b0*/  UMOV UR10, UR7 ;  /* 0x00000007000a7c82 */ /* 0x000fe20008000000 */
[----:B------:R-:W-:Y:S01]  /*69c0*/  UMOV UR11, 0x40000000 ;  /* 0x40000000000b7882 */ /* 0x000fe20000000000 */
[----:B------:R-:W-:Y:S01]  /*69d0*/  UMOV UR8, UR15 ;  /* 0x0000000f00087c82 */ /* 0x000fe20008000000 */
[----:B------:R-:W-:Y:S01]  /*69e0*/  UMOV UR9, 0x40000040 ;  /* 0x4000004000097882 */ /* 0x000fe20000000000 */
        /* <DEDUP_REMOVED lines=9> */
[----:B------:R-:W-:Y:S02]  /*6a80*/  WARPGROUP.DEPBAR.LE gsb0, 0x0 ;  /* 0x00008000000079c5 */ /* 0x000fe40000010000 */
[----:B------:R-:W-:-:S06]  /*6a90*/  WARPGROUP.ARRIVE ;  /* 0x00000000000079c5 */ /* 0x000fcc0000000000 */
[----:B------:R-:W-:Y:S01]  /*6aa0*/  HGMMA.64x8x16.F32.BF16 R48, gdesc[UR8], R48, gsb0 ;  /* 0x00000000083079f0 */ /* 0x000fe20008001830 */
[----:B------:R-:W-:Y:S01]  /*6ab0*/  UMOV UR10, UR25 ;  /* 0x00000019000a7c82 */ /* 0x000fe20008000000 */
[----:B------:R-:W-:Y:S01]  /*6ac0*/  UMOV UR11, 0x40000000 ;  /* 0x40000000000b7882 */ /* 0x000fe20000000000 */
[----:B------:R-:W-:Y:S02]  /*6ad0*/  R2UR UR25, R15 ;  /* 0x000000000f1972ca */ /* 0x000fe400000e0000 */
[----:B------:R1:W2:Y:S02]  /*6ae0*/  MUFU.TANH R15, R39 ;  /* 0x00000027000f7308 */ /* 0x0002a40000002400 */
[----:B-1----:R-:W-:-:S06]  /*6af0*/  FMUL.FTZ R39, R42, UR5 ;  /* 0x000000052a277c20 */ /* 0x002fcc0008410000 */
[----:B------:R-:W1:Y:S01]  /*6b00*/  MUFU.TANH R39, R39 ;  /* 0x0000002700277308 */ /* 0x000e620000002400 */
[----:B--2---:R-:W-:-:S05]  /*6b10*/  FSEL R42, R15, -INF , P5 ;  /* 0xff8000000f2a7808 */ /* 0x004fca0002800000 */
[----:B------:R-:W-:Y:S01]  /*6b20*/  FFMA.FTZ R42, R42, UR19, -R4 ;  /* 0x000000132a2a7c23 */ /* 0x000fe20008010804 */
[----:B-1----:R-:W-:-:S05]  /*6b30*/  FSEL R225, R39, -INF , P6 ;  /* 0xff80000027e17808 */ /* 0x002fca0003000000 */
[----:B------:R-:W-:Y:S01]  /*6b40*/  FFMA.FTZ R225, R225, UR19, -R4 ;  /* 0x00000013e1e17c23 */ /* 0x000fe20008010804 */
        /* <DEDUP_REMOVED lines=24> */
[----:B------:R-:W-:Y:S01]  /*6cd0*/  UMOV UR21, UR9 ;  /* 0x0000000900157c82 */ /* 0x000fe20008000000 */
[----:B------:R-:W-:-:S02]  /*6ce0*/  WARPGROUP.DEPBAR.LE gsb0, 0x0 ;  /* 0x00008000000079c5 */ /* 0x000fc40000010000 */
[----:B------:R-:W-:-:S06]  /*6cf0*/  WARPGROUP.ARRIVE ;  /* 0x00000000000079c5 */ /* 0x000fcc0000000000 */
[----:B------:R-:W-:Y:S01]  /*6d00*/  HGMMA.64x8x16.F32.BF16 R44, gdesc[UR8], R44, gsb0 ;  /* 0x00000000082c79f0 */ /* 0x000fe2000800182c */
[----:B------:R-:W-:Y:S01]  /*6d10*/  UMOV UR10, UR12 ;  /* 0x0000000c000a7c82 */ /* 0x000fe20008000000 */
[----:B------:R-:W-:Y:S01]  /*6d20*/  UMOV UR11, 0x40000000 ;  /* 0x40000000000b7882 */ /* 0x000fe20000000000 */
[----:B------:R-:W-:Y:S01]  /*6d30*/  UMOV UR12, UR8 ;  /* 0x00000008000c7c82 */ /* 0x000fe20008000000 */
[----:B------:R-:W-:Y:S02]  /*6d40*/  WARPGROUP.DEPBAR.LE gsb0, 0x0 ;  /* 0x00008000000079c5 */ /* 0x000fe40000010000 */
[----:B------:R-:W-:-:S06]  /*6d50*/  WARPGROUP.ARRIVE ;  /* 0x00000000000079c5 */ /* 0x000fcc0000000000 */
[----:B------:R-:W-:Y:S03]  /*6d60*/  HGMMA.64x8x16.F32.BF16 R48, gdesc[UR8], R48, gsb0 ;  /* 0x00000000083079f0 */ /* 0x000fe60008001830 */
        /* <DEDUP_REMOVED lines=20> */
[----:B------:R-:W-:Y:S08]  /*6eb0*/  MUFU.EX2 R32, R32 ;  /* 0x0000002000207308 */ /* 0x000ff00000000800 */
[----:B------:R-:W-:Y:S08]  /*6ec0*/  MUFU.EX2 R224, R224 ;  /* 0x000000e000e07308 */ /* 0x000ff00000000800 */
[----:B------:R-:W2:Y:S01]  /*6ed0*/  MUFU.EX2 R227, R227 ;  /* 0x000000e300e37308 */ /* 0x000ea20000000800 */
[--C-:B-1----:R-:W-:Y:S01]  /*6ee0*/  FADD.FTZ R44, R44, -R4.reuse ;  /* 0x800000042c2c7221 */ /* 0x102fe20000010000 */
[----:B------:R-:W-:-:S06]  /*6ef0*/  FADD.FTZ R45, R45, -R4 ;  /* 0x800000042d2d7221 */ /* 0x000fcc0000010000 */
[----:B------:R-:W1:Y:S01]  /*6f00*/  MUFU.EX2 R22, R22 ;  /* 0x0000001600167308 */ /* 0x000e620000000800 */
[----:B------:R-:W-:Y:S01]  /*6f10*/  FFMA.FTZ R35, -R35, R35, 1 ;  /* 0x3f80000023237423 */ /* 0x000fe20000010123 */
[----:B------:R-:W-:Y:S01]  /*6f20*/  FMUL.FTZ R44, R14, R44 ;  /* 0x0000002c0e2c7220 */ /* 0x000fe20000410000 */
[----:B------:R-:W-:-:S05]  /*6f30*/  FMUL.FTZ R45, R12, R45 ;  /* 0x0000002d0c2d7220 */ /* 0x000fca0000410000 */
[----:B------:R-:W3:Y:S01]  /*6f40*/  MUFU.EX2 R40, R40 ;  /* 0x0000002800287308 */ /* 0x000ee20000000800 */
[----:B------:R-:W-:Y:S01]  /*6f50*/  FFMA.FTZ R43, -R43, R43, 1 ;  /* 0x3f8000002b2b7423 */ /* 0x000fe2000001012b */
[----:B------:R-:W-:Y:S01]  /*6f60*/  FMUL.FTZ R10, R10, R44 ;  /* 0x0000002c0a0a7220 */ /* 0x000fe20000410000 */
[----:B------:R-:W-:-:S05]  /*6f70*/  FFMA.FTZ R44, -R97, R97, 1 ;  /* 0x3f800000612c7423 */ /* 0x000fca0000010161 */
[----:B------:R-:W4:Y:S01]  /*6f80*/  MUFU.EX2 R226, R226 ;  /* 0x000000e200e27308 */ /* 0x000f220000000800 */
[----:B------:R-:W-:Y:S02]  /*6f90*/  WARPGROUP.DEPBAR.LE gsb0, 0x0 ;  /* 0x00008000000079c5 */ /* 0x000fe40000010000 */
[----:B------:R-:W-:Y:S01]  /*6fa0*/  WARPGROUP.ARRIVE ;  /* 0x00000000000079c5 */ /* 0x000fe20000000000 */
[--C-:B------:R-:W-:Y:S01]  /*6fb0*/  FADD.FTZ R48, R48, -R4.reuse ;  /* 0x8000000430307221 */ /* 0x100fe20000010000 */
[----:B------:R-:W-:Y:S01]  /*6fc0*/  FADD.FTZ R49, R49, -R4 ;  /* 0x8000000431317221 */ /* 0x000fe20000010000 */
[----:B------:R-:W-:Y:S01]  /*6fd0*/  FFMA.FTZ R15, -R15, R15, 1 ;  /* 0x3f8000000f0f7423 */ /* 0x000fe2000001010f */
[----:B------:R-:W-:Y:S01]  /*6fe0*/  FMUL.FTZ R236, R236, R45 ;  /* 0x0000002decec7220 */ /* 0x000fe20000410000 */
[----:B------:R-:W4:Y:S01]  /*6ff0*/  MUFU.EX2 R225, R225 ;  /* 0x000000e100e17308 */ /* 0x000f220000000800 */
[----:B------:R-:W-:Y:S01]  /*7000*/  HGMMA.64x8x16.F32.BF16 R52, gdesc[UR28], R52, gsb0 ;  /* 0x000000001c3479f0 */ /* 0x000fe20008001834 */
[----:B------:R-:W-:Y:S01]  /*7010*/  UMOV UR30, UR25 ;  /* 0x00000019001e7c82 */ /* 0x000fe20008000000 */
[----:B------:R-:W-:Y:S01]  /*7020*/  UMOV UR31, 0x40000000 ;  /* 0x40000000001f7882 */ /* 0x000fe20000000000 */
[----:B------:R-:W-:Y:S01]  /*7030*/  FMUL.FTZ R49, R18, R49 ;  /* 0x0000003112317220 */ /* 0x000fe20000410000 */
[----:B------:R-:W-:Y:S01]  /*7040*/  FMUL.FTZ R48, R19, R48 ;  /* 0x0000003013307220 */ /* 0x000fe20000410000 */
[----:B------:R-:W-:Y:S01]  /*7050*/  FFMA.FTZ R25, -R25, R25, 1 ;  /* 0x3f80000019197423 */ /* 0x000fe20000010119 */
[----:B------:R-:W-:Y:S01]  /*7060*/  FFMA.FTZ R38, -R38, R38, 1 ;  /* 0x3f80000026267423 */ /* 0x000fe20000010126 */
[----:B------:R-:W-:Y:S01]  /*7070*/  UMOV UR57, 0x40000040 ;  /* 0x4000004000397882 */ /* 0x000fe20000000000 */
        /* <DEDUP_REMOVED lines=11> */
[----:B------:R1:W5:Y:S01]  /*7130*/  LDL.LU R97, [R1+0x14] ;  /* 0x0000140001617983 */ /* 0x0003620000300800 */
[----:B------:R-:W-:-:S02]  /*7140*/  WARPGROUP.DEPBAR.LE gsb0, 0x0 ;  /* 0x00008000000079c5 */ /* 0x000fc40000010000 */
[----:B------:R-:W-:Y:S01]  /*7150*/  WARPGROUP.ARRIVE ;  /* 0x00000000000079c5 */ /* 0x000fe20000000000 */
[----:B------:R-:W-:Y:S01]  /*7160*/  F2FP.BF16.F32.PACK_AB R18, R18, R19 ;  /* 0x000000131212723e */ /* 0x000fe200000010ff */
[----:B------:R-:W-:Y:S01]  /*7170*/  FMUL.FTZ R11, R11, R48 ;  /* 0x000000300b0b7220 */ /* 0x000fe20000410000 */
[----:B------:R-:W-:Y:S01]  /*7180*/  FFMA.FTZ R45, -R96, R96, 1 ;  /* 0x3f800000602d7423 */ /* 0x000fe20000010160 */
[----:B------:R-:W-:Y:S02]  /*7190*/  FMUL.FTZ R49, R237, R49 ;  /* 0x00000031ed317220 */ /* 0x000fe40000410000 */
[----:B------:R-:W-:Y:S01]  /*71a0*/  HGMMA.64x8x16.F32.BF16 R216, gdesc[UR16], R216, gsb0 ;  /* 0x0000000010d879f0 */ /* 0x000fe200080018d8 */
[--C-:B------:R-:W-:Y:S01]  /*71b0*/  FADD.FTZ R53, R53, -R4.reuse ;  /* 0x8000000435357221 */ /* 0x100fe20000010000 */
[----:B------:R-:W-:Y:S01]  /*71c0*/  FADD.FTZ R52, R52, -R4 ;  /* 0x8000000434347221 */ /* 0x000fe20000010000 */
[----:B--2---:R-:W-:Y:S01]  /*71d0*/  F2FP.BF16.F32.PACK_AB R19, R227, R224 ;  /* 0x000000e0e313723e */ /* 0x004fe200000010ff */
[----:B------:R-:W-:Y:S01]  /*71e0*/  VIADD R48, R17, 0x24100 ;  /* 0x0002410011307836 */ /* 0x000fe20000000000 */
[----:B------:R-:W-:Y:S01]  /*71f0*/  F2FP.BF16.F32.PACK_AB R10, R236, R10 ;  /* 0x0000000aec0a723e */ /* 0x000fe200000010ff */
[----:B------:R-:W-:Y:S01]  /*7200*/  UMOV UR33, UR57 ;  /* 0x0000003900217c82 */ /* 0x000fe20008000000 */
[----:B------:R-:W-:Y:S01]  /*7210*/  UMOV UR9, UR57 ;  /* 0x0000003900097c82 */ /* 0x000fe20008000000 */
[----:B------:R-:W-:Y:S01]  /*7220*/  UMOV UR13, UR57 ;  /* 0x00000039000d7c82 */ /* 0x000fe20008000000 */
[----:B------:R-:W-:Y:S01]  /*7230*/  UMOV UR47, UR35 ;  /* 0x00000023002f7c82 */ /* 0x000fe20008000000 */
[----:B------:R2:W5:Y:S01]  /*7240*/  LDL.LU R96, [R1+0x10] ;  /* 0x0000100001607983 */ /* 0x0005620000300800 */
[----:B------:R-:W-:-:S02]  /*7250*/  WARPGROUP.DEPBAR.LE gsb0, 0x0 ;  /* 0x00008000000079c5 */ /* 0x000fc40000010000 */
[----:B------:R-:W-:-:S06]  /*7260*/  WARPGROUP.ARRIVE ;  /* 0x00000000000079c5 */ /* 0x000fcc0000000000 */
[----:B------:R-:W-:Y:S01]  /*7270*/  HGMMA.64x8x16.F32.BF16 R220, gdesc[UR28], R220, gsb0 ;  /* 0x000000001cdc79f0 */ /* 0x000fe200080018dc */
[----:B------:R-:W-:Y:S01]  /*7280*/  FMUL.FTZ R53, R31, R53 ;  /* 0x000000351f357220 */ /* 0x000fe20000410000 */
[--C-:B------:R-:W-:Y:S01]  /*7290*/  FADD.FTZ R217, R217, -R4.reuse ;  /* 0x80000004d9d97221 */ /* 0x100fe20000010000 */
[--C-:B------:R-:W-:Y:S02]  /*72a0*/  FADD.FTZ R216, R216, -R4.reuse ;  /* 0x80000004d8d87221 */ /* 0x100fe40000010000 */
[----:B------:R-:W-:Y:S01]  /*72b0*/  FMUL.FTZ R23, R23, R53 ;  /* 0x0000003517177220 */ /* 0x000fe20000410000 */
[----:B------:R-:W-:Y:S01]  /*72c0*/  FMUL.FTZ R217, R30, R217 ;  /* 0x000000d91ed97220 */ /* 0x000fe20000410000 */
[----:B------:R-:W-:Y:S02]  /*72d0*/  WARPGROUP.DEPBAR.LE gsb0, 0x0 ;  /* 0x00008000000079c5 */ /* 0x000fe40000010000 */
[----:B------:R-:W3:Y:S01]  /*72e0*/  LDS R228, [R228+0x2c320] ;  /* 0x02c32000e4e47984 */ /* 0x000ee20000000800 */
[--C-:B------:R-:W-:Y:S01]  /*72f0*/  FADD.FTZ R220, R220, -R4.reuse ;  /* 0x80000004dcdc7221 */ /* 0x100fe20000010000 */
[----:B------:R-:W-:Y:S01]  /*7300*/  FADD.FTZ R4, R221, -R4 ;  /* 0x80000004dd047221 */ /* 0x000fe20000010000 */
[----:B------:R-:W-:-:S03]  /*7310*/  FMUL.FTZ R24, R24, R217 ;  /* 0x000000d918187220 */ /* 0x000fc60000410000 */
[----:B------:R-:W-:-:S04]  /*7320*/  FMUL.FTZ R4, R41, R4 ;  /* 0x0000000429047220 */ /* 0x000fc80000410000 */
[----:B------:R-:W-:Y:S01]  /*7330*/  FMUL.FTZ R27, R27, R4 ;  /* 0x000000041b1b7220 */ /* 0x000fe20000410000 */
[--C-:B---3--:R-:W-:Y:S01]  /*7340*/  FADD.FTZ R53, R46, -R228.reuse ;  /* 0x800000e42e357221 */ /* 0x108fe20000010000 */
[----:B------:R-:W-:Y:S01]  /*7350*/  FFMA.FTZ R46, -R16, R16, 1 ;  /* 0x3f800000102e7423 */ /* 0x000fe20000010110 */
[--C-:B------:R-:W-:Y:S01]  /*7360*/  FADD.FTZ R217, R50, -R228.reuse ;  /* 0x800000e432d97221 */ /* 0x100fe20000010000 */
[--C-:B------:R-:W-:Y:S01]  /*7370*/  FADD.FTZ R55, R55, -R228.reuse ;  /* 0x800000e437377221 */ /* 0x100fe20000010000 */
[----:B------:R-:W-:Y:S01]  /*7380*/  FMUL.FTZ R53, R32, R53 ;  /* 0x0000003520357220 */ /* 0x000fe20000410000 */
[--C-:B------:R-:W-:Y:S01]  /*7390*/  FADD.FTZ R222, R222, -R228.reuse ;  /* 0x800000e4dede7221 */ /* 0x100fe20000010000 */
[----:B------:R-:W-:Y:S01]  /*73a0*/  FMUL.FTZ R4, R224, R217 ;  /* 0x000000d9e0047220 */ /* 0x000fe20000410000 */
[----:B------:R-:W-:Y:S01]  /*73b0*/  FMUL.FTZ R52, R36, R52 ;  /* 0x0000003424347220 */ /* 0x000fe20000410000 */
[----:B------:R-:W-:Y:S01]  /*73c0*/  FMUL.FTZ R46, R46, R53 ;  /* 0x000000352e2e7220 */ /* 0x000fe20000410000 */
[--C-:B------:R-:W-:Y:S01]  /*73d0*/  FADD.FTZ R53, R47, -R228.reuse ;  /* 0x800000e42f357221 */ /* 0x100fe20000010000 */
[----:B------:R-:W-:Y:S01]  /*73e0*/  FFMA.FTZ R47, -R37, R37, 1 ;  /* 0x3f800000252f7423 */ /* 0x000fe20000010125 */
[----:B------:R-:W-:Y:S01]  /*73f0*/  F2FP.BF16.F32.PACK_AB R30, R30, R29 ;  /* 0x0000001d1e1e723e */ /* 0x000fe200000010ff */
[--C-:B------:R-:W-:Y:S01]  /*7400*/  FADD.FTZ R223, R223, -R228.reuse ;  /* 0x800000e4dfdf7221 */ /* 0x100fe20000010000 */
[----:B------:R-:W-:Y:S01]  /*7410*/  FMUL.FTZ R216, R29, R216 ;  /* 0x000000d81dd87220 */ /* 0x000fe20000410000 */
[----:B------:R-:W-:Y:S01]  /*7420*/  FMUL.FTZ R47, R47, R4 ;  /* 0x000000042f2f7220 */ /* 0x000fe20000410000 */
[----:B------:R-:W-:Y:S01]  /*7430*/  FADD.FTZ R4, R51, -R228 ;  /* 0x800000e433047221 */ /* 0x000fe20000010000 */
[----:B------:R-:W-:Y:S01]  /*7440*/  FMUL.FTZ R220, R33, R220 ;  /* 0x000000dc21dc7220 */ /* 0x000fe20000410000 */
[----:B------:R-:W-:Y:S01]  /*7450*/  UMOV UR29, 0x40000040 ;  /* 0x40000040001d7882 */ /* 0x000fe20000000000 */
[----:B------:R-:W-:Y:S01]  /*7460*/  UMOV UR31, 0x40 ;  /* 0x00000040001f7882 */ /* 0x000fe20000000000 */
[----:B------:R-:W-:Y:S01]  /*7470*/  FMUL.FTZ R37, R227, R4 ;  /* 0x00000004e3257220 */ /* 0x000fe20000410000 */
[----:B------:R-:W-:Y:S01]  /*7480*/  UMOV UR17, UR21 ;  /* 0x0000001500117c82 */ /* 0x000fe20008000000 */
[----:B------:R-:W-:Y:S01]  /*7490*/  UMOV UR19, 0x40 ;  /* 0x0000004000137882 */ /* 0x000fe20000000000 */
[----:B------:R2:W5:Y:S01]  /*74a0*/  LDL.LU R16, [R1+0xc] ;  /* 0x00000c0001107983 */ /* 0x0005620000300800 */
[----:B------:R-:W-:Y:S01]  /*74b0*/  FMUL.FTZ R28, R28, R37 ;  /* 0x000000251c1c7220 */ /* 0x000fe20000410000 */
[----:B------:R-:W-:-:S02]  /*74c0*/  VIADD R37, R17, 0x2c500 ;  /* 0x0002c50011257836 */ /* 0x000fc40000000000 */
[----:B-1----:R-:W-:-:S03]  /*74d0*/  FMUL.FTZ R4, R22, R55 ;  /* 0x0000003716047220 */ /* 0x002fc60000410000 */
[----:B------:R-:W-:Y:S01]  /*74e0*/  SHF.R.U32.HI R37, RZ, 0x4, R37 ;  /* 0x00000004ff257819 */ /* 0x000fe20000011625 */
[----:B------:R-:W-:-:S03]  /*74f0*/  FMUL.FTZ R35, R35, R4 ;  /* 0x0000000423237220 */ /* 0x000fc60000410000 */
[----:B------:R-:W-:Y:S02]  /*7500*/  LOP3.LUT R37, R37, 0x3fff, RZ, 0xc0, !PT ;  /* 0x00003fff25257812 */ /* 0x000fe400078ec0ff */
[----:B------:R-:W-:Y:S02]  /*7510*/  F2FP.BF16.F32.PACK_AB R4, R12, R14 ;  /* 0x0000000e0c04723e */ /* 0x000fe400000010ff */
[----:B------:R-:W-:Y:S01]  /*7520*/  LOP3.LUT R12, R37, 0x80000, RZ, 0xfc, !PT ;  /* 0x00080000250c7812 */ /* 0x000fe200078efcff */
[----:B------:R1:W3:Y:S01]  /*7530*/  MUFU.EX2 R14, R5 ;  /* 0x00000005000e7308 */ /* 0x0002e20000000800 */
[----:B------:R-:W-:Y:S01]  /*7540*/  FADD.FTZ R51, R54, -R228 ;  /* 0x800000e436337221 */ /* 0x000fe20000010000 */
[----:B-1----:R-:W-:Y:S02]  /*7550*/  F2FP.BF16.F32.PACK_AB R5, R40, R32 ;  /* 0x000000202805723e */ /* 0x002fe400000010ff */
[----:B------:R-:W-:Y:S01]  /*7560*/  VIADD R32, R12, 0x80 ;  /* 0x000000800c207836 */ /* 0x000fe20000000000 */
[----:B------:R-:W-:Y:S04]  /*7570*/  BAR.SYNC.DEFER_BLOCKING 0x9, 0x100 ;  /* 0x0244000000007b1d */ /* 0x000fe80000010000 */
[----:B------:R-:W-:Y:S01]  /*7580*/  R2UR UR4, R32 ;  /* 0x00000000200472ca */ /* 0x000fe200000e0000 */
[----:B------:R-:W-:-:S02]  /*7590*/  VIADD R32, R12, 0x100 ;  /* 0x000001000c207836 */ /* 0x000fc40000000000 */
[----:B----4-:R-:W-:-:S03]  /*75a0*/  FMUL.FTZ R51, R226, R51 ;  /* 0x00000033e2337220 */ /* 0x010fc60000410000 */
[----:B------:R-:W-:Y:S01]  /*75b0*/  R2UR UR5, R32 ;  /* 0x00000000200572ca */ /* 0x000fe200000e0000 */
[----:B------:R-:W-:Y:S02]  /*75c0*/  VIADD R32, R12, 0x200 ;  /* 0x000002000c207836 */ /* 0x000fe40000000000 */
[----:B------:R-:W-:Y:S01]  /*75d0*/  FMUL.FTZ R34, R34, R51 ;  /* 0x0000003322227220 */ /* 0x000fe20000410000 */
[----:B------:R-:W-:Y:S01]  /*75e0*/  VIADD R37, R12, 0x180 ;  /* 0x000001800c257836 */ /* 0x000fe20000000000 */
[----:B------:R-:W1:Y:S01]  /*75f0*/  MUFU.EX2 R51, R42 ;  /* 0x0000002a00337308 */ /* 0x000e620000000800 */
[----:B------:R-:W-:Y:S01]  /*7600*/  R2UR UR7, R32 ;  /* 0x00000000200772ca */ /* 0x000fe200000e0000 */
[----:B------:R-:W-:Y:S02]  /*7610*/  FMUL.FTZ R53, R40, R53 ;  /* 0x0000003528357220 */ /* 0x000fe40000410000 */
[----:B------:R-:W-:-:S04]  /*7620*/  R2UR UR6, R37 ;  /* 0x00000000250672ca */ /* 0x000fc800000e0000 */
[----:B------:R-:W4:Y:S01]  /*7630*/  MUFU.EX2 R32, R229 ;  /* 0x000000e500207308 */ /* 0x000f220000000800 */
[----:B------:R-:W-:Y:S01]  /*7640*/  FADD.FTZ R37, R218, -R228 ;  /* 0x800000e4da257221 */ /* 0x000fe20000010000 */
[----:B------:R-:W-:Y:S01]  /*7650*/  FMUL.FTZ R26, R26, R53 ;  /* 0x000000351a1a7220 */ /* 0x000fe20000410000 */
[----:B------:R-:W-:Y:S02]  /*7660*/  FMUL.FTZ R222, R225, R222 ;  /* 0x000000dee1de7220 */ /* 0x000fe40000410000 */
[----:B---3--:R-:W-:Y:S01]  /*7670*/  FMUL.FTZ R53, R14, R37 ;  /* 0x000000250e357220 */ /* 0x008fe20000410000 */
[----:B------:R-:W-:Y:S01]  /*7680*/  FFMA.FTZ R37, -R39, R39, 1 ;  /* 0x3f80000027257423 */ /* 0x000fe20000010127 */
[----:B------:R-:W-:Y:S01]  /*7690*/  F2FP.BF16.F32.PACK_AB R36, R31, R36 ;  /* 0x000000241f24723e */ /* 0x000fe200000010ff */
[----:B------:R3:W-:Y:S02]  /*76a0*/  STSM.16.M88.2 [R0+0x2c500], R4 ;  /* 0x02c5000400007844 */ /* 0x0007e40000000100 */
[----:B------:R-:W-:Y:S01]  /*76b0*/  FMUL.FTZ R222, R37, R222 ;  /* 0x000000de25de7220 */ /* 0x000fe20000410000 */
[----:B------:R-:W-:-:S02]  /*76c0*/  F2FP.BF16.F32.PACK_AB R37, R22, R226 ;  /* 0x000000e21625723e */ /* 0x000fc400000010ff */
[----:B-1----:R-:W-:Y:S01]  /*76d0*/  F2FP.BF16.F32.PACK_AB R31, R51, R14 ;  /* 0x0000000e331f723e */ /* 0x002fe200000010ff */
[----:B------:R-:W-:Y:S01]  /*76e0*/  STSM.16.M88.2 [R0+0x2cd00], R18 ;  /* 0x02cd001200007844 */ /* 0x000fe20000000100 */
[----:B---3--:R-:W-:Y:S02]  /*76f0*/  F2FP.BF16.F32.PACK_AB R4, R41, R33 ;  /* 0x000000212904723e */ /* 0x008fe400000010ff */
[C---:B----4-:R-:W-:Y:S01]  /*7700*/  F2FP.BF16.F32.PACK_AB R5, R32.reuse, R225 ;  /* 0x000000e12005723e */ /* 0x050fe200000010ff */
[----:B------:R-:W-:Y:S04]  /*7710*/  STSM.16.M88.2 [R0+0x2d500], R36 ;  /* 0x02d5002400007844 */ /* 0x000fe80000000100 */
[----:B------:R-:W-:Y:S04]  /*7720*/  STSM.16.M88.2 [R0+0x2dd00], R30 ;  /* 0x02dd001e00007844 */ /* 0x000fe80000000100 */
[----:B------:R1:W-:Y:S01]  /*7730*/  STSM.16.M88.2 [R0+0x2e500], R4 ;  /* 0x02e5000400007844 */ /* 0x0003e20000000100 */
[----:B------:R-:W-:Y:S01]  /*7740*/  @!PT LDS RZ, [RZ] ;  /* 0x00000000fffff984 */ /* 0x000fe20000000800 */
[----:B------:R-:W-:Y:S01]  /*7750*/  @!PT LDS RZ, [RZ] ;  /* 0x00000000fffff984 */ /* 0x000fe20000000800 */
[----:B------:R-:W-:Y:S01]  /*7760*/  @!PT LDS RZ, [RZ] ;  /* 0x00000000fffff984 */ /* 0x000fe20000000800 */
[----:B------:R-:W-:Y:S01]  /*7770*/  @!PT LDS RZ, [RZ] ;  /* 0x00000000fffff984 */ /* 0x000fe20000000800 */
[----:B------:R3:W-:Y:S06]  /*7780*/  MEMBAR.ALL.CTA ;  /* 0x0000000000007992 */ /* 0x0007ec0000008000 */
[----:B---3--:R-:W3:Y:S01]  /*7790*/  FENCE.VIEW.ASYNC.S ;  /* 0x00000000000073c6 */ /* 0x008ee20000000000 */
[----:B------:R-:W-:Y:S01]  /*77a0*/  FMUL.FTZ R22, R32, R223 ;  /* 0x000000df20167220 */ /* 0x000fe20000410000 */
[----:B------:R-:W-:Y:S01]  /*77b0*/  FADD.FTZ R40, R219, -R228 ;  /* 0x800000e4db287221 */ /* 0x000fe20000010000 */
[----:B------:R-:W-:Y:S01]  /*77c0*/  FMUL.FTZ R44, R44, R52 ;  /* 0x000000342c2c7220 */ /* 0x000fe20000410000 */
[----:B------:R-:W-:Y:S01]  /*77d0*/  FMUL.FTZ R45, R45, R216 ;  /* 0x000000d82d2d7220 */ /* 0x000fe20000410000 */
[----:B------:R-:W-:Y:S01]  /*77e0*/  FMUL.FTZ R43, R43, R22 ;  /* 0x000000162b2b7220 */ /* 0x000fe20000410000 */
[----:B------:R-:W-:Y:S01]  /*77f0*/  FMUL.FTZ R40, R51, R40 ;  /* 0x0000002833287220 */ /* 0x000fe20000410000 */
[----:B------:R-:W-:-:S02]  /*7800*/  IMAD R22, R13, 0x2000, R48 ;  /* 0x000020000d167824 */ /* 0x000fc400078e0230 */
[----:B------:R-:W-:Y:S01]  /*7810*/  FMUL.FTZ R25, R25, R220 ;  /* 0x000000dc19197220 */ /* 0x000fe20000410000 */
[----:B------:R-:W-:Y:S01]  /*7820*/  FMUL.FTZ R38, R38, R53 ;  /* 0x0000003526267220 */ /* 0x000fe20000410000 */
[----:B------:R-:W-:Y:S01]  /*7830*/  FMUL.FTZ R39, R15, R40 ;  /* 0x000000280f277220 */ /* 0x000fe20000410000 */
[----:B------:R-:W-:Y:S02]  /*7840*/  F2FP.BF16.F32.PACK_AB R14, R49, R11 ;  /* 0x0000000b310e723e */ /* 0x000fe400000010ff */
[C---:B------:R-:W-:Y:S01]  /*7850*/  R2UR UR58, R12.reuse ;  /* 0x000000000c3a72ca */ /* 0x040fe200000e0000 */
[----:B------:R-:W-:Y:S01]  /*7860*/  UMOV UR34, UR4 ;  /* 0x0000000400227c82 */ /* 0x000fe20008000000 */
[----:B------:R-:W-:Y:S01]  /*7870*/  SHF.R.U32.HI R15, RZ, 0x4, R22 ;  /* 0x00000004ff0f7819 */ /* 0x000fe20000011616 */
[----:B------:R-:W-:Y:S01]  /*7880*/  UMOV UR10, UR5 ;  /* 0x00000005000a7c82 */ /* 0x000fe20008000000 */
[----:B------:R-:W-:Y:S01]  /*7890*/  F2FP.BF16.F32.PACK_AB R44, R23, R44 ;  /* 0x0000002c172c723e */ /* 0x000fe200000010ff */
[----:B------:R-:W-:Y:S01]  /*78a0*/  UMOV UR14, UR6 ;  /* 0x00000006000e7c82 */ /* 0x000fe20008000000 */
[----:B------:R-:W-:Y:S01]  /*78b0*/  LOP3.LUT R23, R15, 0x3fff, RZ, 0xc0, !PT ;  /* 0x00003fff0f177812 */ /* 0x000fe200078ec0ff */
[----:B-1----:R-:W-:Y:S01]  /*78c0*/  VIADD R5, R12, 0x10 ;  /* 0x000000100c057836 */ /* 0x002fe20000000000 */
[----:B------:R-:W-:Y:S01]  /*78d0*/  F2FP.BF16.F32.PACK_AB R11, R26, R46 ;  /* 0x0000002e1a0b723e */ /* 0x000fe200000010ff */
[----:B------:R-:W-:Y:S01]  /*78e0*/  UMOV UR49, UR29 ;  /* 0x0000001d00317c82 */ /* 0x000fe20008000000 */
[----:B------:R-:W-:Y:S01]  /*78f0*/  UMOV UR37, UR29 ;  /* 0x0000001d00257c82 */ /* 0x000fe20008000000 */
[----:B---3--:R-:W-:Y:S01]  /*7900*/  BAR.SYNC.DEFER_BLOCKING 0x9, 0x100 ;  /* 0x0244000000007b1d */ /* 0x008fe20000010000 */
[----:B------:R-:W-:-:S02]  /*7910*/  F2FP.BF16.F32.PACK_AB R24, R24, R45 ;  /* 0x0000002d1818723e */ /* 0x000fc400000010ff */
[----:B------:R-:W-:Y:S02]  /*7920*/  F2FP.BF16.F32.PACK_AB R15, R28, R47 ;  /* 0x0000002f1c0f723e */ /* 0x000fe400000010ff */
[----:B------:R-:W-:Y:S02]  /*7930*/  F2FP.BF16.F32.PACK_AB R42, R27, R25 ;  /* 0x000000191b2a723e */ /* 0x000fe400000010ff */
[----:B------:R-:W-:Y:S01]  /*7940*/  F2FP.BF16.F32.PACK_AB R45, R35, R34 ;  /* 0x00000022232d723e */ /* 0x000fe200000010ff */
[----:B------:R-:W-:Y:S01]  /*7950*/  UMOV UR25, UR29 ;  /* 0x0000001d00197c82 */ /* 0x000fe20008000000 */
[----:B------:R-:W-:Y:S01]  /*7960*/  R2UR UR56, R23 ;  /* 0x00000000173872ca */ /* 0x000fe200000e0000 */
[----:B------:R-:W3:Y:S01]  /*7970*/  LDL.64 R224, [R1] ;  /* 0x0000000001e07983 */ /* 0x000ee20000100a00 */
[----:B------:R-:W-:Y:S02]  /*7980*/  F2FP.BF16.F32.PACK_AB R25, R39, R38 ;  /* 0x000000262719723e */ /* 0x000fe400000010ff */
[----:B------:R-:W-:Y:S01]  /*7990*/  F2FP.BF16.F32.PACK_AB R43, R43, R222 ;  /* 0x000000de2b2b723e */ /* 0x000fe200000010ff */
[----:B------:R-:W4:Y:S04]  /*79a0*/  LDL R223, [R1+0x8] ;  /* 0x0000080001df7983 */ /* 0x000f280000100800 */
[----:B------:R-:W-:Y:S04]  /*79b0*/  STSM.16.M88.2 [R0+0x2ed00], R10 ;  /* 0x02ed000a00007844 */ /* 0x000fe80000000100 */
[----:B------:R1:W-:Y:S04]  /*79c0*/  STSM.16.M88.2 [R0+0x2f500], R14 ;  /* 0x02f5000e00007844 */ /* 0x0003e80000000100 */
[----:B------:R-:W-:Y:S04]  /*79d0*/  STSM.16.M88.2 [R0+0x2fd00], R44 ;  /* 0x02fd002c00007844 */ /* 0x000fe80000000100 */
[----:B------:R-:W-:Y:S04]  /*79e0*/  STSM.16.M88.2 [R0+0x30500], R24 ;  /* 0x0305001800007844 */ /* 0x000fe80000000100 */
[----:B------:R2:W-:Y:S01]  /*79f0*/  STSM.16.M88.2 [R0+0x30d00], R42 ;  /* 0x030d002a00007844 */ /* 0x0005e20000000100 */
[----:B------:R-:W-:-:S06]  /*7a00*/  WARPGROUP.ARRIVE ;  /* 0x00000000000079c5 */ /* 0x000fcc0000000000 */
[----:B------:R-:W-:Y:S01]  /*7a10*/  HGMMA.64x16x16.F32.BF16 R136, gdesc[UR56].tnspA.tnspB, R136, gsb0 ;  /* 0x60200000388879f0 */ /* 0x000fe20008001888 */
[----:B------:R-:W-:Y:S02]  /*7a20*/  UMOV UR32, UR56 ;  /* 0x0000003800207c82 */ /* 0x000fe40008000000 */
[----:B------:R-:W-:Y:S02]  /*7a30*/  WARPGROUP.DEPBAR.LE gsb0, 0x0 ;  /* 0x00008000000079c5 */ /* 0x000fe40000010000 */
        /* <DEDUP_REMOVED lines=15> */
[----:B------:R-:W-:Y:S01]  /*7b30*/  UMOV UR15, 0x40 ;  /* 0x00000040000f7882 */ /* 0x000fe20000000000 */
[----:B------:R-:W-:Y:S02]  /*7b40*/  WARPGROUP.DEPBAR.LE gsb0, 0x0 ;  /* 0x00008000000079c5 */ /* 0x000fe40000010000 */
[----:B------:R-:W-:-:S06]  /*7b50*/  WARPGROUP.ARRIVE ;  /* 0x00000000000079c5 */ /* 0x000fcc0000000000 */
[----:B------:R-:W-:Y:S01]  /*7b60*/  HGMMA.64x16x16.F32.BF16 R200, gdesc[UR12].tnspA.tnspB, R200, gsb0 ;  /* 0x602000000cc879f0 */ /* 0x000fe200080018c8 */
[----:B------:R-:W-:Y:S01]  /*7b70*/  VIADD R4, R23, 0x80 ;  /* 0x0000008017047836 */ /* 0x000fe20000000000 */
[----:B------:R-:W-:-:S04]  /*7b80*/  R2UR UR54, R5 ;  /* 0x00000000053672ca */ /* 0x000fc800000e0000 */
[----:B------:R-:W-:Y:S01]  /*7b90*/  R2UR UR52, R4 ;  /* 0x00000000043472ca */ /* 0x000fe200000e0000 */
[----:B------:R-:W-:Y:S02]  /*7ba0*/  WARPGROUP.DEPBAR.LE gsb0, 0x0 ;  /* 0x00008000000079c5 */ /* 0x000fe40000010000 */
[----:B------:R-:W-:-:S10]  /*7bb0*/  WARPGROUP.ARRIVE ;  /* 0x00000000000079c5 */ /* 0x000fd40000000000 */
[----:B------:R-:W-:Y:S01]  /*7bc0*/  HGMMA.64x16x16.F32.BF16 R136, gdesc[UR52].tnspA.tnspB, R136, gsb0 ;  /* 0x60200000348879f0 */ /* 0x000fe20008001888 */
[----:B------:R-:W-:-:S05]  /*7bd0*/  VIADD R4, R12, 0x90 ;  /* 0x000000900c047836 */ /* 0x000fca0000000000 */
[----:B------:R-:W-:Y:S01]  /*7be0*/  R2UR UR4, R4 ;  /* 0x00000000040472ca */ /* 0x000fe200000e0000 */
[----:B------:R-:W-:Y:S01]  /*7bf0*/  UMOV UR44, UR14 ;  /* 0x0000000e002c7c82 */ /* 0x000fe20008000000 */
[----:B------:R-:W-:Y:S01]  /*7c00*/  UMOV UR45, UR15 ;  /* 0x0000000f002d7c82 */ /* 0x000fe20008000000 */
[----:B------:R-:W-:Y:S01]  /*7c10*/  UMOV UR12, UR52 ;  /* 0x00000034000c7c82 */ /* 0x000fe20008000000 */
        /* <DEDUP_REMOVED lines=39> */
[----:B------:R-:W-:Y:S02]  /*7e90*/  VIADD R4, R23, 0x100 ;  /* 0x0000010017047836 */ /* 0x000fe40000000000 */
[----:B------:R-:W-:-:S03]  /*7ea0*/  VIADD R5, R12, 0x20 ;  /* 0x000000200c057836 */ /* 0x000fc60000000000 */
[----:B------:R-:W-:Y:S02]  /*7eb0*/  R2UR UR28, R4 ;  /* 0x00000000041c72ca */ /* 0x000fe400000e0000 */
[----:B------:R-:W-:Y:S01]  /*7ec0*/  R2UR UR30, R5 ;  /* 0x00000000051e72ca */ /* 0x000fe200000e0000 */
[----:B------:R-:W-:Y:S02]  /*7ed0*/  WARPGROUP.DEPBAR.LE gsb0, 0x0 ;  /* 0x00008000000079c5 */ /* 0x000fe40000010000 */
[----:B------:R-:W-:-:S10]  /*7ee0*/  WARPGROUP.ARRIVE ;  /* 0x00000000000079c5 */ /* 0x000fd40000000000 */
[----:B------:R-:W-:Y:S01]  /*7ef0*/  HGMMA.64x16x16.F32.BF16 R136, gdesc[UR28].tnspA.tnspB, R136, gsb0 ;  /* 0x602000001c8879f0 */ /* 0x000fe20008001888 */
[----:B------:R-:W-:-:S05]  /*7f00*/  VIADD R4, R12, 0xa0 ;  /* 0x000000a00c047836 */ /* 0x000fca0000000000 */
[----:B------:R-:W-:Y:S01]  /*7f10*/  R2UR UR50, R4 ;  /* 0x00000000043272ca */ /* 0x000fe200000e0000 */
[----:B------:R-:W-:Y:S01]  /*7f20*/  UMOV UR48, UR28 ;  /* 0x0000001c00307c82 */ /* 0x000fe20008000000 */
[----:B------:R-:W-:Y:S02]  /*7f30*/  WARPGROUP.DEPBAR.LE gsb0, 0x0 ;  /* 0x00008000000079c5 */ /* 0x000fe40000010000 */
[----:B------:R-:W-:-:S09]  /*7f40*/  WARPGROUP.ARRIVE ;  /* 0x00000000000079c5 */ /* 0x000fd20000000000 */
[----:B------:R-:W-:Y:S01]  /*7f50*/  HGMMA.64x16x16.F32.BF16 R152, gdesc[UR48].tnspA.tnspB, R152, gsb0 ;  /* 0x60200000309879f0 */ /* 0x000fe20008001898 */
[----:B------:R-:W-:-:S05]  /*7f60*/  VIADD R5, R12, 0x120 ;  /* 0x000001200c057836 */ /* 0x000fca0000000000 */
[----:B------:R-:W-:Y:S01]  /*7f70*/  R2UR UR38, R5 ;  /* 0x00000000052672ca */ /* 0x000fe200000e0000 */
[----:B------:R-:W-:Y:S01]  /*7f80*/  UMOV UR36, UR28 ;  /* 0x0000001c00247c82 */ /* 0x000fe20008000000 */
[----:B------:R-:W-:Y:S02]  /*7f90*/  WARPGROUP.DEPBAR.LE gsb0, 0x0 ;  /* 0x00008000000079c5 */ /* 0x000fe40000010000 */
[----:B------:R-:W-:-:S09]  /*7fa0*/  WARPGROUP.ARRIVE ;  /* 0x00000000000079c5 */ /* 0x000fd20000000000 */
[----:B------:R-:W-:Y:S01]  /*7fb0*/  HGMMA.64x16x16.F32.BF16 R168, gdesc[UR36].tnspA.tnspB, R168, gsb0 ;  /* 0x6020000024a879f0 */ /* 0x000fe200080018a8 */
[----:B------:R-:W-:Y:S01]  /*7fc0*/  VIADD R4, R12, 0x1a0 ;  /* 0x000001a00c047836 */ /* 0x000fe20000000000 */
[----:B------:R-:W-:-:S04]  /*7fd0*/  UMOV UR46, UR34 ;  /* 0x00000022002e7c82 */ /* 0x000fc80008000000 */
        /* <DEDUP_REMOVED lines=10> */
[----:B------:R-:W-:Y:S02]  /*8080*/  WARPGROUP.DEPBAR.LE gsb0, 0x0 ;  /* 0x00008000000079c5 */ /* 0x000fe40000010000 */
[----:B------:R-:W-:-:S09]  /*8090*/  WARPGROUP.ARRIVE ;  /* 0x00000000000079c5 */ /* 0x000fd20000000000 */
        /* <DEDUP_REMOVED lines=8> */
[----:B-1----:R-:W-:Y:S01]  /*8120*/  VIADD R14, R12, 0xb0 ;  /* 0x000000b00c0e7836 */ /* 0x002fe20000000000 */
[----:B------:R-:W-:Y:S01]  /*8130*/  MOV R219, UR44 ;  /* 0x0000002c00db7c02 */ /* 0x000fe20008000f00 */
[----:B------:R-:W-:-:S03]  /*8140*/  UMOV UR44, UR10 ;  /* 0x0000000a002c7c82 */ /* 0x000fc60008000000 */
[----:B------:R-:W-:Y:S01]  /*8150*/  R2UR UR10, R14 ;  /* 0x000000000e0a72ca */ /* 0x000fe200000e0000 */
[----:B------:R-:W-:Y:S01]  /*8160*/  UMOV UR52, UR8 ;  /* 0x0000000800347c82 */ /* 0x000fe20008000000 */
[----:B------:R-:W-:Y:S01]  /*8170*/  MOV R218, UR45 ;  /* 0x0000002d00da7c02 */ /* 0x000fe20008000f00 */
        /* <DEDUP_REMOVED lines=16> */
[----:B------:R-:W-:Y:S01]  /*8280*/  VIADD R14, R12, 0x1b0 ;  /* 0x000001b00c0e7836 */ /* 0x000fe20000000000 */
[----:B------:R-:W-:-:S04]  /*8290*/  UMOV UR60, UR14 ;  /* 0x0000000e003c7c82 */ /* 0x000fc80008000000 */
[----:B------:R-:W-:Y:S01]  /*82a0*/  R2UR UR14, R14 ;  /* 0x000000000e0e72ca */ /* 0x000fe200000e0000 */
[----:B------:R-:W-:Y:S01]  /*82b0*/  UMOV UR61, UR15 ;  /* 0x0000000f003d7c82 */ /* 0x000fe20008000000 */
[----:B------:R-:W-:Y:S01]  /*82c0*/  UMOV UR12, UR20 ;  /* 0x00000014000c7c82 */ /* 0x000fe20008000000 */
[----:B------:R-:W-:Y:S01]  /*82d0*/  UMOV UR13, UR21 ;  /* 0x00000015000d7c82 */ /* 0x000fe20008000000 */
[----:B------:R-:W-:Y:S01]  /*82e0*/  UMOV UR15, 0x40 ;  /* 0x00000040000f7882 */ /* 0x000fe20000000000 */
[----:B------:R-:W-:Y:S01]  /*82f0*/  IMAD R4, R13, 0x2800, R17 ;  /* 0x000028000d047824 */ /* 0x000fe200078e0211 */
[----:B------:R-:W-:Y:S02]  /*8300*/  WARPGROUP.DEPBAR.LE gsb0, 0x0 ;  /* 0x00008000000079c5 */ /* 0x000fe40000010000 */
[----:B------:R-:W-:-:S06]  /*8310*/  WARPGROUP.ARRIVE ;  /* 0x00000000000079c5 */ /* 0x000fcc0000000000 */
[----:B------:R-:W-:Y:S01]  /*8320*/  HGMMA.64x16x16.F32.BF16 R184, gdesc[UR12].tnspA.tnspB, R184, gsb0 ;  /* 0x602000000cb879f0 */ /* 0x000fe200080018b8 */
[----:B------:R-:W-:Y:S01]  /*8330*/  SHF.R.U32.HI R5, RZ, 0x4, R4 ;  /* 0x00000004ff057819 */ /* 0x000fe20000011604 */
[----:B------:R-:W-:-:S03]  /*8340*/  VIADD R4, R12, 0x230 ;  /* 0x000002300c047836 */ /* 0x000fc60000000000 */
[----:B------:R-:W-:-:S04]  /*8350*/  LOP3.LUT R12, R5, 0x3fff, RZ, 0xc0, !PT ;  /* 0x00003fff050c7812 */ /* 0x000fc800078ec0ff */
[----:B------:R-:W-:Y:S02]  /*8360*/  R2UR UR16, R12 ;  /* 0x000000000c1072ca */ /* 0x000fe400000e0000 */
[----:B------:R-:W-:Y:S02]  /*8370*/  R2UR UR18, R4 ;  /* 0x00000000041272ca */ /* 0x000fe400000e0000 */
[----:B------:R-:W-:-:S09]  /*8380*/  MOV R221, UR40 ;  /* 0x0000002800dd7c02 */ /* 0x000fd20008000f00 */
[----:B------:R-:W-:Y:S01]  /*8390*/  UMOV UR40, UR16 ;  /* 0x0000001000287c82 */ /* 0x000fe20008000000 */
[----:B------:R-:W-:Y:S01]  /*83a0*/  UMOV UR16, UR20 ;  /* 0x0000001400107c82 */ /* 0x000fe20008000000 */
[----:B------:R-:W-:Y:S02]  /*83b0*/  WARPGROUP.DEPBAR.LE gsb0, 0x0 ;  /* 0x00008000000079c5 */ /* 0x000fe40000010000 */
[----:B------:R-:W-:-:S06]  /*83c0*/  WARPGROUP.ARRIVE ;  /* 0x00000000000079c5 */ /* 0x000fcc0000000000 */
[----:B------:R-:W-:Y:S01]  /*83d0*/  HGMMA.64x16x16.F32.BF16 R200, gdesc[UR16].tnspA.tnspB, R200, gsb0 ;  /* 0x6020000010c879f0 */ /* 0x000fe200080018c8 */
[----:B------:R-:W-:-:S05]  /*83e0*/  VIADD R10, R17, 0x2ed00 ;  /* 0x0002ed00110a7836 */ /* 0x000fca0000000000 */
[----:B------:R-:W-:-:S04]  /*83f0*/  SHF.R.U32.HI R10, RZ, 0x4, R10 ;  /* 0x00000004ff0a7819 */ /* 0x000fc8000001160a */
[----:B------:R-:W-:-:S04]  /*8400*/  LOP3.LUT R216, R10, 0x3fff, RZ, 0xc0, !PT ;  /* 0x00003fff0ad87812 */ /* 0x000fc800078ec0ff */
[----:B------:R-:W-:Y:S01]  /*8410*/  LOP3.LUT R217, R216, 0x400000, RZ, 0xfc, !PT ;  /* 0x00400000d8d97812 */ /* 0x000fe200078efcff */
[----:B------:R-:W-:Y:S02]  /*8420*/  WARPGROUP.DEPBAR.LE gsb0, 0x0 ;  /* 0x00008000000079c5 */ /* 0x000fe40000010000 */
[----:B------:R-:W-:Y:S01]  /*8430*/  @!PT LDS RZ, [RZ] ;  /* 0x00000000fffff984 */ /* 0x000fe20000000800 */
[----:B------:R-:W-:Y:S01]  /*8440*/  @!PT LDS RZ, [RZ] ;  /* 0x00000000fffff984 */ /* 0x000fe20000000800 */
[----:B------:R-:W-:Y:S01]  /*8450*/  @!PT LDS RZ, [RZ] ;  /* 0x00000000fffff984 */ /* 0x000fe20000000800 */
[----:B------:R-:W-:Y:S01]  /*8460*/  @!PT LDS RZ, [RZ] ;  /* 0x00000000fffff984 */ /* 0x000fe20000000800 */
[----:B------:R1:W-:Y:S06]  /*8470*/  MEMBAR.ALL.CTA ;  /* 0x0000000000007992 */ /* 0x0003ec0000008000 */
[----:B-1----:R-:W1:Y:S01]  /*8480*/  FENCE.VIEW.ASYNC.S ;  /* 0x00000000000073c6 */ /* 0x002e620000000000 */
[----:B------:R-:W-:Y:S01]  /*8490*/  R2UR UR24, R217 ;  /* 0x00000000d91872ca */ /* 0x000fe200000e0000 */
[----:B-1----:R-:W-:Y:S01]  /*84a0*/  BAR.SYNC.DEFER_BLOCKING 0x9, 0x100 ;  /* 0x0244000000007b1d */ /* 0x002fe20000010000 */
[----:B------:R-:W-:-:S02]  /*84b0*/  MOV R11, UR43 ;  /* 0x0000002b000b7c02 */ /* 0x000fc40008000f00 */
[----:B------:R-:W-:Y:S02]  /*84c0*/  MOV R222, UR42 ;  /* 0x0000002a00de7c02 */ /* 0x000fe40008000f00 */
[----:B------:R-:W-:Y:S01]  /*84d0*/  MOV R220, UR41 ;  /* 0x0000002900dc7c02 */ /* 0x000fe20008000f00 */
[----:B------:R-:W-:-:S06]  /*84e0*/  UMOV UR41, 0x40000040 ;  /* 0x4000004000297882 */ /* 0x000fcc0000000000 */
[----:B------:R-:W-:Y:S01]  /*84f0*/  UMOV UR42, UR24 ;  /* 0x00000018002a7c82 */ /* 0x000fe20008000000 */
[----:B------:R-:W-:Y:S01]  /*8500*/  UMOV UR43, 0x8 ;  /* 0x00000008002b7882 */ /* 0x000fe20000000000 */
[----:B--2---:R-:W-:-:S06]  /*8510*/  WARPGROUP.ARRIVE ;  /* 0x00000000000079c5 */ /* 0x004fcc0000000000 */
[----:B------:R-:W-:Y:S01]  /*8520*/  HGMMA.64x64x16.F32.BF16 R24, gdesc[UR40].tnspA, RZ, !UPT, gsb0 ;  /* 0x20e00000281879f0 */ /* 0x000fe2000c0018ff */
[----:B------:R-:W-:Y:S02]  /*8530*/  VIADD R4, R12, 0x80 ;  /* 0x000000800c047836 */ /* 0x000fe40000000000 */
[----:B------:R-:W-:-:S03]  /*8540*/  VIADD R5, R217, 0x80 ;  /* 0x00000080d9057836 */ /* 0x000fc60000000000 */
[----:B------:R-:W-:Y:S02]  /*8550*/  R2UR UR4, R4 ;  /* 0x00000000040472ca */ /* 0x000fe400000e0000 */
[----:B------:R-:W-:Y:S01]  /*8560*/  R2UR UR5, R5 ;  /* 0x00000000050572ca */ /* 0x000fe200000e0000 */
[----:B------:R-:W-:Y:S01]  /*8570*/  IMAD.U32 R18, RZ, RZ, UR42 ;  /* 0x0000002aff127e24 */ /* 0x000fe2000f8e00ff */
[----:B------:R-:W-:Y:S01]  /*8580*/  UMOV UR41, 0x40000040 ;  /* 0x4000004000297882 */ /* 0x000fe20000000000 */
[----:B------:R-:W-:Y:S01]  /*8590*/  IMAD.U32 R19, RZ, RZ, UR43 ;  /* 0x0000002bff137e24 */ /* 0x000fe2000f8e00ff */
[----:B------:R-:W-:-:S07]  /*85a0*/  UMOV UR43, 0x8 ;  /* 0x00000008002b7882 */ /* 0x000fce0000000000 */
[----:B------:R-:W-:Y:S02]  /*85b0*/  UMOV UR40, UR4 ;  /* 0x0000000400287c82 */ /* 0x000fe40008000000 */
[----:B------:R-:W-:Y:S01]  /*85c0*/  UMOV UR42, UR5 ;  /* 0x00000005002a7c82 */ /* 0x000fe20008000000 */
[----:B------:R-:W-:Y:S02]  /*85d0*/  WARPGROUP.DEPBAR.LE gsb0, 0x0 ;  /* 0x00008000000079c5 */ /* 0x000fe40000010000 */
[----:B------:R-:W-:-:S06]  /*85e0*/  WARPGROUP.ARRIVE ;  /* 0x00000000000079c5 */ /* 0x000fcc0000000000 */
[----:B------:R-:W-:Y:S01]  /*85f0*/  HGMMA.64x64x16.F32.BF16 R24, gdesc[UR40].tnspA, R24, gsb0 ;  /* 0x20e00000281879f0 */ /* 0x000fe20008001818 */
[----:B------:R-:W-:Y:S02]  /*8600*/  VIADD R4, R12, 0x100 ;  /* 0x000001000c047836 */ /* 0x000fe40000000000 */
[----:B------:R-:W-:-:S03]  /*8610*/  VIADD R5, R217, 0x100 ;  /* 0x00000100d9057836 */ /* 0x000fc60000000000 */
[----:B------:R-:W-:Y:S02]  /*8620*/  R2UR UR4, R4 ;  /* 0x00000000040472ca */ /* 0x000fe400000e0000 */
[----:B------:R-:W-:Y:S01]  /*8630*/  R2UR UR5, R5 ;  /* 0x00000000050572ca */ /* 0x000fe200000e0000 */
[----:B------:R-:W-:Y:S01]  /*8640*/  UMOV UR8, UR44 ;  /* 0x0000002c00087c82 */ /* 0x000fe20008000000 */
[----:B------:R-:W-:Y:S01]  /*8650*/  UMOV UR9, UR45 ;  /* 0x0000002d00097c82 */ /* 0x000fe20008000000 */
[----:B------:R-:W-:Y:S01]  /*8660*/  UMOV UR12, UR46 ;  /* 0x0000002e000c7c82 */ /* 0x000fe20008000000 */
[----:B------:R-:W-:Y:S01]  /*8670*/  UMOV UR13, UR47 ;  /* 0x0000002f000d7c82 */ /* 0x000fe20008000000 */
[----:B------:R-:W-:Y:S01]  /*8680*/  UMOV UR45, 0x40000040 ;  /* 0x40000040002d7882 */ /* 0x000fe20000000000 */
[----:B------:R-:W-:-:S05]  /*8690*/  UMOV UR47, 0x8 ;  /* 0x00000008002f7882 */ /* 0x000fca0000000000 */
[----:B------:R-:W-:Y:S02]  /*86a0*/  UMOV UR44, UR4 ;  /* 0x00000004002c7c82 */ /* 0x000fe40008000000 */
[----:B------:R-:W-:Y:S01]  /*86b0*/  UMOV UR46, UR5 ;  /* 0x00000005002e7c82 */ /* 0x000fe20008000000 */
[----:B------:R-:W-:Y:S02]  /*86c0*/  WARPGROUP.DEPBAR.LE gsb0, 0x0 ;  /* 0x00008000000079c5 */ /* 0x000fe40000010000 */
[----:B------:R-:W-:-:S06]  /*86d0*/  WARPGROUP.ARRIVE ;  /* 0x00000000000079c5 */ /* 0x000fcc0000000000 */
[----:B------:R-:W-:Y:S01]  /*86e0*/  HGMMA.64x64x16.F32.BF16 R24, gdesc[UR44].tnspA, R24, gsb0 ;  /* 0x20e000002c1879f0 */ /* 0x000fe20008001818 */
[----:B------:R-:W-:Y:S02]  /*86f0*/  VIADD R4, R12, 0x180 ;  /* 0x000001800c047836 */ /* 0x000fe40000000000 */
[----:B------:R-:W-:Y:S01]  /*8700*/  VIADD R5, R217, 0x180 ;  /* 0x00000180d9057836 */ /* 0x000fe20000000000 */
[----:B------:R-:W-:Y:S02]  /*8710*/  R2UR UR45, R218 ;  /* 0x00000000da2d72ca */ /* 0x000fe400000e0000 */
[----:B------:R-:W-:Y:S02]  /*8720*/  R2UR UR44, R219 ;  /* 0x00000000db2c72ca */ /* 0x000fe400000e0000 */
[----:B------:R-:W-:Y:S02]  /*8730*/  R2UR UR4, R4 ;  /* 0x00000000040472ca */ /* 0x000fe400000e0000 */
[----:B------:R-:W-:Y:S01]  /*8740*/  R2UR UR5, R5 ;  /* 0x00000000050572ca */ /* 0x000fe200000e0000 */
[----:B------:R-:W-:Y:S01]  /*8750*/  IMAD.U32 R15, RZ, RZ, UR43 ;  /* 0x0000002bff0f7e24 */ /* 0x000fe2000f8e00ff */
[----:B------:R-:W-:Y:S01]  /*8760*/  R2UR UR43, R11 ;  /* 0x000000000b2b72ca */ /* 0x000fe200000e0000 */
[----:B------:R-:W-:Y:S01]  /*8770*/  UMOV UR28, UR52 ;  /* 0x00000034001c7c82 */ /* 0x000fe20008000000 */
[----:B------:R-:W-:Y:S01]  /*8780*/  UMOV UR29, UR53 ;  /* 0x00000035001d7c82 */ /* 0x000fe20008000000 */
[----:B------:R-:W-:-:S02]  /*8790*/  IMAD.U32 R10, RZ, RZ, UR46 ;  /* 0x0000002eff0a7e24 */ /* 0x000fc4000f8e00ff */
[----:B------:R-:W-:Y:S01]  /*87a0*/  IMAD.U32 R11, RZ, RZ, UR47 ;  /* 0x0000002fff0b7e24 */ /* 0x000fe2000f8e00ff */
[----:B------:R-:W-:Y:S01]  /*87b0*/  UMOV UR53, UR45 ;  /* 0x0000002d00357c82 */ /* 0x000fe20008000000 */
[----:B------:R-:W-:Y:S01]  /*87c0*/  UMOV UR52, UR44 ;  /* 0x0000002c00347c82 */ /* 0x000fe20008000000 */
[----:B------:R-:W-:Y:S01]  /*87d0*/  UMOV UR45, 0x40000040 ;  /* 0x40000040002d7882 */ /* 0x000fe20000000000 */
[----:B------:R-:W-:Y:S01]  /*87e0*/  UMOV UR44, UR4 ;  /* 0x00000004002c7c82 */ /* 0x000fe20008000000 */
[----:B------:R-:W-:Y:S01]  /*87f0*/  UMOV UR47, 0x8 ;  /* 0x00000008002f7882 */ /* 0x000fe20000000000 */
[----:B------:R-:W-:Y:S01]  /*8800*/  UMOV UR46, UR5 ;  /* 0x00000005002e7c82 */ /* 0x000fe20008000000 */
[----:B------:R-:W-:Y:S02]  /*8810*/  WARPGROUP.DEPBAR.LE gsb0, 0x0 ;  /* 0x00008000000079c5 */ /* 0x000fe40000010000 */
[----:B------:R-:W-:-:S06]  /*8820*/  WARPGROUP.ARRIVE ;  /* 0x00000000000079c5 */ /* 0x000fcc0000000000 */
[----:B------:R-:W-:Y:S01]  /*8830*/  HGMMA.64x64x16.F32.BF16 R24, gdesc[UR44].tnspA, R24, gsb0 ;  /* 0x20e000002c1879f0 */ /* 0x000fe20008001818 */
[----:B------:R-:W-:Y:S01]  /*8840*/  R2UR UR44, R6 ;  /* 0x00000000062c72ca */ /* 0x000fe200000e0000 */
[----:B------:R-:W-:Y:S02]  /*8850*/  VIADD R6, R12, 0x200 ;  /* 0x000002000c067836 */ /* 0x000fe40000000000 */
[----:B------:R-:W-:Y:S01]  /*8860*/  VIADD R217, R217, 0x200 ;  /* 0x00000200d9d97836 */ /* 0x000fe20000000000 */
[----:B------:R-:W-:Y:S01]  /*8870*/  R2UR UR41, R220 ;  /* 0x00000000dc2972ca */ /* 0x000fe200000e0000 */
[----:B------:R-:W-:Y:S01]  /*8880*/  IMAD.U32 R14, RZ, RZ, UR42 ;  /* 0x0000002aff0e7e24 */ /* 0x000fe2000f8e00ff */
[----:B------:R-:W-:Y:S02]  /*8890*/  R2UR UR42, R222 ;  /* 0x00000000de2a72ca */ /* 0x000fe400000e0000 */
[----:B------:R-:W-:Y:S02]  /*88a0*/  R2UR UR40, R221 ;  /* 0x00000000dd2872ca */ /* 0x000fe400000e0000 */
[----:B------:R-:W-:-:S02]  /*88b0*/  R2UR UR4, R6 ;  /* 0x00000000060472ca */ /* 0x000fc400000e0000 */
[----:B------:R-:W-:Y:S01]  /*88c0*/  R2UR UR5, R217 ;  /* 0x00000000d90572ca */ /* 0x000fe200000e0000 */
[----:B------:R-:W-:Y:S01]  /*88d0*/  UMOV UR33, UR43 ;  /* 0x0000002b00217c82 */ /* 0x000fe20008000000 */
[----:B------:R-:W-:-:S03]  /*88e0*/  UMOV UR43, 0x8 ;  /* 0x00000008002b7882 */ /* 0x000fc60000000000 */
[----:B------:R-:W-:Y:S01]  /*88f0*/  UMOV UR37, UR41 ;  /* 0x0000002900257c82 */ /* 0x000fe20008000000 */
[----:B------:R-:W-:Y:S01]  /*8900*/  UMOV UR41, 0x40000040 ;  /* 0x4000004000297882 */ /* 0x000fe20000000000 */
[----:B------:R-:W-:Y:S02]  /*8910*/  UMOV UR32, UR42 ;  /* 0x0000002a00207c82 */ /* 0x000fe40008000000 */
[----:B------:R-:W-:Y:S02]  /*8920*/  UMOV UR36, UR40 ;  /* 0x0000002800247c82 */ /* 0x000fe40008000000 */
[----:B------:R-:W-:Y:S02]  /*8930*/  UMOV UR40, UR4 ;  /* 0x0000000400287c82 */ /* 0x000fe40008000000 */
[----:B------:R-:W-:Y:S01]  /*8940*/  UMOV UR42, UR5 ;  /* 0x00000005002a7c82 */ /* 0x000fe20008000000 */
[----:B------:R-:W-:Y:S01]  /*8950*/  IMAD.U32 R4, RZ, RZ, UR46 ;  /* 0x0000002eff047e24 */ /* 0x000fe2000f8e00ff */
[----:B------:R-:W-:-:S02]  /*8960*/  WARPGROUP.DEPBAR.LE gsb0, 0x0 ;  /* 0x00008000000079c5 */ /* 0x000fc40000010000 */
[----:B------:R-:W-:Y:S01]  /*8970*/  WARPGROUP.ARRIVE ;  /* 0x00000000000079c5 */ /* 0x000fe20000000000 */
[----:B------:R-:W-:Y:S01]  /*8980*/  UMOV UR48, UR56 ;  /* 0x0000003800307c82 */ /* 0x000fe20008000000 */
[----:B------:R-:W-:Y:S01]  /*8990*/  UMOV UR49, UR57 ;  /* 0x0000003900317c82 */ /* 0x000fe20008000000 */
[----:B------:R-:W-:Y:S01]  /*89a0*/  UMOV UR21, 0x40000040 ;  /* 0x4000004000157882 */ /* 0x000fe20000000000 */
[----:B------:R-:W-:Y:S01]  /*89b0*/  IMAD.U32 R5, RZ, RZ, UR47 ;  /* 0x0000002fff057e24 */ /* 0x000fe2000f8e00ff */
[----:B------:R-:W-:Y:S01]  /*89c0*/  ULDC.64 UR4, c[0x0][0x2c0] ;  /* 0x0000b00000047ab9 */ /* 0x000fe20000000a00 */
[----:B------:R-:W-:Y:S01]  /*89d0*/  HGMMA.64x64x16.F32.BF16 R24, gdesc[UR40].tnspA, R24, gsb0 ;  /* 0x20e00000281879f0 */ /* 0x000fe20008001818 */
[----:B------:R-:W-:Y:S01]  /*89e0*/  R2UR UR46, R8 ;  /* 0x00000000082e72ca */ /* 0x000fe200000e0000 */
[----:B------:R-:W-:-:S05]  /*89f0*/  VIADD R8, R23, 0x400 ;  /* 0x0000040017087836 */ /* 0x000fca0000000000 */
[----:B------:R-:W-:Y:S01]  /*8a00*/  R2UR UR56, R8 ;  /* 0x00000000083872ca */ /* 0x000fe200000e0000 */
[----:B------:R-:W-:Y:S01]  /*8a10*/  UMOV UR57, 0x40000040 ;  /* 0x4000004000397882 */ /* 0x000fe20000000000 */
[----:B------:R-:W-:Y:S02]  /*8a20*/  WARPGROUP.DEPBAR.LE gsb0, 0x0 ;  /* 0x00008000000079c5 */ /* 0x000fe40000010000 */
[----:B------:R-:W-:-:S09]  /*8a30*/  WARPGROUP.ARRIVE ;  /* 0x00000000000079c5 */ /* 0x000fd20000000000 */
        /* <DEDUP_REMOVED lines=18> */
[----:B------:R-:W-:Y:S01]  /*8b60*/  VIADD R8, R23, 0x480 ;  /* 0x0000048017087836 */ /* 0x000fe20000000000 */
[----:B------:R-:W-:Y:S02]  /*8b70*/  WARPGROUP.DEPBAR.LE gsb0, 0x0 ;  /* 0x00008000000079c5 */ /* 0x000fe40000010000 */
[----:B------:R-:W-:-:S06]  /*8b80*/  WARPGROUP.ARRIVE ;  /* 0x00000000000079c5 */ /* 0x000fcc0000000000 */
[----:B------:R-:W-:Y:S01]  /*8b90*/  HGMMA.64x16x16.F32.BF16 R208, gdesc[UR56].tnspA.tnspB, R208, gsb0 ;  /* 0x6020000038d079f0 */ /* 0x000fe200080018d0 */
        /* <DEDUP_REMOVED lines=53> */
[----:B------:R-:W-:Y:S02]  /*8ef0*/  R2UR UR20, R23 ;  /* 0x00000000171472ca */ /* 0x000fe400000e0000 */
[----:B------:R-:W-:Y:S02]  /*8f00*/  WARPGROUP.DEPBAR.LE gsb0, 0x0 ;  /* 0x00008000000079c5 */ /* 0x000fe40000010000 */
[----:B------:R-:W-:-:S09]  /*8f10*/  WARPGROUP.ARRIVE ;  /* 0x00000000000079c5 */ /* 0x000fd20000000000 */
[----:B------:R-:W-:Y:S01]  /*8f20*/  HGMMA.64x16x16.F32.BF16 R144, gdesc[UR20].tnspA.tnspB, R144, gsb0 ;  /* 0x60200000149079f0 */ /* 0x000fe20008001890 */
[----:B------:R-:W-:Y:S01]  /*8f30*/  UMOV UR8, UR20 ;  /* 0x0000001400087c82 */ /* 0x000fe20008000000 */
[----:B------:R-:W-:Y:S01]  /*8f40*/  UMOV UR9, UR21 ;  /* 0x0000001500097c82 */ /* 0x000fe20008000000 */
[----:B------:R-:W-:Y:S01]  /*8f50*/  IMAD.SHL.U32 R8, R3, 0x4000, RZ ;  /* 0x0000400003087824 */ /* 0x000fe200078e00ff */
[----:B------:R-:W-:Y:S02]  /*8f60*/  WARPGROUP.DEPBAR.LE gsb0, 0x0 ;  /* 0x00008000000079c5 */ /* 0x000fe40000010000 */
[----:B------:R-:W-:-:S06]  /*8f70*/  WARPGROUP.ARRIVE ;  /* 0x00000000000079c5 */ /* 0x000fcc0000000000 */
[----:B------:R-:W-:Y:S01]  /*8f80*/  HGMMA.64x16x16.F32.BF16 R160, gdesc[UR8].tnspA.tnspB, R160, gsb0 ;  /* 0x6020000008a079f0 */ /* 0x000fe200080018a0 */
[----:B------:R-:W-:Y:S02]  /*8f90*/  R2UR UR47, R9 ;  /* 0x00000000092f72ca */ /* 0x000fe400000e0000 */
[----:B---3--:R-:W-:-:S04]  /*8fa0*/  IADD3 R9, P1, R8, R224, RZ ;  /* 0x000000e008097210 */ /* 0x008fc80007f3e0ff */
[----:B----4-:R-:W-:Y:S02]  /*8fb0*/  LEA.HI.X.SX32 R20, R8, R223, 0x1, P1 ;  /* 0x000000df08147211 */ /* 0x010fe400008f0eff */
[----:B------:R-:W-:Y:S01]  /*8fc0*/  LEA R8, P1, R9, UR4, 0x2 ;  /* 0x0000000409087c11 */ /* 0x000fe2000f8210ff */
[----:B------:R-:W-:-:S03]  /*8fd0*/  UMOV UR4, UR20 ;  /* 0x0000001400047c82 */ /* 0x000fc60008000000 */
[----:B------:R-:W-:Y:S01]  /*8fe0*/  LEA.HI.X R9, R9, UR5, R20, 0x2, P1 ;  /* 0x0000000509097c11 */ /* 0x000fe200088f1414 */
[----:B------:R-:W-:Y:S01]  /*8ff0*/  UMOV UR5, UR21 ;  /* 0x0000001500057c82 */ /* 0x000fe20008000000 */
[----:B------:R-:W-:Y:S01]  /*9000*/  UMOV UR12, UR20 ;  /* 0x00000014000c7c82 */ /* 0x000fe20008000000 */
[----:B------:R-:W-:Y:S01]  /*9010*/  UMOV UR13, UR21 ;  /* 0x00000015000d7c82 */ /* 0x000fe20008000000 */
[----:B------:R-:W-:Y:S01]  /*9020*/  UMOV UR16, UR20 ;  /* 0x0000001400107c82 */ /* 0x000fe20008000000 */
[----:B------:R-:W-:Y:S01]  /*9030*/  UMOV UR17, UR21 ;  /* 0x0000001500117c82 */ /* 0x000fe20008000000 */
[----:B------:R-:W-:Y:S01]  /*9040*/  VIADD R22, R22, 0xffff0000 ;  /* 0xffff000016167836 */ /* 0x000fe20000000000 */
[----:B------:R-:W-:Y:S01]  /*9050*/  R2UR UR45, R7 ;  /* 0x00000000072d72ca */ /* 0x000fe200000e0000 */
[----:B------:R-:W-:Y:S02]  /*9060*/  WARPGROUP.DEPBAR.LE gsb0, 0x0 ;  /* 0x00008000000079c5 */ /* 0x000fe40000010000 */
[----:B------:R-:W-:Y:S01]  /*9070*/  WARPGROUP.ARRIVE ;  /* 0x00000000000079c5 */ /* 0x000fe20000000000 */
[----:B------:R1:W-:Y:S01]  /*9080*/  REDG.E.ADD.F32x4.FTZ.RN.STRONG.GPU desc[UR46][R8.64], R24 ;  /* 0x00000018080079a6 */ /* 0x0003e2000c10f7ae */
[----:B------:R-:W-:Y:S01]  /*9090*/  SHF.R.U32.HI R22, RZ, 0x4, R22 ;  /* 0x00000004ff167819 */ /* 0x000fe20000011616 */
[----:B------:R-:W-:-:S03]  /*90a0*/  IMAD.U32 R7, RZ, RZ, UR43 ;  /* 0x0000002bff077e24 */ /* 0x000fc6000f8e00ff */
[----:B------:R-:W-:Y:S01]  /*90b0*/  HGMMA.64x16x16.F32.BF16 R176, gdesc[UR4].tnspA.tnspB, R176, gsb0 ;  /* 0x6020000004b079f0 */ /* 0x000fe200080018b0 */
        /* <DEDUP_REMOVED lines=12> */
[----:B-1----:R-:W-:Y:S01]  /*9180*/  LOP3.LUT R24, R216, 0x80000, RZ, 0xfc, !PT ;  /* 0x00080000d8187812 */ /* 0x002fe200078efcff */
[----:B------:R1:W-:Y:S01]  /*9190*/  REDG.E.ADD.F32x4.FTZ.RN.STRONG.GPU desc[UR46][R8.64+0x800], R28 ;  /* 0x0008001c080079a6 */ /* 0x0003e2000c10f7ae */
[----:B------:R-:W-:-:S02]  /*91a0*/  WARPGROUP.DEPBAR.LE gsb0, 0x0 ;  /* 0x00008000000079c5 */ /* 0x000fc40000010000 */
[----:B------:R-:W-:Y:S01]  /*91b0*/  WARPGROUP.ARRIVE ;  /* 0x00000000000079c5 */ /* 0x000fe20000000000 */
[----:B------:R-:W-:Y:S02]  /*91c0*/  R2UR UR43, R21 ;  /* 0x00000000152b72ca */ /* 0x000fe400000e0000 */
[C---:B------:R-:W-:Y:S01]  /*91d0*/  R2UR UR54, R24.reuse ;  /* 0x00000000183672ca */ /* 0x040fe200000e0000 */
[----:B------:R-:W-:Y:S01]  /*91e0*/  VIADD R20, R24, 0x80 ;  /* 0x0000008018147836 */ /* 0x000fe20000000000 */
[----:B------:R-:W-:Y:S01]  /*91f0*/  UMOV UR57, UR53 ;  /* 0x0000003500397c82 */ /* 0x000fe20008000000 */
[----:B------:R-:W-:Y:S01]  /*9200*/  HGMMA.64x16x16.F32.BF16 R192, gdesc[UR12].tnspA.tnspB, R192, gsb0 ;  /* 0x602000000cc079f0 */ /* 0x000fe200080018c0 */
[----:B------:R-:W-:Y:S01]  /*9210*/  LOP3.LUT R21, R22, 0x3fff, RZ, 0xc0, !PT ;  /* 0x00003fff16157812 */ /* 0x000fe200078ec0ff */
[----:B------:R-:W-:Y:S01]  /*9220*/  UMOV UR9, UR53 ;  /* 0x0000003500097c82 */ /* 0x000fe20008000000 */
[C---:B------:R-:W-:Y:S02]  /*9230*/  VIADD R25, R24.reuse, 0x200 ;  /* 0x0000020018197836 */ /* 0x040fe40000000000 */
[----:B------:R-:W-:Y:S01]  /*9240*/  IMAD.U32 R217, RZ, RZ, UR11 ;  /* 0x0000000bffd97e24 */ /* 0x000fe2000f8e00ff */
[----:B------:R-:W-:Y:S01]  /*9250*/  UMOV UR37, UR25 ;  /* 0x0000001900257c82 */ /* 0x000fe20008000000 */
[----:B------:R-:W-:Y:S01]  /*9260*/  VIADD R26, R24, 0x10 ;  /* 0x00000010181a7836 */ /* 0x000fe20000000000 */
[----:B------:R-:W-:Y:S01]  /*9270*/  UMOV UR33, UR25 ;  /* 0x0000001900217c82 */ /* 0x000fe20008000000 */
[----:B------:R-:W-:Y:S01]  /*9280*/  UMOV UR29, UR25 ;  /* 0x00000019001d7c82 */ /* 0x000fe20008000000 */
[----:B------:R-:W-:Y:S01]  /*9290*/  UMOV UR7, 0x40 ;  /* 0x0000004000077882 */ /* 0x000fe20000000000 */
[----:B------:R1:W-:Y:S01]  /*92a0*/  REDG.E.ADD.F32x4.FTZ.RN.STRONG.GPU desc[UR46][R8.64+0x1000], R32 ;  /* 0x00100020080079a6 */ /* 0x0003e2000c10f7ae */
[----:B------:R-:W-:-:S02]  /*92b0*/  WARPGROUP.DEPBAR.LE gsb0, 0x0 ;  /* 0x00008000000079c5 */ /* 0x000fc40000010000 */
[----:B------:R-:W-:Y:S01]  /*92c0*/  WARPGROUP.ARRIVE ;  /* 0x00000000000079c5 */ /* 0x000fe20000000000 */
[----:B------:R-:W-:Y:S01]  /*92d0*/  IMAD R236, R2, 0x800, R21 ;  /* 0x0000080002ec7824 */ /* 0x000fe200078e0215 */
[----:B------:R-:W-:Y:S01]  /*92e0*/  R2UR UR24, R20 ;  /* 0x00000000141872ca */ /* 0x000fe200000e0000 */
[----:B------:R-:W-:Y:S01]  /*92f0*/  UMOV UR13, UR53 ;  /* 0x00000035000d7c82 */ /* 0x000fe20008000000 */
[----:B------:R-:W-:Y:S01]  /*9300*/  UMOV UR15, 0x40 ;  /* 0x00000040000f7882 */ /* 0x000fe20000000000 */
[----:B------:R-:W-:Y:S01]  /*9310*/  R2UR UR50, R26 ;  /* 0x000000001a3272ca */ /* 0x000fe200000e0000 */
[----:B------:R-:W-:Y:S01]  /*9320*/  HGMMA.64x16x16.F32.BF16 R208, gdesc[UR16].tnspA.tnspB, R208, gsb0 ;  /* 0x6020000010d079f0 */ /* 0x000fe200080018d0 */
[----:B------:R-:W-:Y:S01]  /*9330*/  R2UR UR52, R236 ;  /* 0x00000000ec3472ca */ /* 0x000fe200000e0000 */
[----:B------:R1:W-:Y:S07]  /*9340*/  REDG.E.ADD.F32x4.FTZ.RN.STRONG.GPU desc[UR46][R8.64+0x1800], R36 ;  /* 0x00180024080079a6 */ /* 0x0003ee000c10f7ae */
[----:B------:R-:W-:Y:S01]  /*9350*/  UMOV UR58, UR24 ;  /* 0x00000018003a7c82 */ /* 0x000fe20008000000 */
[----:B------:R-:W-:-:S02]  /*9360*/  VIADD R20, R24, 0x100 ;  /* 0x0000010018147836 */ /* 0x000fc40000000000 */
[----:B------:R-:W-:Y:S01]  /*9370*/  VIADD R26, R24, 0x90 ;  /* 0x00000090181a7836 */ /* 0x000fe20000000000 */
[----:B------:R-:W-:Y:S01]  /*9380*/  UMOV UR19, 0x40 ;  /* 0x0000004000137882 */ /* 0x000fe20000000000 */
[----:B------:R-:W-:Y:S02]  /*9390*/  WARPGROUP.DEPBAR.LE gsb0, 0x0 ;  /* 0x00008000000079c5 */ /* 0x000fe40000010000 */
[----:B------:R-:W-:Y:S01]  /*93a0*/  WARPGROUP.ARRIVE ;  /* 0x00000000000079c5 */ /* 0x000fe20000000000 */
[----:B------:R-:W-:Y:S01]  /*93b0*/  UMOV UR56, UR52 ;  /* 0x0000003400387c82 */ /* 0x000fe20008000000 */
[----:B------:R-:W-:Y:S01]  /*93c0*/  UMOV UR12, UR52 ;  /* 0x00000034000c7c82 */ /* 0x000fe20008000000 */
[----:B------:R-:W-:Y:S01]  /*93d0*/  IMAD.U32 R23, RZ, RZ, UR15 ;  /* 0x0000000fff177e24 */ /* 0x000fe2000f8e00ff */
[----:B------:R1:W-:Y:S02]  /*93e0*/  REDG.E.ADD.F32x4.FTZ.RN.STRONG.GPU desc[UR46][R8.64+0x2000], R40 ;  /* 0x00200028080079a6 */ /* 0x0003e4000c10f7ae */
[----:B------:R-:W-:Y:S01]  /*93f0*/  HGMMA.64x16x16.F32.BF16 R56, gdesc[UR52].tnspA.tnspB, R56, gsb0 ;  /* 0x60200000343879f0 */ /* 0x000fe20008001838 */
[----:B------:R-:W-:Y:S01]  /*9400*/  R2UR UR8, R20 ;  /* 0x00000000140872ca */ /* 0x000fe200000e0000 */
[----:B------:R1:W-:Y:S01]  /*9410*/  REDG.E.ADD.F32x4.FTZ.RN.STRONG.GPU desc[UR46][R8.64+0x2800], R44 ;  /* 0x0028002c080079a6 */ /* 0x0003e2000c10f7ae */
[----:B------:R-:W-:-:S02]  /*9420*/  WARPGROUP.DEPBAR.LE gsb0, 0x0 ;  /* 0x00008000000079c5 */ /* 0x000fc40000010000 */
[----:B------:R-:W-:-:S09]  /*9430*/  WARPGROUP.ARRIVE ;  /* 0x00000000000079c5 */ /* 0x000fd20000000000 */
[----:B------:R-:W-:Y:S01]  /*9440*/  UMOV UR14, UR8 ;  /* 0x00000008000e7c82 */ /* 0x000fe20008000000 */
[----:B------:R-:W-:Y:S01]  /*9450*/  VIADD R20, R24, 0x180 ;  /* 0x0000018018147836 */ /* 0x000fe20000000000 */
[----:B------:R1:W-:Y:S01]  /*9460*/  REDG.E.ADD.F32x4.FTZ.RN.STRONG.GPU desc[UR46][R8.64+0x3000], R48 ;  /* 0x00300030080079a6 */ /* 0x0003e2000c10f7ae */
[----:B------:R-:W-:Y:S03]  /*9470*/  HGMMA.64x16x16.F32.BF16 R64, gdesc[UR56].tnspA.tnspB, R64, gsb0 ;  /* 0x60200000384079f0 */ /* 0x000fe60008001840 */
[----:B------:R-:W-:Y:S01]  /*9480*/  R2UR UR4, R20 ;  /* 0x00000000140472ca */ /* 0x000fe200000e0000 */
[----:B------:R-:W-:Y:S01]  /*9490*/  UMOV UR8, UR52 ;  /* 0x0000003400087c82 */ /* 0x000fe20008000000 */
[----:B------:R-:W-:Y:S01]  /*94a0*/  IMAD.U32 R22, RZ, RZ, UR14 ;  /* 0x0000000eff167e24 */ /* 0x000fe2000f8e00ff */
[----:B------:R1:W-:Y:S01]  /*94b0*/  REDG.E.ADD.F32x4.FTZ.RN.STRONG.GPU desc[UR46][R8.64+0x3800], R52 ;  /* 0x00380034080079a6 */ /* 0x0003e2000c10f7ae */
[----:B------:R-:W-:-:S02]  /*94c0*/  WARPGROUP.DEPBAR.LE gsb0, 0x0 ;  /* 0x00008000000079c5 */ /* 0x000fc40000010000 */
[----:B------:R-:W-:-:S06]  /*94d0*/  WARPGROUP.ARRIVE ;  /* 0x00000000000079c5 */ /* 0x000fcc0000000000 */
[----:B------:R-:W-:Y:S01]  /*94e0*/  HGMMA.64x16x16.F32.BF16 R72, gdesc[UR12].tnspA.tnspB, R72, gsb0 ;  /* 0x602000000c4879f0 */ /* 0x000fe20008001848 */
[----:B------:R-:W-:Y:S02]  /*94f0*/  UMOV UR10, UR4 ;  /* 0x00000004000a7c82 */ /* 0x000fe40008000000 */
[----:B------:R-:W-:Y:S02]  /*9500*/  WARPGROUP.DEPBAR.LE gsb0, 0x0 ;  /* 0x00008000000079c5 */ /* 0x000fe40000010000 */
[----:B------:R-:W-:-:S06]  /*9510*/  WARPGROUP.ARRIVE ;  /* 0x00000000000079c5 */ /* 0x000fcc0000000000 */
[----:B------:R-:W-:Y:S01]  /*9520*/  HGMMA.64x16x16.F32.BF16 R80, gdesc[UR8].tnspA.tnspB, R80, gsb0 ;  /* 0x60200000085079f0 */ /* 0x000fe20008001850 */
[----:B------:R-:W-:Y:S01]  /*9530*/  R2UR UR4, R25 ;  /* 0x00000000190472ca */ /* 0x000fe200000e0000 */
[----:B------:R-:W-:Y:S01]  /*9540*/  IMAD.U32 R216, RZ, RZ, UR10 ;  /* 0x0000000affd87e24 */ /* 0x000fe2000f8e00ff */
[----:B------:R-:W-:Y:S01]  /*9550*/  UMOV UR8, UR52 ;  /* 0x0000003400087c82 */ /* 0x000fe20008000000 */
[----:B------:R-:W-:Y:S01]  /*9560*/  UMOV UR9, UR53 ;  /* 0x0000003500097c82 */ /* 0x000fe20008000000 */
[----:B------:R-:W-:-:S09]  /*9570*/  UMOV UR11, 0x40 ;  /* 0x00000040000b7882 */ /* 0x000fd20000000000 */
[----:B------:R-:W-:Y:S01]  /*9580*/  UMOV UR10, UR4 ;  /* 0x00000004000a7c82 */ /* 0x000fe20008000000 */
[----:B------:R-:W-:Y:S02]  /*9590*/  WARPGROUP.DEPBAR.LE gsb0, 0x0 ;  /* 0x00008000000079c5 */ /* 0x000fe40000010000 */
[----:B------:R-:W-:-:S06]  /*95a0*/  WARPGROUP.ARRIVE ;  /* 0x00000000000079c5 */ /* 0x000fcc0000000000 */
[----:B------:R-:W-:Y:S01]  /*95b0*/  HGMMA.64x16x16.F32.BF16 R88, gdesc[UR8].tnspA.tnspB, R88, gsb0 ;  /* 0x60200000085879f0 */ /* 0x000fe20008001858 */
[----:B------:R-:W-:-:S05]  /*95c0*/  VIADD R25, R236, 0x80 ;  /* 0x00000080ec197836 */ /* 0x000fca0000000000 */
[----:B------:R-:W-:Y:S01]  /*95d0*/  R2UR UR48, R25 ;  /* 0x00000000193072ca */ /* 0x000fe200000e0000 */
[----:B------:R-:W-:Y:S02]  /*95e0*/  WARPGROUP.DEPBAR.LE gsb0, 0x0 ;  /* 0x00008000000079c5 */ /* 0x000fe40000010000 */
[----:B------:R-:W-:-:S10]  /*95f0*/  WARPGROUP.ARRIVE ;  /* 0x00000000000079c5 */ /* 0x000fd40000000000 */
        /* <DEDUP_REMOVED lines=84> */
[----:B------:R-:W-:Y:S01]  /*9b40*/  UMOV UR5, 0x40000040 ;  /* 0x4000004000057882 */ /* 0x000fe20000000000 */
[----:B------:R-:W-:Y:S02]  /*9b50*/  WARPGROUP.DEPBAR.LE gsb0, 0x0 ;  /* 0x00008000000079c5 */ /* 0x000fe40000010000 */
[----:B------:R-:W-:-:S09]  /*9b60*/  WARPGROUP.ARRIVE ;  /* 0x00000000000079c5 */ /* 0x000fd20000000000 */
        /* <DEDUP_REMOVED lines=34> */
[----:B------:R-:W-:Y:S02]  /*9d90*/  IMAD.U32 R20, RZ, RZ, UR58 ;  /* 0x0000003aff147e24 */ /* 0x000fe4000f8e00ff */
[----:B------:R-:W-:Y:S01]  /*9da0*/  IMAD.U32 R21, RZ, RZ, UR59 ;  /* 0x0000003bff157e24 */ /* 0x000fe2000f8e00ff */
[----:B------:R-:W-:Y:S02]  /*9db0*/  WARPGROUP.DEPBAR.LE gsb0, 0x0 ;  /* 0x00008000000079c5 */ /* 0x000fe40000010000 */
[----:B-1----:R-:W-:Y:S05]  /*9dc0*/  @!P0 BRA `(.L_x_708) ;  /* 0x0000000000048947 */ /* 0x002fea0003800000 */
[----:B------:R-:W-:Y:S01]  /*9dd0*/  BPT.TRAP 0x1 ;  /* 0x000000040000795c */ /* 0x000fe20000300000 */
.L_x_708:
        /* <DEDUP_REMOVED lines=22> */
[C---:B------:R-:W-:Y:S01]  /*9f40*/  VIADD R10, R12.reuse, 0x680 ;  /* 0x000006800c0a7836 */ /* 0x040fe20000000000 */
        /* <DEDUP_REMOVED lines=23> */
[----:B-----5:R-:W-:Y:S01]  /*a0c0*/  WARPGROUP.ARRIVE ;  /* 0x00000000000079c5 */ /* 0x020fe20000000000 */
        /* <DEDUP_REMOVED lines=14> */
[----:B------:R1:W-:Y:S01]  /*a1b0*/  REDG.E.ADD.F32x4.FTZ.RN.STRONG.GPU desc[UR46][R8.64+0x4800], R28 ;  /* 0x0048001c080079a6 */ /* 0x0003e2000c10f7ae */
[----:B------:R-:W-:Y:S02]  /*a1c0*/  WARPGROUP.DEPBAR.LE gsb0, 0x0 ;  /* 0x00008000000079c5 */ /* 0x000fe40000010000 */
[----:B------:R-:W-:Y:S01]  /*a1d0*/  WARPGROUP.ARRIVE ;  /* 0x00000000000079c5 */ /* 0x000fe20000000000 */
[----:B------:R-:W-:Y:S01]  /*a1e0*/  VIADD R4, R236, 0x500 ;  /* 0x00000500ec047836 */ /* 0x000fe20000000000 */
        /* <DEDUP_REMOVED lines=17> */
[----:B------:R-:W-:Y:S02]  /*a300*/  UMOV UR32, UR24 ;  /* 0x0000001800207c82 */ /* 0x000fe40008000000 */
        /* <DEDUP_REMOVED lines=74> */
.L_x_709:
[----:B------:R-:W-:Y:S01]  /*a7b0*/  VIADD R3, R3, 0x1 ;  /* 0x0000000103037836 */ /* 0x000fe20000000000 */
[----:B------:R-:W-:Y:S01]  /*a7c0*/  LOP3.LUT R230, R230, 0x1, RZ, 0x3c, !PT ;  /* 0x00000001e6e67812 */ /* 0x000fe200078e3cff */
        /* <DEDUP_REMOVED lines=92> */
.L_x_697:
        /* <DEDUP_REMOVED lines=23> */
.L_x_712:
        /* <DEDUP_REMOVED lines=20> */
.L_x_713:
        /* <DEDUP_REMOVED lines=18> */
.L_x_714:
        /* <DEDUP_REMOVED lines=18> */
.L_x_715:
        /* <DEDUP_REMOVED lines=138> */
[----:B------:R-:W-:Y:S01]  /*bb20*/  ULDC.64 UR6, c[0x0][0x198] ;  /* 0x0000660000067ab9 */ /* 0x000fe20000000a00 */
[----:B------:R-:W-:Y:S02]  /*bb30*/  UIADD3 UR40, UR37, 0xa000, URZ ;  /* 0x0000a00025287890 */ /* 0x000fe4000fffe03f */
[----:B------:R-:W-:Y:S02]  /*bb40*/  UIADD3 UR4, UP0, UR6, 0x770, URZ ;  /* 0x0000077006047890 */ /* 0x000fe4000ff1e03f */
[----:B------:R-:W-:Y:S02]  /*bb50*/  UIMAD UR42, UR45, 0x50, URZ ;  /* 0x000000502d2a78a4 */ /* 0x000fe4000f8e023f */
[----:B------:R-:W-:Y:S02]  /*bb60*/  UIADD3.X UR5, URZ, UR7, URZ, UP0, !UPT ;  /* 0x000000073f057290 */ /* 0x000fe400087fe43f */
[----:B------:R-:W-:Y:S02]  /*bb70*/  UIADD3 UR32, UR37, 0xc800, URZ ;  /* 0x0000c80025207890 */ /* 0x000fe4000fffe03f */
[----:B------:R-:W-:-:S02]  /*bb80*/  UIADD3 UR16, UR37, 0xf000, URZ ;  /* 0x0000f00025107890 */ /* 0x000fc4000fffe03f */
[----:B------:R-:W-:Y:S02]  /*bb90*/  UIADD3 UR8, UR37, 0x11800, URZ ;  /* 0x0001180025087890 */ /* 0x000fe4000fffe03f */
[----:B------:R-:W-:Y:S01]  /*bba0*/  UIADD3 UR6, UP0, UR6, 0x670, URZ ;  /* 0x0000067006067890 */ /* 0x000fe2000ff1e03f */
[----:B------:R-:W-:Y:S01]  /*bbb0*/  UMOV UR41, URZ ;  /* 0x0000003f00297c82 */ /* 0x000fe20008000000 */
[----:B------:R-:W-:Y:S01]  /*bbc0*/  UMOV UR33, 0x40 ;  /* 0x0000004000217882 */ /* 0x000fe20000000000 */
[----:B------:R-:W-:Y:S01]  /*bbd0*/  UMOV UR35, UR43 ;  /* 0x0000002b00237c82 */ /* 0x000fe20008000000 */
[----:B------:R-:W-:Y:S01]  /*bbe0*/  UMOV UR36, UR44 ;  /* 0x0000002c00247c82 */ /* 0x000fe20008000000 */
[----:B------:R-:W-:Y:S01]  /*bbf0*/  UMOV UR34, UR42 ;  /* 0x0000002a00227c82 */ /* 0x000fe20008000000 */
[----:B------:R-:W-:Y:S01]  /*bc00*/  UMOV UR17, 0x80 ;  /* 0x0000008000117882 */ /* 0x000fe20000000000 */
[----:B------:R-:W-:Y:S01]  /*bc10*/  UMOV UR19, UR43 ;  /* 0x0000002b00137c82 */ /* 0x000fe20008000000 */
[----:B------:R-:W-:Y:S01]  /*bc20*/  UMOV UR20, UR44 ;  /* 0x0000002c00147c82 */ /* 0x000fe20008000000 */
[----:B------:R1:W-:Y:S01]  /*bc30*/  UTMASTG.4D [UR40], [UR4] ;  /* 0x00000028040073b5 */ /* 0x0003e20008018000 */
[----:B------:R-:W-:Y:S01]  /*bc40*/  UMOV UR18, UR42 ;  /* 0x0000002a00127c82 */ /* 0x000fe20008000000 */
[----:B------:R-:W-:Y:S01]  /*bc50*/  UMOV UR9, 0xc0 ;  /* 0x000000c000097882 */ /* 0x000fe20000000000 */
[----:B------:R-:W-:Y:S01]  /*bc60*/  UMOV UR11, UR43 ;  /* 0x0000002b000b7c82 */ /* 0x000fe20008000000 */
[----:B------:R-:W-:Y:S01]  /*bc70*/  UMOV UR12, UR44 ;  /* 0x0000002c000c7c82 */ /* 0x000fe20008000000 */
[----:B------:R-:W-:Y:S01]  /*bc80*/  UMOV UR10, UR42 ;  /* 0x0000002a000a7c82 */ /* 0x000fe20008000000 */
[----:B------:R-:W-:Y:S01]  /*bc90*/  UIADD3.X UR7, URZ, UR7, URZ, UP0, !UPT ;  /* 0x000000073f077290 */ /* 0x000fe200087fe43f */
[----:B------:R-:W-:Y:S01]  /*bca0*/  UTMASTG.4D [UR32], [UR4] ;  /* 0x00000020040073b5 */ /* 0x000fe20008018000 */
[----:B------:R-:W-:Y:S01]  /*bcb0*/  UIADD3 UR24, UR37, 0x2800, URZ ;  /* 0x0000280025187890 */ /* 0x000fe2000fffe03f */
[----:B------:R-:W-:Y:S01]  /*bcc0*/  UMOV UR25, 0x40 ;  /* 0x0000004000197882 */ /* 0x000fe20000000000 */
[----:B------:R-:W-:Y:S01]  /*bcd0*/  UMOV UR27, UR43 ;  /* 0x0000002b001b7c82 */ /* 0x000fe20008000000 */
[----:B------:R-:W-:Y:S01]  /*bce0*/  UMOV UR28, UR44 ;  /* 0x0000002c001c7c82 */ /* 0x000fe20008000000 */
[----:B------:R-:W-:Y:S01]  /*bcf0*/  UMOV UR26, UR42 ;  /* 0x0000002a001a7c82 */ /* 0x000fe20008000000 */
[----:B------:R3:W-:Y:S01]  /*bd00*/  UTMASTG.4D [UR16], [UR4] ;  /* 0x00000010040073b5 */ /* 0x0007e20008018000 */
[----:B-1----:R-:W-:Y:S01]  /*bd10*/  UMOV UR40, UR37 ;  /* 0x0000002500287c82 */ /* 0x002fe20008000000 */
[----:B------:R1:W-:Y:S01]  /*bd20*/  UTMASTG.4D [UR8], [UR4] ;  /* 0x00000008040073b5 */ /* 0x0003e20008018000 */
[----:B------:R4:W-:Y:S01]  /*bd30*/  UTMASTG.4D [UR40], [UR6] ;  /* 0x00000028060073b5 */ /* 0x0009e20008018000 */
[----:B---3--:R-:W-:Y:S01]  /*bd40*/  UIADD3 UR16, UR37, 0x5000, URZ ;  /* 0x0000500025107890 */ /* 0x008fe2000fffe03f */
[----:B------:R4:W-:Y:S01]  /*bd50*/  UTMASTG.4D [UR24], [UR6] ;  /* 0x00000018060073b5 */ /* 0x0009e20008018000 */
[----:B-1----:R-:W-:-:S07]  /*bd60*/  UIADD3 UR8, UR37, 0x7800, URZ ;  /* 0x0000780025087890 */ /* 0x002fce000fffe03f */
[----:B------:R4:W-:Y:S02]  /*bd70*/  UTMASTG.4D [UR16], [UR6] ;  /* 0x00000010060073b5 */ /* 0x0009e40008018000 */
[----:B------:R4:W-:Y:S02]  /*bd80*/  UTMASTG.4D [UR8], [UR6] ;  /* 0x00000008060073b5 */ /* 0x0009e40008018000 */
[----:B----4-:R0:W-:Y:S02]  /*bd90*/  UTMACMDFLUSH ;  /* 0x00000000000079b7 */ /* 0x0101e40000000000 */
.L_x_717:
[----:B------:R-:W-:Y:S05]  /*bda0*/  BSYNC B0 ;  /* 0x0000000000007941 */ /* 0x000fea0003800000 */
.L_x_716:
[----:B------:R-:W-:-:S04]  /*bdb0*/  DEPBAR.LE SB0, 0x0 ;  /* 0x000080000000791a */ /* 0x000fc80000000000 */
[----:B------:R-:W-:Y:S05]  /*bdc0*/  EXIT ;  /* 0x000000000000794d */ /* 0x000fea0003800000 */
.L_x_711:
[----:B------:R-:W2:Y:S01]  /*bdd0*/  S2R R0, SR_TID.X ;  /* 0x0000000000007919 */ /* 0x000ea20000002100 */
[----:B------:R-:W3:Y:S01]  /*bde0*/  LDC.64 R2, c[0x0][0x820] ;  /* 0x00020800ff027b82 */ /* 0x000ee20000000a00 */
[----:B------:R-:W-:Y:S01]  /*bdf0*/  ULDC.64 UR4, c[0x0][0x808] ;  /* 0x0002020000047ab9 */ /* 0x000fe20000000a00 */
[----:B------:R-:W-:Y:S01]  /*be00*/  USHF.R.S32.HI UR8, URZ, 0x1f, UR43 ;  /* 0x0000001f3f087899 */ /* 0x000fe2000801142b */
[----:B------:R-:W-:Y:S01]  /*be10*/  IMAD.U32 R9, RZ, RZ, UR45 ;  /* 0x0000002dff097e24 */ /* 0x000fe2000f8e00ff */
[----:B------:R-:W-:Y:S01]  /*be20*/  UIMAD UR4, UR45, -0x50, UR4 ;  /* 0xffffffb02d0478a4 */ /* 0x000fe2000f8e0204 */
[----:B------:R-:W-:Y:S01]  /*be30*/  BSSY B0, `(.L_x_718) ;  /* 0x000002d000007945 */ /* 0x000fe20003800000 */
[----:B------:R-:W-:Y:S02]  /*be40*/  USHF.R.S32.HI UR9, URZ, 0x1f, UR44 ;  /* 0x0000001f3f097899 */ /* 0x000fe4000801142c */
[----:B------:R-:W4:Y:S08]  /*be50*/  LDC.64 R10, c[0x0][0x828] ;  /* 0x00020a00ff0a7b82 */ /* 0x000f300000000a00 */
[----:B-1----:R-:W1:Y:S08]  /*be60*/  LDC.64 R16, c[0x0][0x850] ;  /* 0x00021400ff107b82 */ /* 0x002e700000000a00 */
[----:B------:R-:W1:Y:S01]  /*be70*/  LDC.64 R18, c[0x0][0x858] ;  /* 0x00021600ff127b82 */ /* 0x000e620000000a00 */
[----:B--2---:R-:W-:-:S05]  /*be80*/  VIADD R5, R0, 0xffffff80 ;  /* 0xffffff8000057836 */ /* 0x004fca0000000000 */
[----:B------:R-:W-:-:S04]  /*be90*/  SHF.R.S32.HI R0, RZ, 0x1f, R5 ;  /* 0x0000001fff007819 */ /* 0x000fc80000011405 */
[----:B------:R-:W-:-:S04]  /*bea0*/  LEA.HI R4, R0, R5, RZ, 0x5 ;  /* 0x0000000500047211 */ /* 0x000fc800078f28ff */
[----:B------:R-:W-:Y:S02]  /*beb0*/  LOP3.LUT R0, R4, 0x1fffffe0, RZ, 0xc0, !PT ;  /* 0x1fffffe004007812 */ /* 0x000fe400078ec0ff */
[----:B------:R-:W-:-:S03]  /*bec0*/  SHF.R.S32.HI R4, RZ, 0x5, R4 ;  /* 0x00000005ff047819 */ /* 0x000fc60000011404 */
[----:B------:R-:W-:Y:S01]  /*bed0*/  IMAD.IADD R0, R5, 0x1, -R0 ;  /* 0x0000000105007824 */ /* 0x000fe200078e0a00 */
[C---:B------:R-:W-:Y:S01]  /*bee0*/  ISETP.GE.AND P6, PT, R4.reuse, UR4, PT ;  /* 0x0000000404007c0c */ /* 0x040fe2000bfc6270 */
[----:B------:R-:W-:Y:S02]  /*bef0*/  VIADD R5, R4, 0x8 ;  /* 0x0000000804057836 */ /* 0x000fe40000000000 */
[----:B------:R-:W-:Y:S02]  /*bf00*/  IMAD.SHL.U32 R6, R0, 0x8, RZ ;  /* 0x0000000800067824 */ /* 0x000fe400078e00ff */
[----:B---3--:R-:W-:Y:S01]  /*bf10*/  IMAD R0, R2, UR8, RZ ;  /* 0x0000000802007c24 */ /* 0x008fe2000f8e02ff */
[----:B------:R-:W-:Y:S01]  /*bf20*/  ISETP.GE.AND P5, PT, R5, UR4, PT ;  /* 0x0000000405007c0c */ /* 0x000fe2000bfa6270 */
[----:B------:R-:W-:Y:S01]  /*bf30*/  VIADD R8, R4, 0x10 ;  /* 0x0000001004087836 */ /* 0x000fe20000000000 */
[----:B------:R-:W-:Y:S01]  /*bf40*/  SHF.R.S32.HI R7, RZ, 0x1f, R6 ;  /* 0x0000001fff077819 */ /* 0x000fe20000011406 */
[----:B------:R-:W-:Y:S01]  /*bf50*/  IMAD R5, R3, UR43, R0 ;  /* 0x0000002b03057c24 */ /* 0x000fe2000f8e0200 */
[----:B------:R-:W-:Y:S01]  /*bf60*/  ISETP.GE.OR P2, PT, R6, UR5, P6 ;  /* 0x0000000506007c0c */ /* 0x000fe2000b746670 */
[----:B------:R-:W-:Y:S01]  /*bf70*/  VIADD R0, R4, 0x18 ;  /* 0x0000001804007836 */ /* 0x000fe20000000000 */
[----:B------:R-:W-:Y:S01]  /*bf80*/  ISETP.GE.AND P4, PT, R8, UR4, PT ;  /* 0x0000000408007c0c */ /* 0x000fe2000bf86270 */
[----:B------:R-:W-:Y:S01]  /*bf90*/  IMAD.WIDE.U32 R2, R2, UR43, R6 ;  /* 0x0000002b02027c25 */ /* 0x000fe2000f8e0006 */
[----:B------:R-:W-:-:S02]  /*bfa0*/  ISETP.GE.OR P1, PT, R6, UR5, P5 ;  /* 0x0000000506007c0c */ /* 0x000fc4000af26670 */
[----:B------:R-:W-:Y:S01]  /*bfb0*/  ISETP.GE.AND P3, PT, R0, UR4, PT ;  /* 0x0000000400007c0c */ /* 0x000fe2000bf66270 */
[----:B------:R-:W-:Y:S01]  /*bfc0*/  IMAD.IADD R3, R3, 0x1, R5 ;  /* 0x0000000103037824 */ /* 0x000fe200078e0205 */
[----:B------:R-:W-:Y:S01]  /*bfd0*/  SHF.R.S32.HI R5, RZ, 0x1f, R4 ;  /* 0x0000001fff057819 */ /* 0x000fe20000011404 */
[----:B----4-:R-:W-:Y:S02]  /*bfe0*/  IMAD R0, R10, UR9, RZ ;  /* 0x000000090a007c24 */ /* 0x010fe4000f8e02ff */
[----:B------:R-:W-:Y:S02]  /*bff0*/  VIADD R8, R4, 0x20 ;  /* 0x0000002004087836 */ /* 0x000fe40000000000 */
[----:B------:R-:W-:Y:S02]  /*c000*/  IMAD R11, R11, UR44, R0 ;  /* 0x0000002c0b0b7c24 */ /* 0x000fe4000f8e0200 */
[----:B------:R-:W-:Y:S01]  /*c010*/  IMAD.WIDE.U32 R14, R10, UR44, R2 ;  /* 0x0000002c0a0e7c25 */ /* 0x000fe2000f8e0002 */
[----:B------:R-:W-:-:S03]  /*c020*/  ISETP.GE.AND P0, PT, R8, UR4, PT ;  /* 0x0000000408007c0c */ /* 0x000fc6000bf06270 */
[----:B------:R-:W-:-:S04]  /*c030*/  IMAD.WIDE R2, R9, 0x50, R4 ;  /* 0x0000005009027825 */ /* 0x000fc800078e0204 */
[----:B------:R-:W-:Y:S01]  /*c040*/  IMAD.IADD R11, R15, 0x1, R11 ;  /* 0x000000010f0b7824 */ /* 0x000fe200078e020b */
[----:B-1----:R-:W-:Y:S06]  /*c050*/  @P2 BRA `(.L_x_719) ;  /* 0x0000000000282947 */ /* 0x002fec0003800000 */
        /* <DEDUP_REMOVED lines=10> */
.L_x_719:
[----:B------:R-:W-:Y:S05]  /*c100*/  BSYNC B0 ;  /* 0x0000000000007941 */ /* 0x000fea0003800000 */
.L_x_718:
[----:B------:R-:W-:Y:S01]  /*c110*/  BSSY B0, `(.L_x_720) ;  /* 0x0000010000007945 */ /* 0x000fe20003800000 */
[----:B------:R-:W-:-:S03]  /*c120*/  ISETP.GE.OR P2, PT, R6, UR5, P4 ;  /* 0x0000000506007c0c */ /* 0x000fc6000a746670 */
[----:B------:R-:W-:Y:S10]  /*c130*/  @P1 BRA `(.L_x_721) ;  /* 0x0000000000341947 */ /* 0x000ff40003800000 */
        /* <DEDUP_REMOVED lines=13> */
.L_x_721:
[----:B------:R-:W-:Y:S05]  /*c210*/  BSYNC B0 ;  /* 0x0000000000007941 */ /* 0x000fea0003800000 */
.L_x_720:
[----:B------:R-:W-:Y:S01]  /*c220*/  BSSY B0, `(.L_x_722) ;  /* 0x0000010000007945 */ /* 0x000fe20003800000 */
[----:B------:R-:W-:-:S03]  /*c230*/  ISETP.GE.OR P1, PT, R6, UR5, P3 ;  /* 0x0000000506007c0c */ /* 0x000fc60009f26670 */
[----:B------:R-:W-:Y:S10]  /*c240*/  @P2 BRA `(.L_x_723) ;  /* 0x0000000000342947 */ /* 0x000ff40003800000 */
[----:B-12---:R-:W-:Y:S01]  /*c250*/  IADD3 R13, P2, R2, 0x10, RZ ;  /* 0x00000010020d7810 */ /* 0x006fe20007f5e0ff */
        /* <DEDUP_REMOVED lines=12> */
.L_x_723:
[----:B------:R-:W-:Y:S05]  /*c320*/  BSYNC B0 ;  /* 0x0000000000007941 */ /* 0x000fea0003800000 */
.L_x_722:
[----:B------:R-:W-:Y:S01]  /*c330*/  BSSY B0, `(.L_x_724) ;  /* 0x0000011000007945 */ /* 0x000fe20003800000 */
[----:B------:R-:W-:Y:S01]  /*c340*/  ISETP.GE.OR P2, PT, R6, UR5, P0 ;  /* 0x0000000506007c0c */ /* 0x000fe20008746670 */
[----:B-123--:R-:W-:Y:S02]  /*c350*/  VIADD R12, R4, 0x28 ;  /* 0x00000028040c7836 */ /* 0x00efe40000000000 */
[----:B------:R-:W-:Y:S10]  /*c360*/  @P1 BRA `(.L_x_725) ;  /* 0x0000000000341947 */ /* 0x000ff40003800000 */
        /* <DEDUP_REMOVED lines=13> */
.L_x_725:
[----:B------:R-:W-:Y:S05]  /*c440*/  BSYNC B0 ;  /* 0x0000000000007941 */ /* 0x000fea0003800000 */
.L_x_724:
[----:B------:R-:W-:Y:S01]  /*c450*/  BSSY B0, `(.L_x_726) ;  /* 0x0000010000007945 */ /* 0x000fe20003800000 */
[----:B------:R-:W-:-:S03]  /*c460*/  ISETP.GE.AND P1, PT, R12, UR4, PT ;  /* 0x000000040c007c0c */ /* 0x000fc6000bf26270 */
        /* <DEDUP_REMOVED lines=14> */
.L_x_727:
[----:B------:R-:W-:Y:S05]  /*c550*/  BSYNC B0 ;  /* 0x0000000000007941 */ /* 0x000fea0003800000 */
.L_x_726:
[----:B------:R-:W-:Y:S01]  /*c560*/  ISETP.GE.OR P2, PT, R6, UR5, P1 ;  /* 0x0000000506007c0c */ /* 0x000fe20008f46670 */
[----:B------:R-:W-:Y:S01]  /*c570*/  ULDC UR6, c[0x0][0x83c] ;  /* 0x00020f0000067ab9 */ /* 0x000fe20000000800 */
[----:B------:R-:W-:Y:S01]  /*c580*/  BSSY B0, `(.L_x_728) ;  /* 0x0000010000007945 */ /* 0x000fe20003800000 */
[----:B--2---:R-:W-:-:S10]  /*c590*/  VIADD R12, R4, 0x30 ;  /* 0x00000030040c7836 */ /* 0x004fd40000000000 */
        /* <DEDUP_REMOVED lines=14> */
.L_x_729:
[----:B------:R-:W-:Y:S05]  /*c680*/  BSYNC B0 ;  /* 0x0000000000007941 */ /* 0x000fea0003800000 */
.L_x_728:
[----:B------:R-:W-:Y:S01]  /*c690*/  ISETP.GE.OR P3, PT, R6, UR6, P3 ;  /* 0x0000000606007c0c */ /* 0x000fe20009f66670 */
[----:B------:R-:W-:Y:S01]  /*c6a0*/  BSSY B0, `(.L_x_730) ;  /* 0x000001c000007945 */ /* 0x000fe20003800000 */
[----:B------:R-:W-:Y:S01]  /*c6b0*/  ISETP.GE.AND P2, PT, R12, UR4, PT ;  /* 0x000000040c007c0c */ /* 0x000fe2000bf46270 */
[----:B------:R-:W-:Y:S01]  /*c6c0*/  VIADD R12, R4, 0x38 ;  /* 0x00000038040c7836 */ /* 0x000fe20000000000 */
[----:B------:R-:W-:Y:S02]  /*c6d0*/  P2R R23, PR, RZ, 0x8 ;  /* 0x00000008ff177803 */ /* 0x000fe40000000000 */
[C---:B------:R-:W-:Y:S02]  /*c6e0*/  ISETP.GE.OR P3, PT, R6.reuse, UR5, P2 ;  /* 0x0000000506007c0c */ /* 0x040fe40009766670 */
[C---:B------:R-:W-:Y:S02]  /*c6f0*/  ISETP.GE.OR P6, PT, R6.reuse, UR6, P6 ;  /* 0x0000000606007c0c */ /* 0x040fe4000b7c6670 */
[----:B------:R-:W-:-:S02]  /*c700*/  ISETP.GE.OR P5, PT, R6, UR6, P5 ;  /* 0x0000000606007c0c */ /* 0x000fc4000afa6670 */
[C---:B------:R-:W-:Y:S02]  /*c710*/  ISETP.GE.OR P4, PT, R6.reuse, UR6, P4 ;  /* 0x0000000606007c0c */ /* 0x040fe4000a786670 */
[----:B-12---:R-:W-:Y:S02]  /*c720*/  P2R R20, PR, RZ, 0x40 ;  /* 0x00000040ff147803 */ /* 0x006fe40000000000 */
[----:B------:R-:W-:Y:S02]  /*c730*/  P2R R21, PR, RZ, 0x20 ;  /* 0x00000020ff157803 */ /* 0x000fe40000000000 */
[C---:B------:R-:W-:Y:S02]  /*c740*/  ISETP.GE.OR P0, PT, R6.reuse, UR6, P0 ;  /* 0x0000000606007c0c */ /* 0x040fe40008706670 */
[----:B------:R-:W-:Y:S02]  /*c750*/  P2R R22, PR, RZ, 0x10 ;  /* 0x00000010ff167803 */ /* 0x000fe40000000000 */
[----:B------:R-:W-:-:S02]  /*c760*/  ISETP.GE.OR P1, PT, R6, UR6, P1 ;  /* 0x0000000606007c0c */ /* 0x000fc40008f26670 */
[----:B------:R-:W-:Y:S01]  /*c770*/  ISETP.GE.OR P2, PT, R6, UR6, P2 ;  /* 0x0000000606007c0c */ /* 0x000fe20009746670 */
[----:B------:R-:W-:-:S12]  /*c780*/  @P3 BRA `(.L_x_731) ;  /* 0x0000000000343947 */ /* 0x000fd80003800000 */
        /* <DEDUP_REMOVED lines=13> */
.L_x_731:
[----:B------:R-:W-:Y:S05]  /*c860*/  BSYNC B0 ;  /* 0x0000000000007941 */ /* 0x000fea0003800000 */
.L_x_730:
[----:B------:R-:W-:Y:S01]  /*c870*/  ISETP.GE.AND P3, PT, R12, UR4, PT ;  /* 0x000000040c007c0c */ /* 0x000fe2000bf66270 */
[----:B------:R-:W-:Y:S01]  /*c880*/  IMAD R0, R16, UR8, RZ ;  /* 0x0000000810007c24 */ /* 0x000fe2000f8e02ff */
[----:B------:R-:W-:Y:S01]  /*c890*/  BSSY B0, `(.L_x_732) ;  /* 0x0000013000007945 */ /* 0x000fe20003800000 */
[----:B------:R-:W-:Y:S01]  /*c8a0*/  VIADD R12, R4, 0x40 ;  /* 0x00000040040c7836 */ /* 0x000fe20000000000 */
[C---:B------:R-:W-:Y:S01]  /*c8b0*/  ISETP.GE.OR P4, PT, R6.reuse, UR5, P3 ;  /* 0x0000000506007c0c */ /* 0x040fe20009f86670 */
[----:B------:R-:W-:Y:S01]  /*c8c0*/  IMAD R17, R17, UR43, R0 ;  /* 0x0000002b11117c24 */ /* 0x000fe2000f8e0200 */
[----:B------:R-:W-:-:S11]  /*c8d0*/  ISETP.GE.OR P3, PT, R6, UR6, P3 ;  /* 0x0000000606007c0c */ /* 0x000fd60009f66670 */
        /* <DEDUP_REMOVED lines=14> */
.L_x_733:
[----:B------:R-:W-:Y:S05]  /*c9c0*/  BSYNC B0 ;  /* 0x0000000000007941 */ /* 0x000fea0003800000 */
.L_x_732:
[----:B------:R-:W-:Y:S01]  /*c9d0*/  ISETP.GE.AND P4, PT, R12, UR4, PT ;  /* 0x000000040c007c0c */ /* 0x000fe2000bf86270 */
[----:B------:R-:W-:Y:S01]  /*c9e0*/  IMAD.WIDE.U32 R8, R16, UR43, R6 ;  /* 0x0000002b10087c25 */ /* 0x000fe2000f8e0006 */
[----:B------:R-:W-:Y:S02]  /*c9f0*/  BSSY B0, `(.L_x_734) ;  /* 0x0000013000007945 */ /* 0x000fe40003800000 */
[----:B------:R-:W-:Y:S01]  /*ca00*/  ISETP.GE.OR P5, PT, R6, UR5, P4 ;  /* 0x0000000506007c0c */ /* 0x000fe2000a7a6670 */
[----:B------:R-:W-:Y:S01]  /*ca10*/  VIADD R0, R4, 0x48 ;  /* 0x0000004804007836 */ /* 0x000fe20000000000 */
[----:B------:R-:W-:Y:S01]  /*ca20*/  ISETP.GE.OR P4, PT, R6, UR6, P4 ;  /* 0x0000000606007c0c */ /* 0x000fe2000a786670 */
[----:B------:R-:W-:-:S10]  /*ca30*/  IMAD.IADD R13, R9, 0x1, R17 ;  /* 0x00000001090d7824 */ /* 0x000fd400078e0211 */
        /* <DEDUP_REMOVED lines=14> */
.L_x_735:
[----:B------:R-:W-:Y:S05]  /*cb20*/  BSYNC B0 ;  /* 0x0000000000007941 */ /* 0x000fea0003800000 */
.L_x_734:
[----:B------:R-:W-:Y:S01]  /*cb30*/  ISETP.GE.AND P6, PT, R0, UR4, PT ;  /* 0x0000000400007c0c */ /* 0x000fe2000bfc6270 */
[----:B------:R-:W-:Y:S01]  /*cb40*/  IMAD R0, R18, UR9, RZ ;  /* 0x0000000912007c24 */ /* 0x000fe2000f8e02ff */
[----:B------:R-:W-:Y:S01]  /*cb50*/  BSSY B0, `(.L_x_736) ;  /* 0x0000014000007945 */ /* 0x000fe20003800000 */
[----:B------:R-:W-:Y:S01]  /*cb60*/  IMAD.MOV.U32 R12, RZ, RZ, R8 ;  /* 0x000000ffff0c7224 */ /* 0x000fe200078e0008 */
[C---:B------:R-:W-:Y:S01]  /*cb70*/  ISETP.GE.OR P5, PT, R6.reuse, UR5, P6 ;  /* 0x0000000506007c0c */ /* 0x040fe2000b7a6670 */
        /* <DEDUP_REMOVED lines=17> */
.L_x_737:
[----:B------:R-:W-:Y:S05]  /*cc90*/  BSYNC B0 ;  /* 0x0000000000007941 */ /* 0x000fea0003800000 */
.L_x_736:
[----:B------:R-:W-:Y:S01]  /*cca0*/  ISETP.NE.AND P5, PT, R20, RZ, PT ;  /* 0x000000ff1400720c */ /* 0x000fe20003fa5270 */
[----:B------:R-:W-:Y:S01]  /*ccb0*/  BSSY B0, `(.L_x_738) ;  /* 0x000000d000007945 */ /* 0x000fe20003800000 */
[----:B----4-:R-:W-:-:S11]  /*ccc0*/  IMAD.IADD R7, R13, 0x1, R9 ;  /* 0x000000010d077824 */ /* 0x010fd600078e0209 */
        /* <DEDUP_REMOVED lines=11> */
.L_x_739:
[----:B------:R-:W-:Y:S05]  /*cd80*/  BSYNC B0 ;  /* 0x0000000000007941 */ /* 0x000fea0003800000 */
.L_x_738:
[----:B------:R-:W-:Y:S01]  /*cd90*/  ISETP.NE.AND P5, PT, R21, RZ, PT ;  /* 0x000000ff1500720c */ /* 0x000fe20003fa5270 */
[----:B------:R-:W-:-:S12]  /*cda0*/  BSSY B0, `(.L_x_740) ;  /* 0x000000f000007945 */ /* 0x000fd80003800000 */
[----:B------:R-:W-:Y:S05]  /*cdb0*/  @P5 BRA `(.L_x_741) ;  /* 0x0000000000345947 */ /* 0x000fea0003800000 */
[----:B----4-:R-:W-:Y:S01]  /*cdc0*/  IADD3 R9, P5, R2, 0x8, RZ ;  /* 0x0000000802097810 */ /* 0x010fe20007fbe0ff */
        /* <DEDUP_REMOVED lines=12> */
.L_x_741:
[----:B------:R-:W-:Y:S05]  /*ce90*/  BSYNC B0 ;  /* 0x0000000000007941 */ /* 0x000fea0003800000 */
.L_x_740:
        /* <DEDUP_REMOVED lines=16> */
.L_x_743:
[----:B------:R-:W-:Y:S05]  /*cfa0*/  BSYNC B0 ;  /* 0x0000000000007941 */ /* 0x000fea0003800000 */
.L_x_742:
        /* <DEDUP_REMOVED lines=16> */
.L_x_745:
[----:B------:R-:W-:Y:S05]  /*d0b0*/  BSYNC B0 ;  /* 0x0000000000007941 */ /* 0x000fea0003800000 */
.L_x_744:
[----:B------:R-:W-:Y:S04]  /*d0c0*/  BSSY B0, `(.L_x_746) ;  /* 0x000000f000007945 */ /* 0x000fe80003800000 */
        /* <DEDUP_REMOVED lines=14> */
.L_x_747:
[----:B------:R-:W-:Y:S05]  /*d1b0*/  BSYNC B0 ;  /* 0x0000000000007941 */ /* 0x000fea0003800000 */
.L_x_746:
        /* <DEDUP_REMOVED lines=15> */
.L_x_749:
[----:B------:R-:W-:Y:S05]  /*d2b0*/  BSYNC B0 ;  /* 0x0000000000007941 */ /* 0x000fea0003800000 */
.L_x_748:
        /* <DEDUP_REMOVED lines=15> */
.L_x_751:
[----:B------:R-:W-:Y:S05]  /*d3b0*/  BSYNC B0 ;  /* 0x0000000000007941 */ /* 0x000fea0003800000 */
.L_x_750:
        /* <DEDUP_REMOVED lines=15> */
.L_x_753:
[----:B------:R-:W-:Y:S05]  /*d4b0*/  BSYNC B0 ;  /* 0x0000000000007941 */ /* 0x000fea0003800000 */
.L_x_752:
        /* <DEDUP_REMOVED lines=15> */
.L_x_755:
[----:B------:R-:W-:Y:S05]  /*d5b0*/  BSYNC B0 ;  /* 0x0000000000007941 */ /* 0x000fea0003800000 */
.L_x_754:
        /* <DEDUP_REMOVED lines=15> */
.L_x_757:
[----:B------:R-:W-:Y:S05]  /*d6b0*/  BSYNC B0 ;  /* 0x0000000000007941 */ /* 0x000fea0003800000 */
.L_x_756:
[----:B------:R-:W-:Y:S05]  /*d6c0*/  EXIT ;  /* 0x000000000000794d */ /* 0x000fea0003800000 */
.L_x_693:
[----:B------:R-:W-:-:S08]  /*d6d0*/  NOP ;  /* 0x0000000000007918 */ /* 0x000fd00000000000 */
[----:B------:R-:W1:-:S00]  /*d6e0*/  USETMAXREG.DEALLOC.CTAPOOL 0x18 ;  /* 0x00000018000079c8 */ /* 0x000e4000080e0500 */
[----:B-1----:R-:W-:Y:S01]  /*d6f0*/  LOP3.LUT R2, R2, 0x3, RZ, 0xc0, !PT ;  /* 0x0000000302027812 */ /* 0x002fe200078ec0ff */
[----:B------:R-:W-:Y:S05]  /*d700*/  BSSY B0, `(.L_x_758) ;  /* 0x00001c8000007945 */ /* 0x000fea0003800000 */
[----:B------:R-:W1:Y:S02]  /*d710*/  SHFL.IDX PT, R2, R2, RZ, 0x1f ;  /* 0x00001fff02027589 */ /* 0x000e6400000e0000 */
[----:B-1----:R-:W-:-:S13]  /*d720*/  ISETP.NE.AND P0, PT, R2, RZ, PT ;  /* 0x000000ff0200720c */ /* 0x002fda0003f05270 */
[----:B------:R-:W-:Y:S05]  /*d730*/  @P0 BRA `(.L_x_759) ;  /* 0x0000001c00100947 */ /* 0x000fea0003800000 */
        /* <DEDUP_REMOVED lines=21> */
.L_x_760:
[----:B------:R-:W-:Y:S01]  /*d890*/  ULDC UR8, c[0x0][0xb44] ;  /* 0x0002d10000087ab9 */ /* 0x000fe20000000800 */
[----:B------:R-:W-:Y:S01]  /*d8a0*/  UMOV UR11, UR7 ;  /* 0x00000007000b7c82 */ /* 0x000fe20008000000 */
[----:B------:R-:W-:-:S11]  /*d8b0*/  UISETP.NE.AND UP0, UPT, UR8, 0x1, UPT ;  /* 0x000000010800788c */ /* 0x000fd6000bf05270 */
[----:B------:R-:W-:Y:S02]  /*d8c0*/  @UP0 ULDC.64 UR12, c[0x0][0xb48] ;  /* 0x0002d200000c0ab9 */ /* 0x000fe40000000a00 */
[----:B------:R-:W-:-:S04]  /*d8d0*/  UIMAD.WIDE.U32 UR4, UR7, UR12, URZ ;  /* 0x0000000c070472a5 */ /* 0x000fc8000f8e003f */
[----:B------:R-:W-:-:S04]  /*d8e0*/  @UP0 USHF.R.U32.HI UR11, URZ, UR13, UR5 ;  /* 0x0000000d3f0b0299 */ /* 0x000fc80008011605 */
[----:B------:R-:W-:-:S12]  /*d8f0*/  UIMAD UR4, UR11, UR8, URZ ;  /* 0x000000080b0472a4 */ /* 0x000fd8000f8e023f */
.L_x_761:
[----:B------:R-:W-:Y:S01]  /*d900*/  ULDC UR8, c[0x0][0xb38] ;  /* 0x0002ce0000087ab9 */ /* 0x000fe20000000800 */
[----:B------:R-:W-:Y:S01]  /*d910*/  UIADD3 UR4, UR7, -UR4, URZ ;  /* 0x8000000407047290 */ /* 0x000fe2000fffe03f */
[----:B------:R-:W-:Y:S01]  /*d920*/  IMAD.MOV.U32 R10, RZ, RZ, 0x1 ;  /* 0x00000001ff0a7424 */ /* 0x000fe200078e00ff */
[----:B------:R-:W-:Y:S01]  /*d930*/  UISETP.NE.AND UP0, UPT, UR8, 0x1, UPT ;  /* 0x000000010800788c */ /* 0x000fe2000bf05270 */
[----:B------:R-:W-:Y:S01]  /*d940*/  IMAD.MOV.U32 R17, RZ, RZ, RZ ;  /* 0x000000ffff117224 */ /* 0x000fe200078e00ff */
[----:B------:R-:W-:Y:S01]  /*d950*/  ULDC UR5, c[0x0][0xb44] ;  /* 0x0002d10000057ab9 */ /* 0x000fe20000000800 */
[----:B------:R-:W-:Y:S01]  /*d960*/  IMAD.MOV.U32 R6, RZ, RZ, 0x1 ;  /* 0x00000001ff067424 */ /* 0x000fe200078e00ff */
[----:B------:R-:W-:-:S07]  /*d970*/  UIMAD UR6, UR6, UR5, UR4 ;  /* 0x00000005060672a4 */ /* 0x000fce000f8e0204 */
        /* <DEDUP_REMOVED lines=8> */
[----:B------:R-:W-:Y:S05]  /*da00*/  @!P0 BRA `(.L_x_762) ;  /* 0x0000001400dc8947 */ /* 0x000fea0003800000 */
[----:B------:R-:W1:Y:S01]  /*da10*/  LDC R3, c[0x0][0x280] ;  /* 0x0000a000ff037b82 */ /* 0x000e620000000800 */
[----:B------:R-:W-:Y:S01]  /*da20*/  UIMAD UR11, UR11, 0x50, URZ ;  /* 0x000000500b0b78a4 */ /* 0x000fe2000f8e023f */
[----:B------:R-:W-:-:S06]  /*da30*/  ULDC UR4, c[0x0][0x74c] ;  /* 0x0001d30000047ab9 */ /* 0x000fcc0000000800 */
[----:B------:R-:W2:Y:S01]  /*da40*/  LDC R2, c[0x0][0x290] ;  /* 0x0000a400ff027b82 */ /* 0x000ea20000000800 */
[----:B-1----:R-:W-:-:S05]  /*da50*/  VIADD R4, R3, 0x3f ;  /* 0x0000003f03047836 */ /* 0x002fca0000000000 */
[----:B------:R-:W-:Y:S02]  /*da60*/  SHF.R.S32.HI R5, RZ, 0x1f, R4 ;  /* 0x0000001fff057819 */ /* 0x000fe40000011404 */
[----:B--2---:R-:W-:Y:S02]  /*da70*/  IADD3 R2, -R2, UR11, R3 ;  /* 0x0000000b02027c10 */ /* 0x004fe4000fffe103 */
[----:B------:R-:W-:-:S03]  /*da80*/  LEA.HI R5, R5, R4, RZ, 0x6 ;  /* 0x0000000405057211 */ /* 0x000fc600078f30ff */
[----:B------:R-:W-:Y:S01]  /*da90*/  VIADD R2, R2, -UR4 ;  /* 0x8000000402027c36 */ /* 0x000fe20008000000 */
[----:B------:R-:W-:-:S04]  /*daa0*/  SHF.R.S32.HI R8, RZ, 0x6, R5 ;  /* 0x00000006ff087819 */ /* 0x000fc80000011405 */
[----:B------:R-:W-:-:S04]  /*dab0*/  SHF.R.S32.HI R3, RZ, 0x1f, R2 ;  /* 0x0000001fff037819 */ /* 0x000fc80000011402 */
[----:B------:R-:W-:-:S04]  /*dac0*/  LEA.HI R3, R3, R2, RZ, 0x6 ;  /* 0x0000000203037211 */ /* 0x000fc800078f30ff */
[----:B------:R-:W-:-:S04]  /*dad0*/  SHF.R.S32.HI R3, RZ, 0x6, R3 ;  /* 0x00000006ff037819 */ /* 0x000fc80000011403 */
[----:B------:R-:W-:-:S04]  /*dae0*/  VIMNMX R9, RZ, R3, !PT ;  /* 0x00000003ff097248 */ /* 0x000fc80007fe0100 */
[----:B------:R-:W-:-:S13]  /*daf0*/  ISETP.GT.AND P0, PT, R8, R9, PT ;  /* 0x000000090800720c */ /* 0x000fda0003f04270 */
[----:B------:R-:W-:Y:S05]  /*db00*/  @!P0 BRA `(.L_x_762) ;  /* 0x00000014009c8947 */ /* 0x000fea0003800000 */
[----:B------:R-:W1:Y:S01]  /*db10*/  LDC.64 R2, c[0x0][0x718] ;  /* 0x0001c600ff027b82 */ /* 0x000e620000000a00 */
[----:B------:R-:W-:Y:S01]  /*db20*/  IMAD.U32 R5, RZ, RZ, UR20 ;  /* 0x00000014ff057e24 */ /* 0x000fe2000f8e00ff */
[----:B------:R-:W-:Y:S01]  /*db30*/  ULDC UR4, c[0x0][0x2e8] ;  /* 0x0000ba0000047ab9 */ /* 0x000fe20000000800 */
[----:B------:R-:W-:Y:S01]  /*db40*/  IMAD.U32 R15, RZ, RZ, UR21 ;  /* 0x00000015ff0f7e24 */ /* 0x000fe2000f8e00ff */
[----:B------:R-:W-:Y:S01]  /*db50*/  UISETP.NE.AND UP0, UPT, UR4, 0x1, UPT ;  /* 0x000000010400788c */ /* 0x000fe2000bf05270 */
[----:B------:R-:W-:Y:S01]  /*db60*/  BSSY B1, `(.L_x_762) ;  /* 0x0000161000017945 */ /* 0x000fe20003800000 */
[----:B------:R-:W-:Y:S02]  /*db70*/  SHF.R.S32.HI R5, RZ, 0x1f, R5 ;  /* 0x0000001fff057819 */ /* 0x000fe40000011405 */
[----:B------:R-:W-:Y:S01]  /*db80*/  ELECT P0, URZ, PT ;  /* 0x00000000003f782f */ /* 0x000fe20003800000 */
[----:B------:R-:W2:Y:S01]  /*db90*/  LDC.64 R6, c[0x0][0x730] ;  /* 0x0001cc00ff067b82 */ /* 0x000ea20000000a00 */
[----:B------:R-:W-:Y:S01]  /*dba0*/  SHF.R.S32.HI R15, RZ, 0x1f, R15 ;  /* 0x0000001fff0f7819 */ /* 0x000fe2000001140f */
[----:B------:R-:W-:Y:S01]  /*dbb0*/  UMOV UR12, UR20 ;  /* 0x00000014000c7c82 */ /* 0x000fe20008000000 */
[----:B------:R-:W-:-:S03]  /*dbc0*/  IMAD.MOV.U32 R17, RZ, RZ, RZ ;  /* 0x000000ffff117224 */ /* 0x000fc600078e00ff */
[----:B------:R-:W-:Y:S01]  /*dbd0*/  @UP0 ULDC UR4, c[0x0][0x2ec] ;  /* 0x0000bb0000040ab9 */ /* 0x000fe20000000800 */
[----:B------:R-:W-:Y:S01]  /*dbe0*/  @UP0 ULDC UR6, c[0x0][0x2f0] ;  /* 0x0000bc0000060ab9 */ /* 0x000fe20000000800 */
[----:B------:R-:W-:-:S04]  /*dbf0*/  UIMAD.WIDE.U32 UR4, UR20, UR4, URZ ;  /* 0x00000004140472a5 */ /* 0x000fc8000f8e003f */
[----:B------:R-:W-:Y:S01]  /*dc00*/  @UP0 USHF.R.U32.HI UR12, URZ, UR6, UR5 ;  /* 0x000000063f0c0299 */ /* 0x000fe20008011605 */
[C---:B-1----:R-:W-:Y:S02]  /*dc10*/  IMAD R4, R5.reuse, R2, RZ ;  /* 0x0000000205047224 */ /* 0x042fe400078e02ff */
[----:B--2---:R-:W-:Y:S02]  /*dc20*/  IMAD R12, R5, R6, RZ ;  /* 0x00000006050c7224 */ /* 0x004fe400078e02ff */
[----:B------:R-:W-:Y:S02]  /*dc30*/  IMAD R5, R3, UR20, R4 ;  /* 0x0000001403057c24 */ /* 0x000fe4000f8e0204 */
[----:B------:R-:W-:-:S04]  /*dc40*/  IMAD.WIDE.U32 R2, R2, UR20, RZ ;  /* 0x0000001402027c25 */ /* 0x000fc8000f8e00ff */
[----:B------:R-:W-:Y:S02]  /*dc50*/  IMAD.IADD R3, R3, 0x1, R5 ;  /* 0x0000000103037824 */ /* 0x000fe400078e0205 */
[----:B------:R-:W1:Y:S01]  /*dc60*/  LDC.64 R4, c[0x0][0x720] ;  /* 0x0001c800ff047b82 */ /* 0x000e620000000a00 */
[----:B------:R-:W-:Y:S02]  /*dc70*/  IMAD R11, R7, UR20, R12 ;  /* 0x00000014070b7c24 */ /* 0x000fe4000f8e020c */
[----:B------:R-:W-:-:S04]  /*dc80*/  IMAD.WIDE.U32 R6, R6, UR20, RZ ;  /* 0x0000001406067c25 */ /* 0x000fc8000f8e00ff */
[----:B------:R-:W-:Y:S01]  /*dc90*/  IMAD.IADD R7, R7, 0x1, R11 ;  /* 0x0000000107077824 */ /* 0x000fe200078e020b */
[----:B------:R-:W2:Y:S01]  /*dca0*/  LDC.64 R12, c[0x0][0x738] ;  /* 0x0001ce00ff0c7b82 */ /* 0x000ea20000000a00 */
[----:B-1----:R-:W-:-:S04]  /*dcb0*/  IMAD R14, R15, R4, RZ ;  /* 0x000000040f0e7224 */ /* 0x002fc800078e02ff */
[----:B------:R-:W-:Y:S02]  /*dcc0*/  IMAD R11, R5, UR21, R14 ;  /* 0x00000015050b7c24 */ /* 0x000fe4000f8e020e */
[----:B------:R-:W-:-:S04]  /*dcd0*/  IMAD.WIDE.U32 R4, R4, UR21, R2 ;  /* 0x0000001504047c25 */ /* 0x000fc8000f8e0002 */
        /* <DEDUP_REMOVED lines=13> */
.L_x_780:
        /* <DEDUP_REMOVED lines=10> */
.L_x_765:
[----:B------:R-:W1:Y:S01]  /*de50*/  LDC.64 R12, c[0x0][0x198] ;  /* 0x00006600ff0c7b82 */ /* 0x000e620000000a00 */
        /* <DEDUP_REMOVED lines=14> */
[----:B------:R-:W-:Y:S01]  /*df40*/  VIADD R8, R8, 0xffffffff ;  /* 0xffffffff08087836 */ /* 0x000fe20000000000 */
[----:B------:R-:W-:-:S02]  /*df50*/  UIADD3 UR16, UR8, 0x14100, URZ ;  /* 0x0001410008107890 */ /* 0x000fc4000fffe03f */
[----:B------:R-:W-:Y:S02]  /*df60*/  UIADD3 UR17, UR8, 0x31810, URZ ;  /* 0x0003181008117890 */ /* 0x000fe4000fffe03f */
[----:B------:R-:W-:Y:S01]  /*df70*/  IMAD.U32 R17, RZ, RZ, UR19 ;  /* 0x00000013ff117e24 */ /* 0x000fe2000f8e00ff */
[----:B------:R-:W-:Y:S02]  /*df80*/  UIADD3 UR40, UR8, 0x16100, URZ ;  /* 0x0001610008287890 */ /* 0x000fe4000fffe03f */
[----:B------:R-:W-:Y:S01]  /*df90*/  UIADD3 UR32, UR8, 0x18100, URZ ;  /* 0x0001810008207890 */ /* 0x000fe2000fffe03f */
[----:B-1----:R-:W-:Y:S01]  /*dfa0*/  IMAD.MOV.U32 R11, RZ, RZ, R12 ;  /* 0x000000ffff0b7224 */ /* 0x002fe200078e000c */
[----:B------:R-:W-:Y:S02]  /*dfb0*/  UIADD3 UR24, UR8, 0x1a100, URZ ;  /* 0x0001a10008187890 */ /* 0x000fe4000fffe03f */
[----:B------:R-:W-:Y:S02]  /*dfc0*/  UIADD3 UR30, UR8, 0x2c100, URZ ;  /* 0x0002c100081e7890 */ /* 0x000fe4000fffe03f */
        /* <DEDUP_REMOVED lines=9> */
[----:B------:R-:W-:Y:S01]  /*e060*/  IMAD.X R12, RZ, RZ, R10, P1 ;  /* 0x000000ffff0c7224 */ /* 0x000fe200008e060a */
[----:B------:R-:W-:Y:S01]  /*e070*/  IADD3 R15, P1, R4, UR19, RZ ;  /* 0x00000013040f7c10 */ /* 0x000fe2000ff3e0ff */
[----:B------:R-:W-:Y:S01]  /*e080*/  UMOV UR27, UR19 ;  /* 0x00000013001b7c82 */ /* 0x000fe20008000000 */
[----:B------:R-:W-:Y:S01]  /*e090*/  UMOV UR9, 0x10 ;  /* 0x0000001000097882 */ /* 0x000fe20000000000 */
[----:B------:R-:W-:Y:S01]  /*e0a0*/  UMOV UR31, UR17 ;  /* 0x00000011001f7c82 */ /* 0x000fe20008000000 */
[----:B------:R-:W-:Y:S01]  /*e0b0*/  R2UR UR7, R12 ;  /* 0x000000000c0772ca */ /* 0x000fe200000e0000 */
[----:B------:R-:W-:Y:S01]  /*e0c0*/  UMOV UR13, UR21 ;  /* 0x00000015000d7c82 */ /* 0x000fe20008000000 */
[----:B------:R-:W1:Y:S01]  /*e0d0*/  LDC.64 R12, c[0x0][0x700] ;  /* 0x0001c000ff0c7b82 */ /* 0x000e620000000a00 */
[----:B------:R-:W-:Y:S01]  /*e0e0*/  LEA.HI.X.SX32 R17, R17, R16, 0x1, P1 ;  /* 0x0000001011117211 */ /* 0x000fe200008f0eff */
[----:B------:R-:W-:Y:S01]  /*e0f0*/  UMOV UR10, UR18 ;  /* 0x00000012000a7c82 */ /* 0x000fe20008000000 */
[----:B------:R-:W-:-:S02]  /*e100*/  UIADD3 UR56, UR8, 0x5000, URZ ;  /* 0x0000500008387890 */ /* 0x000fc4000fffe03f */
[----:B------:R-:W-:Y:S01]  /*e110*/  UIADD3 UR48, UR8, 0x7800, URZ ;  /* 0x0000780008307890 */ /* 0x000fe2000fffe03f */
[----:B------:R-:W-:Y:S01]  /*e120*/  UMOV UR58, 0x80 ;  /* 0x00000080003a7882 */ /* 0x000fe20000000000 */
[----:B------:R-:W-:Y:S01]  /*e130*/  UMOV UR59, UR11 ;  /* 0x0000000b003b7c82 */ /* 0x000fe20008000000 */
[----:B------:R-:W-:Y:S01]  /*e140*/  UMOV UR60, UR12 ;  /* 0x0000000c003c7c82 */ /* 0x000fe20008000000 */
[----:B------:R-:W-:Y:S02]  /*e150*/  UMOV UR61, UR21 ;  /* 0x00000015003d7c82 */ /* 0x000fe40008000000 */
[----:B------:R2:W-:Y:S01]  /*e160*/  UTMALDG.4D [UR16], [UR6], desc[UR22] ;  /* 0x00001610060075b4 */ /* 0x0005e20008019000 */
[----:B------:R-:W-:Y:S01]  /*e170*/  UMOV UR50, 0xc0 ;  /* 0x000000c000327882 */ /* 0x000fe20000000000 */
[----:B------:R-:W-:Y:S01]  /*e180*/  UMOV UR51, UR11 ;  /* 0x0000000b00337c82 */ /* 0x000fe20008000000 */
[----:B------:R-:W-:Y:S01]  /*e190*/  UMOV UR52, UR12 ;  /* 0x0000000c00347c82 */ /* 0x000fe20008000000 */
[----:B------:R-:W-:Y:S01]  /*e1a0*/  UMOV UR53, UR21 ;  /* 0x0000001500357c82 */ /* 0x000fe20008000000 */
[----:B------:R3:W-:Y:S01]  /*e1b0*/  UTMALDG.4D [UR40], [UR6], desc[UR22] ;  /* 0x00001628060075b4 */ /* 0x0007e20008019000 */
[C---:B-1----:R-:W-:Y:S01]  /*e1c0*/  LEA R18, P1, R15.reuse, R12, 0x2 ;  /* 0x0000000c0f127211 */ /* 0x042fe200078210ff */
[----:B------:R1:W-:Y:S03]  /*e1d0*/  UTMALDG.4D [UR32], [UR6], desc[UR22] ;  /* 0x00001620060075b4 */ /* 0x0003e60008019000 */
[----:B------:R-:W-:-:S02]  /*e1e0*/  LEA.HI.X R17, R15, R13, R17, 0x2, P1 ;  /* 0x0000000d0f117211 */ /* 0x000fc400008f1411 */
[----:B------:R-:W-:Y:S02]  /*e1f0*/  IADD3 R15, P1, R11, 0x2f0, RZ ;  /* 0x000002f00b0f7810 */ /* 0x000fe40007f3e0ff */
[----:B------:R-:W-:Y:S01]  /*e200*/  R2UR UR4, R18 ;  /* 0x00000000120472ca */ /* 0x000fe200000e0000 */
[----:B------:R-:W-:Y:S01]  /*e210*/  IMAD.MOV.U32 R18, RZ, RZ, 0x14000 ;  /* 0x00014000ff127424 */ /* 0x000fe200078e00ff */
[----:B------:R-:W-:Y:S01]  /*e220*/  R2UR UR5, R17 ;  /* 0x00000000110572ca */ /* 0x000fe200000e0000 */
[----:B------:R4:W-:Y:S01]  /*e230*/  UTMALDG.4D [UR24], [UR6], desc[UR22] ;  /* 0x00001618060075b4 */ /* 0x0009e20008019000 */
[----:B------:R-:W-:Y:S01]  /*e240*/  R2UR UR14, R15 ;  /* 0x000000000f0e72ca */ /* 0x000fe200000e0000 */
[----:B------:R-:W-:Y:S01]  /*e250*/  IMAD.X R15, RZ, RZ, R10, P1 ;  /* 0x000000ffff0f7224 */ /* 0x000fe200008e060a */
[----:B--2---:R-:W-:Y:S01]  /*e260*/  UMOV UR16, 0x0 ;  /* 0x0000000000107882 */ /* 0x004fe20000000000 */
[----:B------:R-:W-:Y:S01]  /*e270*/  UMOV UR17, 0x10000000 ;  /* 0x1000000000117882 */ /* 0x000fe20000000000 */
[----:B------:R-:W-:-:S02]  /*e280*/  IMAD.MOV.U32 R17, RZ, RZ, 0x1 ;  /* 0x00000001ff117424 */ /* 0x000fc400078e00ff */
[----:B------:R-:W-:Y:S02]  /*e290*/  R2UR UR15, R15 ;  /* 0x000000000f0f72ca */ /* 0x000fe400000e0000 */
[----:B------:R-:W-:Y:S01]  /*e2a0*/  IADD3 R15, P1, R11, 0x3f0, RZ ;  /* 0x000003f00b0f7810 */ /* 0x000fe20007f3e0ff */
[----:B---3--:R-:W-:Y:S02]  /*e2b0*/  UIADD3 UR40, UR8, 0xa000, URZ ;  /* 0x0000a00008287890 */ /* 0x008fe4000fffe03f */
[----:B------:R2:W-:Y:S01]  /*e2c0*/  UBLKCP.S.G [UR30], [UR4], UR9 ;  /* 0x0000001e040073ba */ /* 0x0005e20008000209 */
[----:B------:R3:W-:Y:S01]  /*e2d0*/  SYNCS.ARRIVE.TRANS64 RZ, [R7+URZ+0x31800], R18 ;  /* 0x0318001207ff79a7 */ /* 0x0007e2000800003f */
[----:B------:R-:W-:Y:S01]  /*e2e0*/  UMOV UR43, UR11 ;  /* 0x0000000b002b7c82 */ /* 0x000fe20008000000 */
[----:B------:R-:W-:Y:S01]  /*e2f0*/  UMOV UR44, UR12 ;  /* 0x0000000c002c7c82 */ /* 0x000fe20008000000 */
[----:B------:R-:W-:Y:S01]  /*e300*/  UMOV UR42, UR18 ;  /* 0x00000012002a7c82 */ /* 0x000fe20008000000 */
[----:B-1----:R-:W-:Y:S01]  /*e310*/  UIADD3 UR32, UR8, 0xc800, URZ ;  /* 0x0000c80008207890 */ /* 0x002fe2000fffe03f */
[----:B------:R-:W-:Y:S01]  /*e320*/  UMOV UR34, 0x40 ;  /* 0x0000004000227882 */ /* 0x000fe20000000000 */
[----:B------:R-:W-:Y:S01]  /*e330*/  UMOV UR35, UR11 ;  /* 0x0000000b00237c82 */ /* 0x000fe20008000000 */
[----:B------:R-:W-:Y:S01]  /*e340*/  UMOV UR36, UR12 ;  /* 0x0000000c00247c82 */ /* 0x000fe20008000000 */
[----:B----4-:R-:W-:Y:S01]  /*e350*/  R2UR UR6, R15 ;  /* 0x000000000f0672ca */ /* 0x010fe200000e0000 */
[----:B------:R-:W-:Y:S01]  /*e360*/  IMAD.X R15, RZ, RZ, R10, P1 ;  /* 0x000000ffff0f7224 */ /* 0x000fe200008e060a */
[----:B--2---:R-:W-:Y:S01]  /*e370*/  UIADD3 UR9, UR8, 0x31800, URZ ;  /* 0x0003180008097890 */ /* 0x004fe2000fffe03f */
[----:B------:R-:W-:Y:S01]  /*e380*/  ISETP.GE.AND P1, PT, R9, R8, PT ;  /* 0x000000080900720c */ /* 0x000fe20003f26270 */
[----:B------:R-:W-:-:S02]  /*e390*/  UIADD3 UR24, UR8, 0x2800, URZ ;  /* 0x0000280008187890 */ /* 0x000fc4000fffe03f */
[----:B------:R-:W-:Y:S01]  /*e3a0*/  R2UR UR7, R15 ;  /* 0x000000000f0772ca */ /* 0x000fe200000e0000 */
[----:B------:R-:W-:Y:S01]  /*e3b0*/  UMOV UR26, 0x40 ;  /* 0x00000040001a7882 */ /* 0x000fe20000000000 */
[----:B------:R-:W-:Y:S01]  /*e3c0*/  UMOV UR27, UR11 ;  /* 0x0000000b001b7c82 */ /* 0x000fe20008000000 */
[----:B------:R-:W-:Y:S01]  /*e3d0*/  UMOV UR28, UR12 ;  /* 0x0000000c001c7c82 */ /* 0x000fe20008000000 */
[----:B------:R-:W-:Y:S01]  /*e3e0*/  UMOV UR25, UR9 ;  /* 0x0000000900197c82 */ /* 0x000fe20008000000 */
[----:B------:R1:W-:Y:S01]  /*e3f0*/  UTMALDG.4D [UR8], [UR14], desc[UR16] ;  /* 0x000010080e0075b4 */ /* 0x0003e20008019000 */
[----:B------:R-:W-:Y:S01]  /*e400*/  UMOV UR57, UR9 ;  /* 0x0000000900397c82 */ /* 0x000fe20008000000 */
[----:B------:R-:W-:Y:S01]  /*e410*/  UMOV UR49, UR9 ;  /* 0x0000000900317c82 */ /* 0x000fe20008000000 */
[----:B------:R-:W-:Y:S01]  /*e420*/  UMOV UR41, UR9 ;  /* 0x0000000900297c82 */ /* 0x000fe20008000000 */
[----:B------:R-:W-:Y:S01]  /*e430*/  UMOV UR33, UR9 ;  /* 0x0000000900217c82 */ /* 0x000fe20008000000 */
[----:B------:R-:W-:Y:S01]  /*e440*/  IMAD.MOV.U32 R15, RZ, RZ, 0x1 ;  /* 0x00000001ff0f7424 */ /* 0x000fe200078e00ff */
[----:B------:R2:W-:Y:S01]  /*e450*/  UTMALDG.4D [UR24], [UR14], desc[UR16] ;  /* 0x000010180e0075b4 */ /* 0x0005e20008019000 */
        /* <DEDUP_REMOVED lines=11> */
[----:B------:R-:W1:Y:S01]  /*e510*/  S2R R19, SR_TID.X ;  /* 0x0000000000137919 */ /* 0x000e620000002100 */
[----:B------:R-:W2:Y:S01]  /*e520*/  LDC.64 R10, c[0x0][0x728] ;  /* 0x0001ca00ff0a7b82 */ /* 0x000ea20000000a00 */
[----:B------:R-:W-:Y:S01]  /*e530*/  UIADD3 UR4, UR19, 0x40, URZ ;  /* 0x0000004013047890 */ /* 0x000fe2000fffe03f */
[----:B------:R-:W-:Y:S02]  /*e540*/  IMAD.MOV.U32 R15, RZ, RZ, 0x1 ;  /* 0x00000001ff0f7424 */ /* 0x000fe400078e00ff */
[----:B------:R-:W-:-:S03]  /*e550*/  IMAD.MOV.U32 R14, RZ, RZ, 0x1 ;  /* 0x00000001ff0e7424 */ /* 0x000fc600078e00ff */
[----:B------:R-:W-:Y:S01]  /*e560*/  IMAD.U32 R5, RZ, RZ, UR4 ;  /* 0x00000004ff057e24 */ /* 0x000fe2000f8e00ff */
[----:B------:R-:W-:Y:S01]  /*e570*/  IADD3 R4, P1, R4, UR4, RZ ;  /* 0x0000000404047c10 */ /* 0x000fe2000ff3e0ff */
[----:B------:R-:W-:-:S03]  /*e580*/  IMAD.U32 R18, RZ, RZ, UR4 ;  /* 0x00000004ff127e24 */ /* 0x000fc6000f8e00ff */
[----:B------:R-:W-:Y:S02]  /*e590*/  LEA.HI.X.SX32 R16, R5, R16, 0x1, P1 ;  /* 0x0000001005107211 */ /* 0x000fe400008f0eff */
[----:B------:R-:W-:-:S04]  /*e5a0*/  LEA R12, P1, R4, R12, 0x2 ;  /* 0x0000000c040c7211 */ /* 0x000fc800078210ff */
[----:B------:R-:W-:Y:S01]  /*e5b0*/  LEA.HI.X R13, R4, R13, R16, 0x2, P1 ;  /* 0x0000000d040d7211 */ /* 0x000fe200008f1410 */
[----:B------:R-:W-:Y:S01]  /*e5c0*/  IMAD.MOV.U32 R16, RZ, RZ, RZ ;  /* 0x000000ffff107224 */ /* 0x000fe200078e00ff */
[----:B------:R-:W-:-:S04]  /*e5d0*/  IADD3 R5, P1, R2, UR19, RZ ;  /* 0x0000001302057c10 */ /* 0x000fc8000ff3e0ff */
[----:B--2---:R-:W-:Y:S01]  /*e5e0*/  LEA R4, P2, R5, R10, 0x2 ;  /* 0x0000000a05047211 */ /* 0x004fe200078410ff */
[----:B------:R-:W-:-:S05]  /*e5f0*/  IMAD.X R10, RZ, RZ, R6, P1 ;  /* 0x000000ffff0a7224 */ /* 0x000fca00008e0606 */
[----:B------:R-:W-:Y:S02]  /*e600*/  LEA.HI.X R5, R5, R11, R10, 0x2, P2 ;  /* 0x0000000b05057211 */ /* 0x000fe400010f140a */
[----:B-1----:R-:W-:-:S07]  /*e610*/  LOP3.LUT R17, R19, 0x1f, RZ, 0xc0, !PT ;  /* 0x0000001f13117812 */ /* 0x002fce00078ec0ff */
.L_x_771:
[----:B------:R-:W-:-:S04]  /*e620*/  SHF.L.U32 R10, R15, 0x1f, RZ ;  /* 0x0000001f0f0a7819 */ /* 0x000fc800000006ff */
[----:B------:R-:W1:Y:S02]  /*e630*/  SYNCS.PHASECHK.TRANS64.TRYWAIT P1, [R7+URZ+0x31838], R10 ;  /* 0x0318380a070075a7 */ /* 0x000e64000802017f */
[----:B-1---5:R-:W-:Y:S05]  /*e640*/  @!P1 BRA `(.L_x_767) ;  /* 0x0000000c00a49947 */ /* 0x022fea0003800000 */
.L_x_781:
[----:B------:R-:W-:Y:S05]  /*e650*/  @P0 BRA `(.L_x_768) ;  /* 0x0000000000140947 */ /* 0x000fea0003800000 */
[----:B------:R-:W-:Y:S01]  /*e660*/  ISETP.NE.AND P1, PT, R17, RZ, PT ;  /* 0x000000ff1100720c */ /* 0x000fe20003f25270 */
[----:B-1----:R-:W-:-:S04]  /*e670*/  IMAD.MOV.U32 R10, RZ, RZ, 0x8100 ;  /* 0x00008100ff0a7424 */ /* 0x002fc800078e00ff */
[----:B------:R2:W-:Y:S08]  /*e680*/  SYNCS.ARRIVE.TRANS64 RZ, [R7+URZ+0x31830], R10 ;  /* 0x0318300a07ff79a7 */ /* 0x0005f0000800003f */
[----:B------:R-:W-:Y:S05]  /*e690*/  @!P1 BRA `(.L_x_768) ;  /* 0x0000000000049947 */ /* 0x000fea0003800000 */
[----:B------:R-:W-:Y:S01]  /*e6a0*/  BPT.TRAP 0x1 ;  /* 0x000000040000795c */ /* 0x000fe20000300000 */
.L_x_768:
[----:B------:R3:W-:Y:S01]  /*e6b0*/  STL.64 [R1+0x10], R2 ;  /* 0x0000100201007387 */ /* 0x0007e20000100a00 */
[----:B------:R-:W-:Y:S01]  /*e6c0*/  R2UR UR19, R18 ;  /* 0x00000000121372ca */ /* 0x000fe200000e0000 */
[----:B------:R-:W-:Y:S01]  /*e6d0*/  VIADD R16, R16, 0x1 ;  /* 0x0000000110107836 */ /* 0x000fe20000000000 */
        /* <DEDUP_REMOVED lines=8> */
[----:B------:R-:W-:Y:S01]  /*e760*/  UIADD3 UR19, UR19, -0x40, URZ ;  /* 0xffffffc013137890 */ /* 0x000fe2000fffe03f */
[----:B------:R-:W-:Y:S01]  /*e770*/  ISETP.NE.AND P1, PT, R16, 0x2, PT ;  /* 0x000000021000780c */ /* 0x000fe20003f25270 */
[----:B------:R-:W-:Y:S01]  /*e780*/  UMOV UR8, 0x0 ;  /* 0x0000000000087882 */ /* 0x000fe20000000000 */
[----:B------:R-:W-:Y:S01]  /*e790*/  UMOV UR9, 0x14f00000 ;  /* 0x14f0000000097882 */ /* 0x000fe20000000000 */
[----:B------:R-:W-:Y:S01]  /*e7a0*/  R2UR UR7, R19 ;  /* 0x00000000130772ca */ /* 0x000fe200000e0000 */
[----:B------:R-:W-:Y:S01]  /*e7b0*/  UMOV UR18, URZ ;  /* 0x0000003f00127c82 */ /* 0x000fe20008000000 */
[----:B------:R-:W-:Y:S01]  /*e7c0*/  R2UR UR4, R4 ;  /* 0x00000000040472ca */ /* 0x000fe200000e0000 */
[----:B------:R-:W-:Y:S01]  /*e7d0*/  UMOV UR34, 0x40 ;  /* 0x0000004000227882 */ /* 0x000fe20000000000 */
[----:B------:R-:W-:Y:S01]  /*e7e0*/  R2UR UR5, R5 ;  /* 0x00000000050572ca */ /* 0x000fe200000e0000 */
[----:B------:R-:W-:Y:S01]  /*e7f0*/  UMOV UR36, UR20 ;  /* 0x0000001400247c82 */ /* 0x000fe20008000000 */
[----:B------:R-:W-:Y:S01]  /*e800*/  SEL R19, RZ, 0x1, P1 ;  /* 0x00000001ff137807 */ /* 0x000fe20000800000 */
[----:B------:R-:W-:Y:S01]  /*e810*/  UIADD3 UR16, UR14, 0x24100, URZ ;  /* 0x000241000e107890 */ /* 0x000fe2000fffe03f */
[----:B------:R-:W-:Y:S01]  /*e820*/  SEL R16, R16, RZ, P1 ;  /* 0x000000ff10107207 */ /* 0x000fe20000800000 */
[----:B------:R-:W-:Y:S01]  /*e830*/  UIADD3 UR17, UR14, 0x31830, URZ ;  /* 0x000318300e117890 */ /* 0x000fe2000fffe03f */
[----:B------:R-:W-:Y:S01]  /*e840*/  LOP3.LUT R14, R14, R19, RZ, 0x3c, !PT ;  /* 0x000000130e0e7212 */ /* 0x000fe200078e3cff */
[----:B------:R-:W-:Y:S01]  /*e850*/  UIADD3 UR32, UR14, 0x26100, URZ ;  /* 0x000261000e207890 */ /* 0x000fe2000fffe03f */
[----:B------:R-:W-:Y:S01]  /*e860*/  ISETP.NE.AND P2, PT, R21, RZ, PT ;  /* 0x000000ff1500720c */ /* 0x000fe20003f45270 */
[----:B------:R-:W-:Y:S01]  /*e870*/  UIADD3 UR24, UR14, 0x28100, URZ ;  /* 0x000281000e187890 */ /* 0x000fe2000fffe03f */
[----:B------:R-:W-:Y:S01]  /*e880*/  IMAD R19, R16, 0x8, R7 ;  /* 0x0000000810137824 */ /* 0x000fe200078e0207 */
        /* <DEDUP_REMOVED lines=9> */
[----:B------:R-:W-:Y:S01]  /*e920*/  SHF.L.U32 R20, R14, 0x1f, RZ ;  /* 0x0000001f0e147819 */ /* 0x000fe200000006ff */
[----:B------:R-:W-:Y:S01]  /*e930*/  UMOV UR10, 0x10 ;  /* 0x00000010000a7882 */ /* 0x000fe20000000000 */
[----:B------:R1:W-:Y:S01]  /*e940*/  UTMALDG.4D [UR32], [UR6], desc[UR8] ;  /* 0x00000820060075b4 */ /* 0x0003e20008019000 */
        /* <DEDUP_REMOVED lines=9> */
.L_x_783:
[----:B------:R-:W-:Y:S01]  /*e9e0*/  LOP3.LUT R15, R15, 0x1, RZ, 0x3c, !PT ;  /* 0x000000010f0f7812 */ /* 0x000fe200078e3cff */
[----:B------:R-:W-:Y:S06]  /*e9f0*/  @P2 BRA `(.L_x_770) ;  /* 0x0000000000142947 */ /* 0x000fec0003800000 */
[----:B------:R-:W-:Y:S01]  /*ea00*/  ISETP.NE.AND P1, PT, R17, RZ, PT ;  /* 0x000000ff1100720c */ /* 0x000fe20003f25270 */
[----:B-1----:R-:W-:-:S04]  /*ea10*/  IMAD.MOV.U32 R20, RZ, RZ, 0x8100 ;  /* 0x00008100ff147424 */ /* 0x002fc800078e00ff */
[----:B------:R2:W-:Y:S08]  /*ea20*/  SYNCS.ARRIVE.TRANS64 RZ, [R19+URZ+0x31810], R20 ;  /* 0x0318101413ff79a7 */ /* 0x0005f0000800003f */
[----:B------:R-:W-:Y:S05]  /*ea30*/  @!P1 BRA `(.L_x_770) ;  /* 0x0000000000049947 */ /* 0x000fea0003800000 */
[----:B------:R-:W-:Y:S01]  /*ea40*/  BPT.TRAP 0x1 ;  /* 0x000000040000795c */ /* 0x000fe20000300000 */
.L_x_770:
[----:B------:R-:W-:Y:S01]  /*ea50*/  R2UR UR41, R19 ;  /* 0x00000000132972ca */ /* 0x000fe200000e0000 */
        /* <DEDUP_REMOVED lines=51> */
.L_x_766:
[----:B------:R-:W-:-:S04]  /*ed90*/  SHF.L.U32 R4, R15, 0x1f, RZ ;  /* 0x0000001f0f047819 */ /* 0x000fc800000006ff */
[----:B------:R-:W1:Y:S02]  /*eda0*/  SYNCS.PHASECHK.TRANS64.TRYWAIT P1, [R7+URZ+0x31838], R4 ;  /* 0x03183804070075a7 */ /* 0x000e64000802017f */
[----:B-1----:R-:W-:Y:S05]  /*edb0*/  @!P1 BRA `(.L_x_772) ;  /* 0x0000000400f49947 */ /* 0x002fea0003800000 */
.L_x_784:
[----:B------:R-:W-:Y:S05]  /*edc0*/  @P0 BRA `(.L_x_773) ;  /* 0x0000000000180947 */ /* 0x000fea0003800000 */
[----:B------:R-:W2:Y:S01]  /*edd0*/  S2R R5, SR_TID.X ;  /* 0x0000000000057919 */ /* 0x000ea20000002100 */
[----:B-1----:R-:W-:-:S04]  /*ede0*/  IMAD.MOV.U32 R4, RZ, RZ, 0x8100 ;  /* 0x00008100ff047424 */ /* 0x002fc800078e00ff */
[----:B------:R3:W-:Y:S01]  /*edf0*/  SYNCS.ARRIVE.TRANS64 RZ, [R7+URZ+0x31830], R4 ;  /* 0x0318300407ff79a7 */ /* 0x0007e2000800003f */
[----:B--2---:R-:W-:-:S13]  /*ee00*/  LOP3.LUT P0, RZ, R5, 0x1f, RZ, 0xc0, !PT ;  /* 0x0000001f05ff7812 */ /* 0x004fda000780c0ff */
[----:B---3--:R-:W-:Y:S05]  /*ee10*/  @!P0 BRA `(.L_x_773) ;  /* 0x0000000000048947 */ /* 0x008fea0003800000 */
[----:B------:R-:W-:Y:S01]  /*ee20*/  BPT.TRAP 0x1 ;  /* 0x000000040000795c */ /* 0x000fe20000300000 */
.L_x_773:
[----:B------:R-:W-:Y:S01]  /*ee30*/  R2UR UR43, R9 ;  /* 0x00000000092b72ca */ /* 0x000fe200000e0000 */
[----:B-1----:R-:W1:Y:S01]  /*ee40*/  LDC.64 R4, c[0x0][0x728] ;  /* 0x0001ca00ff047b82 */ /* 0x002e620000000a00 */
[----:B------:R-:W-:Y:S01]  /*ee50*/  R2UR UR8, R7 ;  /* 0x00000000070872ca */ /* 0x000fe200000e0000 */
[----:B------:R-:W-:Y:S01]  /*ee60*/  UMOV UR6, 0x0 ;  /* 0x0000000000067882 */ /* 0x000fe20000000000 */
[----:B------:R-:W-:Y:S01]  /*ee70*/  UMOV UR7, 0x14f00000 ;  /* 0x14f0000000077882 */ /* 0x000fe20000000000 */
[----:B------:R-:W-:Y:S01]  /*ee80*/  UMOV UR42, URZ ;  /* 0x0000003f002a7c82 */ /* 0x000fe20008000000 */
[----:B------:R-:W-:Y:S01]  /*ee90*/  UMOV UR44, UR20 ;  /* 0x00000014002c7c82 */ /* 0x000fe20008000000 */
[----:B------:R-:W-:Y:S01]  /*eea0*/  UMOV UR45, UR21 ;  /* 0x00000015002d7c82 */ /* 0x000fe20008000000 */
[----:B------:R-:W-:Y:S01]  /*eeb0*/  UMOV UR34, 0x40 ;  /* 0x0000004000227882 */ /* 0x000fe20000000000 */
[----:B------:R-:W-:Y:S01]  /*eec0*/  UMOV UR36, UR20 ;  /* 0x0000001400247c82 */ /* 0x000fe20008000000 */
[----:B------:R-:W-:Y:S01]  /*eed0*/  UMOV UR37, UR21 ;  /* 0x0000001500257c82 */ /* 0x000fe20008000000 */
[----:B------:R-:W-:Y:S01]  /*eee0*/  UMOV UR26, 0x80 ;  /* 0x00000080001a7882 */ /* 0x000fe20000000000 */
[----:B------:R-:W-:Y:S01]  /*eef0*/  UMOV UR28, UR20 ;  /* 0x00000014001c7c82 */ /* 0x000fe20008000000 */
[----:B------:R-:W-:-:S02]  /*ef00*/  USHF.L.U32 UR43, UR43, 0x6, URZ ;  /* 0x000000062b2b7899 */ /* 0x000fc4000800063f */
[----:B------:R-:W-:Y:S02]  /*ef10*/  UIADD3 UR40, UR8, 0x24100, URZ ;  /* 0x0002410008287890 */ /* 0x000fe4000fffe03f */
[----:B------:R-:W-:Y:S02]  /*ef20*/  UIADD3 UR41, UR8, 0x31830, URZ ;  /* 0x0003183008297890 */ /* 0x000fe4000fffe03f */
[----:B-----5:R-:W-:Y:S01]  /*ef30*/  IMAD.U32 R3, RZ, RZ, UR43 ;  /* 0x0000002bff037e24 */ /* 0x020fe2000f8e00ff */
[----:B------:R-:W-:Y:S01]  /*ef40*/  IADD3 R2, P0, R2, UR43, RZ ;  /* 0x0000002b02027c10 */ /* 0x000fe2000ff1e0ff */
[----:B------:R-:W-:Y:S02]  /*ef50*/  UIADD3 UR32, UR8, 0x26100, URZ ;  /* 0x0002610008207890 */ /* 0x000fe4000fffe03f */
[----:B------:R-:W-:Y:S01]  /*ef60*/  UIADD3 UR24, UR8, 0x28100, URZ ;  /* 0x0002810008187890 */ /* 0x000fe2000fffe03f */
[----:B------:R-:W-:Y:S01]  /*ef70*/  LEA.HI.X.SX32 R6, R3, R6, 0x1, P0 ;  /* 0x0000000603067211 */ /* 0x000fe200000f0eff */
[----:B------:R-:W-:Y:S01]  /*ef80*/  UIADD3 UR16, UR8, 0x2a100, URZ ;  /* 0x0002a10008107890 */ /* 0x000fe2000fffe03f */
[----:B-1----:R-:W-:Y:S01]  /*ef90*/  LEA R4, P0, R2, R4, 0x2 ;  /* 0x0000000402047211 */ /* 0x002fe200078010ff */
[----:B------:R-:W-:Y:S01]  /*efa0*/  UIADD3 UR8, UR8, 0x2c300, URZ ;  /* 0x0002c30008087890 */ /* 0x000fe2000fffe03f */
[----:B------:R-:W-:-:S02]  /*efb0*/  UMOV UR33, UR41 ;  /* 0x0000002900217c82 */ /* 0x000fc40008000000 */
        /* <DEDUP_REMOVED lines=27> */
.L_x_763:
[----:B------:R-:W-:Y:S05]  /*f170*/  BSYNC B1 ;  /* 0x0000000000017941 */ /* 0x000fea0003800000 */
.L_x_762:
[----:B------:R-:W-:-:S03]  /*f180*/  UMOV UR4, 0xffffffff ;  /* 0xffffffff00047882 */ /* 0x000fc60000000000 */
[----:B------:R-:W-:Y:S05]  /*f190*/  BRA.DIV UR4, `(.L_x_774) ;  /* 0x0000000604107947 */ /* 0x000fea000b800000 */
[----:B------:R-:W-:-:S13]  /*f1a0*/  ELECT P6, URZ, PT ;  /* 0x00000000003f782f */ /* 0x000fda00038c0000 */
.L_x_787:
[----:B------:R-:W-:Y:S05]  /*f1b0*/  @!P6 BRA `(.L_x_759) ;  /* 0x000000000070e947 */ /* 0x000fea0003800000 */
[----:B------:R-:W-:-:S04]  /*f1c0*/  LOP3.LUT R0, R0, 0x2, RZ, 0xfc, !PT ;  /* 0x0000000200007812 */ /* 0x000fc800078efcff */
[----:B------:R-:W-:-:S13]  /*f1d0*/  ISETP.NE.AND P1, PT, R0, 0x3, PT ;  /* 0x000000030000780c */ /* 0x000fda0003f25270 */
[----:B------:R-:W-:Y:S05]  /*f1e0*/  @!P1 BRA `(.L_x_775) ;  /* 0x0000000000049947 */ /* 0x000fea0003800000 */
[----:B------:R-:W-:Y:S01]  /*f1f0*/  BPT.TRAP 0x1 ;  /* 0x000000040000795c */ /* 0x000fe20000300000 */
.L_x_775:
[----:B------:R-:W1:Y:S01]  /*f200*/  S2R R3, SR_CgaCtaId ;  /* 0x0000000000037919 */ /* 0x000e620000008800 */
[----:B------:R-:W-:Y:S02]  /*f210*/  MOV R0, 0x400 ;  /* 0x0000040000007802 */ /* 0x000fe40000000f00 */
[----:B------:R-:W-:Y:S02]  /*f220*/  SHF.L.U32 R2, R10, 0x1f, RZ ;  /* 0x0000001f0a027819 */ /* 0x000fe400000006ff */
[----:B-1----:R-:W-:-:S05]  /*f230*/  LEA R5, R3, R0, 0x18 ;  /* 0x0000000003057211 */ /* 0x002fca00078ec0ff */
[----:B------:R-:W-:-:S04]  /*f240*/  VIADD R0, R5, 0x31820 ;  /* 0x0003182005007836 */ /* 0x000fc80000000000 */
[----:B------:R-:W-:-:S04]  /*f250*/  IMAD R3, R17, 0x8, R0 ;  /* 0x0000000811037824 */ /* 0x000fc800078e0200 */
[----:B------:R-:W1:Y:S02]  /*f260*/  SYNCS.PHASECHK.TRANS64.TRYWAIT P0, [R3+URZ], R2 ;  /* 0x00000002030075a7 */ /* 0x000e64000800017f */
[----:B-1----:R-:W-:Y:S05]  /*f270*/  @!P0 BRA `(.L_x_776) ;  /* 0x0000000000f88947 */ /* 0x002fea0003800000 */
.L_x_788:
        /* <DEDUP_REMOVED lines=9> */
.L_x_789:
[----:B------:R-:W-:Y:S05]  /*f310*/  @!P1 BRA `(.L_x_778) ;  /* 0x0000000000049947 */ /* 0x000fea0003800000 */
[----:B------:R-:W-:Y:S01]  /*f320*/  BPT.TRAP 0x1 ;  /* 0x000000040000795c */ /* 0x000fe20000300000 */
.L_x_778:
[----:B------:R-:W-:-:S07]  /*f330*/  SHF.L.U32 R6, R6, 0x1f, RZ ;  /* 0x0000001f06067819 */ /* 0x000fce00000006ff */
.L_x_779:
[----:B--2---:R2:W3:Y:S02]  /*f340*/  SYNCS.PHASECHK.TRANS64.TRYWAIT P0, [R5+URZ+0x31838], R6 ;  /* 0x03183806050075a7 */ /* 0x0044e4000800017f */
[----:B---3--:R-:W-:Y:S05]  /*f350*/  @!P0 NANOSLEEP.SYNCS 0x989680 ;  /* 0x009896800000895d */ /* 0x008fea0003900000 */
[----:B------:R-:W3:Y:S02]  /*f360*/  @!P0 SYNCS.PHASECHK.TRANS64 P0, [R5+URZ+0x31838], R6 ;  /* 0x03183806050085a7 */ /* 0x000ee4000800007f */
[----:B---3--:R-:W-:Y:S05]  /*f370*/  @!P0 BRA `(.L_x_779) ;  /* 0xfffffffc00f08947 */ /* 0x008fea000383ffff */
.L_x_759:
[----:B------:R-:W-:Y:S05]  /*f380*/  BSYNC B0 ;  /* 0x0000000000007941 */ /* 0x000fea0003800000 */
.L_x_758:
[----:B------:R-:W-:Y:S05]  /*f390*/  EXIT ;  /* 0x000000000000794d */ /* 0x000fea0003800000 */
.L_x_699:
[----:B-1----:R1:W2:Y:S02]  /*f3a0*/  SYNCS.PHASECHK.TRANS64.TRYWAIT P0, [R17+URZ+0x31800], R10 ;  /* 0x0318000a110075a7 */ /* 0x0022a4000800017f */
[----:B--2---:R-:W-:Y:S05]  /*f3b0*/  @!P0 NANOSLEEP.SYNCS 0x989680 ;  /* 0x009896800000895d */ /* 0x004fea0003900000 */
[----:B------:R-:W2:Y:S02]  /*f3c0*/  @!P0 SYNCS.PHASECHK.TRANS64 P0, [R17+URZ+0x31800], R10 ;  /* 0x0318000a110085a7 */ /* 0x000ea4000800007f */
[----:B--2---:R-:W-:Y:S05]  /*f3d0*/  @!P0 BRA `(.L_x_699) ;  /* 0xfffffffc00f08947 */ /* 0x004fea000383ffff */
[----:B------:R-:W-:Y:S05]  /*f3e0*/  BRA `(.L_x_698) ;  /* 0xffffff1c000c7947 */ /* 0x000fea000383ffff */
.L_x_703:
[----:B--2---:R2:W3:Y:S02]  /*f3f0*/  SYNCS.PHASECHK.TRANS64.TRYWAIT P1, [R16+URZ+0x31810], R7 ;  /* 0x03181007100075a7 */ /* 0x0044e4000802017f */
[----:B---3--:R-:W-:Y:S05]  /*f400*/  @!P1 NANOSLEEP.SYNCS 0x989680 ;  /* 0x009896800000995d */ /* 0x008fea0003900000 */
[----:B------:R-:W3:Y:S02]  /*f410*/  @!P1 SYNCS.PHASECHK.TRANS64 P1, [R16+URZ+0x31810], R7 ;  /* 0x03181007100095a7 */ /* 0x000ee4000802007f */
[----:B---3--:R-:W-:Y:S05]  /*f420*/  @!P1 BRA `(.L_x_703) ;  /* 0xfffffffc00f09947 */ /* 0x008fea000383ffff */
[----:B------:R-:W-:Y:S05]  /*f430*/  BRA `(.L_x_702) ;  /* 0xffffff2400547947 */ /* 0x000fea000383ffff */
.L_x_707:
[----:B----4-:R4:W1:Y:S02]  /*f440*/  SYNCS.PHASECHK.TRANS64.TRYWAIT P1, [R17+URZ+0x31830], R6 ;  /* 0x03183006110075a7 */ /* 0x010864000802017f */
[----:B-1----:R-:W-:Y:S05]  /*f450*/  @!P1 NANOSLEEP.SYNCS 0x989680 ;  /* 0x009896800000995d */ /* 0x002fea0003900000 */
[----:B------:R-:W1:Y:S02]  /*f460*/  @!P1 SYNCS.PHASECHK.TRANS64 P1, [R17+URZ+0x31830], R6 ;  /* 0x03183006110095a7 */ /* 0x000e64000802007f */
[----:B-1----:R-:W-:Y:S05]  /*f470*/  @!P1 BRA `(.L_x_707) ;  /* 0xfffffffc00f09947 */ /* 0x002fea000383ffff */
[----:B------:R-:W-:Y:S05]  /*f480*/  BRA `(.L_x_706) ;  /* 0xffffff4800ac7947 */ /* 0x000fea000383ffff */
.L_x_764:
[----:B-1----:R1:W2:Y:S02]  /*f490*/  SYNCS.PHASECHK.TRANS64.TRYWAIT P1, [R7+URZ+0x31820], R6 ;  /* 0x03182006070075a7 */ /* 0x0022a4000802017f */
[----:B--2---:R-:W-:Y:S05]  /*f4a0*/  @!P1 NANOSLEEP.SYNCS 0x989680 ;  /* 0x009896800000995d */ /* 0x004fea0003900000 */
[----:B------:R-:W2:Y:S02]  /*f4b0*/  @!P1 SYNCS.PHASECHK.TRANS64 P1, [R7+URZ+0x31820], R6 ;  /* 0x03182006070095a7 */ /* 0x000ea4000802007f */
[----:B--2---:R-:W-:Y:S05]  /*f4c0*/  @!P1 BRA `(.L_x_764) ;  /* 0xfffffffc00f09947 */ /* 0x004fea000383ffff */
[----:B------:R-:W-:Y:S05]  /*f4d0*/  BRA `(.L_x_780) ;  /* 0xffffffe800347947 */ /* 0x000fea000383ffff */
.L_x_767:
[----:B-1----:R1:W2:Y:S02]  /*f4e0*/  SYNCS.PHASECHK.TRANS64.TRYWAIT P1, [R7+URZ+0x31838], R10 ;  /* 0x0318380a070075a7 */ /* 0x0022a4000802017f */
[----:B--2---:R-:W-:Y:S05]  /*f4f0*/  @!P1 NANOSLEEP.SYNCS 0x989680 ;  /* 0x009896800000995d */ /* 0x004fea0003900000 */
[----:B------:R-:W2:Y:S02]  /*f500*/  @!P1 SYNCS.PHASECHK.TRANS64 P1, [R7+URZ+0x31838], R10 ;  /* 0x0318380a070095a7 */ /* 0x000ea4000802007f */
[----:B--2---:R-:W-:Y:S05]  /*f510*/  @!P1 BRA `(.L_x_767) ;  /* 0xfffffffc00f09947 */ /* 0x004fea000383ffff */
[----:B------:R-:W-:Y:S05]  /*f520*/  BRA `(.L_x_781) ;  /* 0xfffffff000487947 */ /* 0x000fea000383ffff */
.L_x_769:
[----:B------:R-:W-:-:S07]  /*f530*/  SHF.L.U32 R20, R14, 0x1f, RZ ;  /* 0x0000001f0e147819 */ /* 0x000fce00000006ff */
.L_x_782:
[----:B-1----:R1:W2:Y:S02]  /*f540*/  SYNCS.PHASECHK.TRANS64.TRYWAIT P1, [R19+URZ+0x31820], R20 ;  /* 0x03182014130075a7 */ /* 0x0022a4000802017f */
[----:B--2---:R-:W-:Y:S05]  /*f550*/  @!P1 NANOSLEEP.SYNCS 0x989680 ;  /* 0x009896800000995d */ /* 0x004fea0003900000 */
[----:B------:R-:W2:Y:S02]  /*f560*/  @!P1 SYNCS.PHASECHK.TRANS64 P1, [R19+URZ+0x31820], R20 ;  /* 0x03182014130095a7 */ /* 0x000ea4000802007f */
[----:B--2---:R-:W-:Y:S05]  /*f570*/  @!P1 BRA `(.L_x_782) ;  /* 0xfffffffc00f09947 */ /* 0x004fea000383ffff */
[----:B------:R-:W-:Y:S05]  /*f580*/  BRA `(.L_x_783) ;  /* 0xfffffff400147947 */ /* 0x000fea000383ffff */
.L_x_772:
[----:B-1----:R1:W2:Y:S02]  /*f590*/  SYNCS.PHASECHK.TRANS64.TRYWAIT P1, [R7+URZ+0x31838], R4 ;  /* 0x03183804070075a7 */ /* 0x0022a4000802017f */
[----:B--2---:R-:W-:Y:S05]  /*f5a0*/  @!P1 NANOSLEEP.SYNCS 0x989680 ;  /* 0x009896800000995d */ /* 0x004fea0003900000 */
[----:B------:R-:W2:Y:S02]  /*f5b0*/  @!P1 SYNCS.PHASECHK.TRANS64 P1, [R7+URZ+0x31838], R4 ;  /* 0x03183804070095a7 */ /* 0x000ea4000802007f */
[----:B--2---:R-:W-:Y:S05]  /*f5c0*/  @!P1 BRA `(.L_x_772) ;  /* 0xfffffffc00f09947 */ /* 0x004fea000383ffff */
[----:B------:R-:W-:Y:S05]  /*f5d0*/  BRA `(.L_x_784) ;  /* 0xfffffff400f87947 */ /* 0x000fea000383ffff */
.L_x_774:
[----:B------:R-:W-:Y:S01]  /*f5e0*/  BSSY B1, `(.L_x_785) ;  /* 0x0000006000017945 */ /* 0x000fe20003800000 */
[----:B------:R-:W-:-:S07]  /*f5f0*/  IMAD.MOV.U32 R15, RZ, RZ, -0x1 ;  /* 0xffffffffff0f7424 */ /* 0x000fce00078e00ff */
[----:B------:R-:W-:Y:S05]  /*f600*/  WARPSYNC.COLLECTIVE R15, `(.L_x_786) ;  /* 0x000000000f0c7348 */ /* 0x000fea0003c00000 */
[----:B------:R-:W-:Y:S02]  /*f610*/  ELECT P6, UR62, PT ;  /* 0x00000000003e782f */ /* 0x000fe400038c0000 */
[----:B------:R-:W-:Y:S01]  /*f620*/  MOV R14, UR62 ;  /* 0x0000003e000e7c02 */ /* 0x000fe20008000f00 */
[----:B------:R-:W-:Y:S10]  /*f630*/  ENDCOLLECTIVE ;  /* 0x000000000000791b */ /* 0x000ff40003800000 */
.L_x_786:
[----:B------:R-:W-:Y:S05]  /*f640*/  BSYNC B1 ;  /* 0x0000000000017941 */ /* 0x000fea0003800000 */
.L_x_785:
[----:B------:R-:W-:Y:S05]  /*f650*/  BRA `(.L_x_787) ;  /* 0xfffffff800d47947 */ /* 0x000fea000383ffff */
.L_x_776:
[----:B-1----:R1:W2:Y:S02]  /*f660*/  SYNCS.PHASECHK.TRANS64.TRYWAIT P0, [R3+URZ], R2 ;  /* 0x00000002030075a7 */ /* 0x0022a4000800017f */
[----:B--2---:R-:W-:Y:S05]  /*f670*/  @!P0 NANOSLEEP.SYNCS 0x989680 ;  /* 0x009896800000895d */ /* 0x004fea0003900000 */
[----:B------:R-:W2:Y:S02]  /*f680*/  @!P0 SYNCS.PHASECHK.TRANS64 P0, [R3+URZ], R2 ;  /* 0x00000002030085a7 */ /* 0x000ea4000800007f */
[----:B--2---:R-:W-:Y:S05]  /*f690*/  @!P0 BRA `(.L_x_776) ;  /* 0xfffffffc00f08947 */ /* 0x004fea000383ffff */
[----:B------:R-:W-:Y:S05]  /*f6a0*/  BRA `(.L_x_788) ;  /* 0xfffffff800f47947 */ /* 0x000fea000383ffff */
.L_x_777:
[----:B-1----:R1:W2:Y:S02]  /*f6b0*/  SYNCS.PHASECHK.TRANS64.TRYWAIT P0, [R17+URZ], R0 ;  /* 0x00000000110075a7 */ /* 0x0022a4000800017f */
[----:B--2---:R-:W-:Y:S05]  /*f6c0*/  @!P0 NANOSLEEP.SYNCS 0x989680 ;  /* 0x009896800000895d */ /* 0x004fea0003900000 */
[----:B------:R-:W2:Y:S02]  /*f6d0*/  @!P0 SYNCS.PHASECHK.TRANS64 P0, [R17+URZ], R0 ;  /* 0x00000000110085a7 */ /* 0x000ea4000800007f */
[----:B--2---:R-:W-:Y:S05]  /*f6e0*/  @!P0 BRA `(.L_x_777) ;  /* 0xfffffffc00f08947 */ /* 0x004fea000383ffff */
[----:B------:R-:W-:Y:S05]  /*f6f0*/  BRA `(.L_x_789) ;  /* 0xfffffffc00047947 */ /* 0x000fea000383ffff */
.L_x_790:
        /* <DEDUP_REMOVED lines=16> */
.L_x_1153:


//--------------------- .text._ZN7cutlass13device_kernelIN5flash11enable_sm90INS1_16FlashAttnBwdSm90INS1_25CollectiveMainloopBwdSm90ILi2ELi1ELi1EN4cute5tupleIJNS5_1CILi1EEES8_S8_EEENS6_IJNS7_ILi64EEENS7_ILi80EEENS7_ILi256EEEEEENS_10bfloat16_tEfNS_4arch4Sm90ELb1ELb0ELb1ELb0ELb0ELb0ELb1ELb1ELi2ELi1ELi1ELi1ELb0EEENS1_24CollectiveEpilogueBwdGQAISD_fSG_Li256ELb0ELb0EEENS1_25SingleTileBwdLPTSchedulerILb0ELi80ELb0EEEEEEEEEvNT_6ParamsE --------------------------
	.section	.text._ZN7cutlass13device_kernelIN5flash11enable_sm90INS1_16FlashAttnBwdSm90INS1_25CollectiveMainloopBwdSm90ILi2ELi1ELi1EN4cute5tupleIJNS5_1CILi1EEES8_S8_EEENS6_IJNS7_ILi64EEENS7_ILi80EEENS7_ILi256EEEEEENS_10bfloat16_tEfNS_4arch4Sm90ELb1ELb0ELb1ELb0ELb0ELb0ELb1ELb1ELi2ELi1ELi1ELi1ELb0EEENS1_24CollectiveEpilogueBwdGQAISD_fSG_Li256ELb0ELb0EEENS1_25SingleTileBwdLPTSchedulerILb0ELi80ELb0EEEEEEEEEvNT_6ParamsE,"ax",@progbits
	.align	128
.text._ZN7cutlass13device_kernelIN5flash11enable_sm90INS1_16FlashAttnBwdSm90INS1_25CollectiveMainloopBwdSm90ILi2ELi1ELi1EN4cute5tupleIJNS5_1CILi1EEES8_S8_EEENS6_IJNS7_ILi64EEENS7_ILi80EEENS7_ILi256EEEEEENS_10bfloat16_tEfNS_4arch4Sm90ELb1ELb0ELb1ELb0ELb0ELb0ELb1ELb1ELi2ELi1ELi1ELi1ELb0EEENS1_24CollectiveEpilogueBwdGQAISD_fSG_Li256ELb0ELb0EEENS1_25SingleTileBwdLPTSchedulerILb0ELi80ELb0EEEEEEEEEvNT_6ParamsE:
        .type           _ZN7cutlass13device_kernelIN5flash11enable_sm90INS1_16FlashAttnBwdSm90INS1_25CollectiveMainloopBwdSm90ILi2ELi1ELi1EN4cute5tupleIJNS5_1CILi1EEES8_S8_EEENS6_IJNS7_ILi64EEENS7_ILi80EEENS7_ILi256EEEEEENS_10bfloat16_tEfNS_4arch4Sm90ELb1ELb0ELb1ELb0ELb0ELb0ELb1ELb1ELi2ELi1ELi1ELi1ELb0EEENS1_24CollectiveEpilogueBwdGQAISD_fSG_Li256ELb0ELb0EEENS1_25SingleTileBwdLPTSchedulerILb0ELi80ELb0EEEEEEEEEvNT_6ParamsE,@function
        .size           _ZN7cutlass13device_kernelIN5flash11enable_sm90INS1_16FlashAttnBwdSm90INS1_25CollectiveMainloopBwdSm90ILi2ELi1ELi1EN4cute5tupleIJNS5_1CILi1EEES8_S8_EEENS6_IJNS7_ILi64EEENS7_ILi80EEENS7_ILi256EEEEEENS_10bfloat16_tEfNS_4arch4Sm90ELb1ELb0ELb1ELb0ELb0ELb0ELb1ELb1ELi2ELi1ELi1ELi1ELb0EEENS1_24CollectiveEpilogueBwdGQAISD_fSG_Li256ELb0ELb0EEENS1_25SingleTileBwdLPTSchedulerILb0ELi80ELb0EEEEEEEEEvNT_6ParamsE,(.L_x_1154 - _ZN7cutlass13device_kernelIN5flash11enable_sm90INS1_16FlashAttnBwdSm90INS1_25CollectiveMainloopBwdSm90ILi2ELi1ELi1EN4cute5tupleIJNS5_1CILi1EEES8_S8_EEENS6_IJNS7_ILi64EEENS7_ILi80EEENS7_ILi256EEEEEENS_10bfloat16_tEfNS_4arch4Sm90ELb1ELb0ELb1ELb0ELb0ELb0ELb1ELb1ELi2ELi1ELi1ELi1ELb0EEENS1_24CollectiveEpilogueBwdGQAISD_fSG_Li256ELb0ELb0EEENS1_25SingleTileBwdLPTSchedulerILb0ELi80ELb0EEEEEEEEEvNT_6ParamsE)
        .other          _ZN7cutlass13device_kernelIN5flash11enable_sm90INS1_16FlashAttnBwdSm90INS1_25CollectiveMainloopBwdSm90ILi2ELi1ELi1EN4cute5tupleIJNS5_1CILi1EEES8_S8_EEENS6_IJNS7_ILi64EEENS7_ILi80EEENS7_ILi256EEEEEENS_10bfloat16_tEfNS_4arch4Sm90ELb1ELb0ELb1ELb0ELb0ELb0ELb1ELb1ELi2ELi1ELi1ELi1ELb0EEENS1_24CollectiveEpilogueBwdGQAISD_fSG_Li256ELb0ELb0EEENS1_25SingleTileBwdLPTSchedulerILb0ELi80ELb0EEEEEEEEEvNT_6ParamsE,@"STO_CUDA_ENTRY STV_DEFAULT"
_ZN7cutlass13device_kernelIN5flash11enable_sm90INS1_16FlashAttnBwdSm90INS1_25CollectiveMainloopBwdSm90ILi2ELi1ELi1EN4cute5tupleIJNS5_1CILi1EEES8_S8_EEENS6_IJNS7_ILi64EEENS7_ILi80EEENS7_ILi256EEEEEENS_10bfloat16_tEfNS_4arch4Sm90ELb1ELb0ELb1ELb0ELb0ELb0ELb1ELb1ELi2ELi1ELi1ELi1ELb0EEENS1_24CollectiveEpilogueBwdGQAISD_fSG_Li256ELb0ELb0EEENS1_25SingleTileBwdLPTSchedulerILb0ELi80ELb0EEEEEEEEEvNT_6ParamsE:
        /* <DEDUP_REMOVED lines=23> */
.L_x_792:
[----:B------:R-:W-:Y:S05]  /*0170*/  BSYNC B0 ;  /* 0x0000000000007941 */ /* 0x000fea0003800000 */
.L_x_791:
        /* <DEDUP_REMOVED lines=34> */
.L_x_793:
        /* <DEDUP_REMOVED lines=20> */
.L_x_794:
        /* <DEDUP_REMOVED lines=8> */
.L_x_797:
        /* <DEDUP_REMOVED lines=23> */
[----:B------:R-:W-:Y:S02]  /*06d0*/  UIMAD UR4, UR11, UR7, URZ ;  /* 0x000000070b0472a4 */ /* 0x000fe4000f8e023f */
[----:B------:R-:W-:-:S05]  /*06e0*/  IMAD.U32 R2, RZ, RZ, UR11 ;  /* 0x0000000bff027e24 */ /* 0x000fca000f8e00ff */
[----:B------:R1:W-:Y:S01]  /*06f0*/  STL [R1+0x10], R2 ;  /* 0x0000100201007387 */ /* 0x0003e20000100800 */
[----:B------:R-:W-:Y:S05]  /*0700*/  BRA `(.L_x_799) ;  /* 0x0000000000247947 */ /* 0x000fea0003800000 */
.L_x_798:
        /* <DEDUP_REMOVED lines=8> */
[----:B------:R2:W-:Y:S05]  /*0790*/  STL [R1+0x10], R2 ;  /* 0x0000100201007387 */ /* 0x0005ea0000100800 */
.L_x_799:
        /* <DEDUP_REMOVED lines=11> */
[----:B-12---:R-:W-:Y:S01]  /*0850*/  IMAD.U32 R2, RZ, RZ, UR9 ;  /* 0x00000009ff027e24 */ /* 0x006fe2000f8e00ff */
[----:B------:R-:W-:Y:S01]  /*0860*/  ISETP.LE.AND P0, PT, RZ, UR9, PT ;  /* 0x00000009ff007c0c */ /* 0x000fe2000bf03270 */
[----:B------:R-:W-:-:S03]  /*0870*/  UIMAD UR4, UR7, UR4, UR6 ;  /* 0x00000004070472a4 */ /* 0x000fc6000f8e0206 */
[----:B------:R1:W-:Y:S09]  /*0880*/  STL [R1+0x14], R2 ;  /* 0x0000140201007387 */ /* 0x0003f20000100800 */
[----:B------:R-:W-:Y:S05]  /*0890*/  @!P0 BRA `(.L_x_800) ;  /* 0x000000a800308947 */ /* 0x000fea0003800000 */
[----:B-1----:R-:W2:Y:S01]  /*08a0*/  LDL R2, [R1+0x10] ;  /* 0x0000100001027983 */ /* 0x002ea20000100800 */
[----:B------:R-:W-:Y:S01]  /*08b0*/  ULDC UR9, c[0x0][0x280] ;  /* 0x0000a00000097ab9 */ /* 0x000fe20000000800 */
[----:B------:R-:W-:Y:S01]  /*08c0*/  ULDC UR10, c[0x0][0x290] ;  /* 0x0000a400000a7ab9 */ /* 0x000fe20000000800 */
[----:B------:R-:W-:Y:S01]  /*08d0*/  ULDC UR7, c[0x0][0x74c] ;  /* 0x0001d30000077ab9 */ /* 0x000fe20000000800 */
        /* <DEDUP_REMOVED lines=81> */
[----:B--2---:R-:W-:-:S13]  /*0df0*/  R2UR UR5, R2 ;  /* 0x00000000020572ca */ /* 0x004fda00000e0000 */
[----:B------:R-:W-:-:S04]  /*0e00*/  UIMAD UR5, UR5, 0x50, UR9 ;  /* 0x00000050050578a4 */ /* 0x000fc8000f8e0209 */
[----:B------:R-:W-:Y:S02]  /*0e10*/  UIADD3 UR7, -UR7, UR5, -UR10 ;  /* 0x0000000507077290 */ /* 0x000fe4000fffe90a */
[----:B------:R-:W-:Y:S02]  /*0e20*/  UIADD3 UR5, UR9, 0x3f, URZ ;  /* 0x0000003f09057890 */ /* 0x000fe4000fffe03f */
[----:B------:R-:W-:Y:S02]  /*0e30*/  USHF.R.S32.HI UR8, URZ, 0x1f, UR7 ;  /* 0x0000001f3f087899 */ /* 0x000fe40008011407 */
[----:B------:R-:W-:Y:S02]  /*0e40*/  USHF.R.S32.HI UR6, URZ, 0x1f, UR5 ;  /* 0x0000001f3f067899 */ /* 0x000fe40008011405 */
[----:B------:R-:W-:Y:S02]  /*0e50*/  ULEA.HI UR8, UR8, UR7, URZ, 0x6 ;  /* 0x0000000708087291 */ /* 0x000fe4000f8f303f */
[----:B------:R-:W-:-:S02]  /*0e60*/  ULEA.HI UR6, UR6, UR5, URZ, 0x6 ;  /* 0x0000000506067291 */ /* 0x000fc4000f8f303f */
[----:B------:R-:W-:Y:S02]  /*0e70*/  USHF.R.S32.HI UR8, URZ, 0x6, UR8 ;  /* 0x000000063f087899 */ /* 0x000fe40008011408 */
[----:B------:R-:W-:-:S04]  /*0e80*/  USHF.R.S32.HI UR11, URZ, 0x6, UR6 ;  /* 0x000000063f0b7899 */ /* 0x000fc80008011406 */
[----:B------:R-:W-:Y:S02]  /*0e90*/  VIMNMX R5, RZ, UR8, !PT ;  /* 0x00000008ff057c48 */ /* 0x000fe4000ffe0100 */
[----:B------:R-:W-:Y:S02]  /*0ea0*/  IMAD.U32 R2, RZ, RZ, UR11 ;  /* 0x0000000bff027e24 */ /* 0x000fe4000f8e00ff */
[----:B------:R-:W-:-:S03]  /*0eb0*/  ISETP.LT.AND P1, PT, R5, UR11, PT ;  /* 0x0000000b05007c0c */ /* 0x000fc6000bf21270 */
[----:B------:R1:W-:Y:S02]  /*0ec0*/  STL [R1+0x8], R2 ;  /* 0x0000080201007387 */ /* 0x0003e40000100800 */
[----:B-1----:R-:W-:-:S05]  /*0ed0*/  IMAD.U32 R2, RZ, RZ, UR4 ;  /* 0x00000004ff027e24 */ /* 0x002fca000f8e00ff */
[----:B------:R1:W-:Y:S03]  /*0ee0*/  STL [R1+0xc], R2 ;  /* 0x00000c0201007387 */ /* 0x0003e60000100800 */
[----:B------:R-:W-:Y:S05]  /*0ef0*/  @!P1 BRA `(.L_x_801) ;  /* 0x0000007c00549947 */ /* 0x000fea0003800000 */
[----:B-1----:R-:W1:Y:S01]  /*0f00*/  S2R R2, SR_CgaCtaId ;  /* 0x0000000000027919 */ /* 0x002e620000008800 */
        /* <DEDUP_REMOVED lines=9> */
[CC--:B------:R-:W-:Y:S02]  /*0fa0*/  LEA.HI R8, R3.reuse, R2.reuse, RZ, 0x4 ;  /* 0x0000000203087211 */ /* 0x0c0fe400078f20ff */
[----:B------:R-:W-:Y:S02]  /*0fb0*/  SHF.R.S32.HI R6, RZ, 0x7, R4 ;  /* 0x00000007ff067819 */ /* 0x000fe40000011404 */
[----:B------:R-:W-:Y:S02]  /*0fc0*/  LOP3.LUT R9, R4, 0xffffff80, RZ, 0xc0, !PT ;  /* 0xffffff8004097812 */ /* 0x000fe400078ec0ff */
[----:B------:R-:W-:Y:S01]  /*0fd0*/  LOP3.LUT R11, R8, 0xffffff0, RZ, 0xc0, !PT ;  /* 0x0ffffff0080b7812 */ /* 0x000fe200078ec0ff */
[----:B------:R3:W4:Y:S01]  /*0fe0*/  SHFL.IDX PT, R7, R6, RZ, 0x1f ;  /* 0x00001fff06077589 */ /* 0x00072200000e0000 */
[----:B------:R-:W-:Y:S01]  /*0ff0*/  LEA.HI R3, R3, R2, RZ, 0x5 ;  /* 0x0000000203037211 */ /* 0x000fe200078f28ff */
[----:B------:R-:W-:-:S02]  /*1000*/  IMAD.IADD R9, R2, 0x1, -R9 ;  /* 0x0000000102097824 */ /* 0x000fc400078e0a09 */
[----:B------:R-:W-:Y:S01]  /*1010*/  IMAD.IADD R11, R2, 0x1, -R11 ;  /* 0x00000001020b7824 */ /* 0x000fe200078e0a0b */
[--C-:B------:R-:W-:Y:S02]  /*1020*/  SHF.R.S32.HI R12, RZ, 0x5, R3.reuse ;  /* 0x00000005ff0c7819 */ /* 0x100fe40000011403 */
[----:B------:R-:W-:Y:S02]  /*1030*/  SHF.R.S32.HI R3, RZ, 0x1f, R3 ;  /* 0x0000001fff037819 */ /* 0x000fe40000011403 */
[----:B------:R-:W-:Y:S01]  /*1040*/  LEA.HI R2, R6, R6, RZ, 0x1 ;  /* 0x0000000606027211 */ /* 0x000fe200078f08ff */
[----:B-123--:R-:W-:Y:S06]  /*1050*/  @P0 BRA `(.L_x_802) ;  /* 0x0000000000080947 */ /* 0x00efec0003800000 */
[----:B------:R-:W1:Y:S02]  /*1060*/  SYNCS.PHASECHK.TRANS64.TRYWAIT P0, [R17+URZ+0x31800], R10 ;  /* 0x0318000a110075a7 */ /* 0x000e64000800017f */
[----:B-1----:R-:W-:Y:S05]  /*1070*/  @!P0 BRA `(.L_x_803) ;  /* 0x000000a000408947 */ /* 0x002fea0003800000 */
.L_x_802:
[----:B------:R-:W2:Y:S01]  /*1080*/  LDL R8, [R1+0xc] ;  /* 0x00000c0001087983 */ /* 0x000ea20000100800 */
[----:B------:R-:W3:Y:S03]  /*1090*/  LDC.64 R232, c[0x0][0x2e0] ;  /* 0x0000b800ffe87b82 */ /* 0x000ee60000000a00 */
[----:B------:R-:W5:Y:S04]  /*10a0*/  LDL R4, [R1+0x14] ;  /* 0x0000140001047983 */ /* 0x000f680000100800 */
[----:B------:R-:W3:Y:S01]  /*10b0*/  LDL R16, [R1+0x10] ;  /* 0x0000100001107983 */ /* 0x000ee20000100800 */
[----:B------:R-:W-:Y:S01]  /*10c0*/  LOP3.LUT R13, R2, 0x1ffffffe, RZ, 0xc0, !PT ;  /* 0x1ffffffe020d7812 */ /* 0x000fe200078ec0ff */
[C---:B------:R-:W-:Y:S01]  /*10d0*/  IMAD R14, R6.reuse, 0x40, R11 ;  /* 0x00000040060e7824 */ /* 0x040fe200078e020b */
[----:B----4-:R-:W-:Y:S01]  /*10e0*/  LEA.HI R2, R7, R7, RZ, 0x1 ;  /* 0x0000000707027211 */ /* 0x010fe200078f08ff */
[----:B-1----:R-:W-:-:S02]  /*10f0*/  IMAD R10, R6, 0x800, R9 ;  /* 0x00000800060a7824 */ /* 0x002fc400078e0209 */
[----:B------:R-:W-:Y:S01]  /*1100*/  IMAD.IADD R15, R6, 0x1, -R13 ;  /* 0x00000001060f7824 */ /* 0x000fe200078e0a0d */
[----:B------:R-:W-:-:S04]  /*1110*/  LEA.HI R3, R3, R12, RZ, 0x2 ;  /* 0x0000000c03037211 */ /* 0x000fc800078f10ff */
[----:B------:R-:W-:-:S05]  /*1120*/  LOP3.LUT R13, R3, 0xfffffc, RZ, 0xc0, !PT ;  /* 0x00fffffc030d7812 */ /* 0x000fca00078ec0ff */
[----:B------:R-:W-:Y:S01]  /*1130*/  IMAD.IADD R13, R12, 0x1, -R13 ;  /* 0x000000010c0d7824 */ /* 0x000fe200078e0a0d */
[----:B------:R-:W-:-:S03]  /*1140*/  LOP3.LUT R231, R0, 0x1, RZ, 0xfc, !PT ;  /* 0x0000000100e77812 */ /* 0x000fc600078efcff */
[----:B------:R-:W-:-:S04]  /*1150*/  IMAD R13, R13, 0x10, R14 ;  /* 0x000000100d0d7824 */ /* 0x000fc800078e020e */
[----:B------:R-:W-:Y:S01]  /*1160*/  IMAD.SHL.U32 R0, R13, 0x8, RZ ;  /* 0x000000080d007824 */ /* 0x000fe200078e00ff */
[----:B------:R-:W-:Y:S01]  /*1170*/  CS2R R214, SRZ ;  /* 0x0000000000d67805 */ /* 0x000fe2000001ff00 */
[----:B------:R-:W-:Y:S01]  /*1180*/  IMAD.MOV.U32 R228, RZ, RZ, RZ ;  /* 0x000000ffffe47224 */ /* 0x000fe200078e00ff */
        /* <DEDUP_REMOVED lines=80> */
[----:B------:R-:W-:Y:S01]  /*1690*/  ULDC.64 UR60, c[0x0][0x208] ;  /* 0x00008200003c7ab9 */ /* 0x000fe20000000a00 */
[----:B--2---:R-:W-:Y:S02]  /*16a0*/  R2UR UR6, R8 ;  /* 0x00000000080672ca */ /* 0x004fe400000e0000 */
[----:B------:R-:W-:Y:S02]  /*16b0*/  SHF.R.S32.HI R8, RZ, 0x1f, R9 ;  /* 0x0000001fff087819 */ /* 0x000fe40000011409 */
[----:B-----5:R-:W-:Y:S02]  /*16c0*/  R2UR UR5, R4 ;  /* 0x00000000040572ca */ /* 0x020fe400000e0000 */
[----:B------:R-:W-:-:S02]  /*16d0*/  LEA.HI R6, R8, R9, RZ, 0x2 ;  /* 0x0000000908067211 */ /* 0x000fc400078f10ff */
[----:B------:R-:W-:Y:S01]  /*16e0*/  LOP3.LUT R4, R2, 0xfffffffe, RZ, 0xc0, !PT ;  /* 0xfffffffe02047812 */ /* 0x000fe200078ec0ff */
[----:B------:R-:W-:Y:S01]  /*16f0*/  IMAD.SHL.U32 R2, R10, 0x4, RZ ;  /* 0x000000040a027824 */ /* 0x000fe200078e00ff */
[--C-:B------:R-:W-:Y:S02]  /*1700*/  SHF.R.S32.HI R10, RZ, 0x2, R6.reuse ;  /* 0x00000002ff0a7819 */ /* 0x100fe40000011406 */
[----:B------:R-:W-:Y:S01]  /*1710*/  SHF.R.S32.HI R11, RZ, 0x1f, R6 ;  /* 0x0000001fff0b7819 */ /* 0x000fe20000011406 */
[----:B------:R-:W-:Y:S01]  /*1720*/  USHF.R.S32.HI UR4, URZ, 0x1f, UR6 ;  /* 0x0000001f3f047899 */ /* 0x000fe20008011406 */
[----:B------:R-:W-:Y:S02]  /*1730*/  SHF.R.S32.HI R3, RZ, 0x1f, R2 ;  /* 0x0000001fff037819 */ /* 0x000fe40000011402 */
[----:B------:R-:W-:-:S03]  /*1740*/  LEA.HI R11, R11, R10, RZ, 0x3 ;  /* 0x0000000a0b0b7211 */ /* 0x000fc600078f18ff */
[C---:B------:R-:W-:Y:S01]  /*1750*/  IMAD R12, R18.reuse, UR4, RZ ;  /* 0x00000004120c7c24 */ /* 0x040fe2000f8e02ff */
[----:B------:R-:W-:Y:S01]  /*1760*/  LOP3.LUT R11, R11, 0xfffffff8, RZ, 0xc0, !PT ;  /* 0xfffffff80b0b7812 */ /* 0x000fe200078ec0ff */
[----:B------:R-:W-:Y:S01]  /*1770*/  USHF.R.S32.HI UR4, URZ, 0x1f, UR5 ;  /* 0x0000001f3f047899 */ /* 0x000fe20008011405 */
[----:B------:R-:W-:Y:S02]  /*1780*/  IMAD.IADD R4, R7, 0x1, -R4 ;  /* 0x0000000107047824 */ /* 0x000fe400078e0a04 */
[----:B------:R-:W-:-:S04]  /*1790*/  IMAD.WIDE.U32 R2, R18, UR6, R2 ;  /* 0x0000000612027c25 */ /* 0x000fc8000f8e0002 */
[----:B------:R-:W-:Y:S02]  /*17a0*/  IMAD R7, R19, UR6, R12 ;  /* 0x0000000613077c24 */ /* 0x000fe4000f8e020c */
[----:B------:R-:W-:Y:S02]  /*17b0*/  IMAD.IADD R11, R10, 0x1, -R11 ;  /* 0x000000010a0b7824 */ /* 0x000fe400078e0a0b */
[C---:B---3--:R-:W-:Y:S02]  /*17c0*/  IMAD R10, R232.reuse, UR4, RZ ;  /* 0x00000004e80a7c24 */ /* 0x048fe4000f8e02ff */
[----:B------:R-:W-:Y:S02]  /*17d0*/  IMAD.IADD R3, R3, 0x1, R7 ;  /* 0x0000000103037824 */ /* 0x000fe400078e0207 */
[----:B------:R-:W-:Y:S02]  /*17e0*/  IMAD R7, R233, UR5, R10 ;  /* 0x00000005e9077c24 */ /* 0x000fe4000f8e020a */
[----:B------:R-:W-:Y:S01]  /*17f0*/  IMAD.WIDE.U32 R232, R232, UR5, R2 ;  /* 0x00000005e8e87c25 */ /* 0x000fe2000f8e0002 */
[----:B------:R-:W-:-:S03]  /*1800*/  R2UR UR4, R16 ;  /* 0x00000000100472ca */ /* 0x000fc600000e0000 */
[----:B------:R-:W-:Y:S02]  /*1810*/  IMAD.MOV.U32 R3, RZ, RZ, R5 ;  /* 0x000000ffff037224 */ /* 0x000fe400078e0005 */
[----:B------:R-:W-:Y:S01]  /*1820*/  IMAD.IADD R5, R233, 0x1, R7 ;  /* 0x00000001e9057824 */ /* 0x000fe200078e0207 */
[----:B------:R-:W-:-:S04]  /*1830*/  LOP3.LUT R6, R6, 0x7ffffffc, RZ, 0xc0, !PT ;  /* 0x7ffffffc06067812 */ /* 0x000fc800078ec0ff */
[----:B------:R1:W-:Y:S01]  /*1840*/  STL [R1+0x4], R5 ;  /* 0x0000040501007387 */ /* 0x0003e20000100800 */
[----:B------:R-:W-:Y:S01]  /*1850*/  IMAD.IADD R6, R9, 0x1, -R6 ;  /* 0x0000000109067824 */ /* 0x000fe200078e0a06 */
[----:B------:R-:W-:Y:S01]  /*1860*/  LEA.HI R8, R8, R9, RZ, 0x5 ;  /* 0x0000000908087211 */ /* 0x000fe200078f28ff */
[----:B------:R-:W-:Y:S02]  /*1870*/  UIMAD UR4, UR4, -0x50, UR10 ;  /* 0xffffffb0040478a4 */ /* 0x000fe4000f8e020a */
[----:B------:R-:W-:Y:S01]  /*1880*/  IMAD R6, R15, 0x4, R6 ;  /* 0x000000040f067824 */ /* 0x000fe200078e0206 */
[----:B------:R-:W-:Y:S01]  /*1890*/  SHF.R.S32.HI R8, RZ, 0x5, R8 ;  /* 0x00000005ff087819 */ /* 0x000fe20000011408 */
[----:B------:R-:W-:Y:S02]  /*18a0*/  UIADD3 UR5, UR4, 0x1, -UR9 ;  /* 0x0000000104057890 */ /* 0x000fe4000fffe809 */
[----:B------:R-:W-:Y:S02]  /*18b0*/  IMAD.SHL.U32 R229, R6, 0x2, RZ ;  /* 0x0000000206e57824 */ /* 0x000fe400078e00ff */
[----:B------:R-:W-:-:S02]  /*18c0*/  IMAD R19, R8, 0x10, R11 ;  /* 0x0000001008137824 */ /* 0x000fc400078e020b */
[----:B------:R-:W-:Y:S01]  /*18d0*/  IMAD.MOV.U32 R2, RZ, RZ, RZ ;  /* 0x000000ffff027224 */ /* 0x000fe200078e00ff */
[C---:B------:R-:W-:Y:S01]  /*18e0*/  IADD3 R230, -R229.reuse, UR4, RZ ;  /* 0x00000004e5e67c10 */ /* 0x040fe2000fffe1ff */
[----:B------:R-:W-:Y:S01]  /*18f0*/  IMAD.MOV.U32 R18, RZ, RZ, RZ ;  /* 0x000000ffff127224 */ /* 0x000fe200078e00ff */
[----:B-1----:R-:W-:-:S07]  /*1900*/  IADD3 R229, -R229, UR5, RZ ;  /* 0x00000005e5e57c10 */ /* 0x002fce000fffe1ff */
.L_x_814:
[----:B------:R-:W-:-:S13]  /*1910*/  ISETP.NE.AND P0, PT, R231, 0x3, PT ;  /* 0x00000003e700780c */ /* 0x000fda0003f05270 */
[----:B------:R-:W-:Y:S05]  /*1920*/  @!P0 BRA `(.L_x_804) ;  /* 0x0000000000048947 */ /* 0x000fea0003800000 */
[----:B------:R-:W-:Y:S01]  /*1930*/  BPT.TRAP 0x1 ;  /* 0x000000040000795c */ /* 0x000fe20000300000 */
.L_x_804:
[----:B------:R-:W-:Y:S01]  /*1940*/  IMAD R16, R2, 0x8, R17 ;  /* 0x0000000802107824 */ /* 0x000fe200078e0211 */
[----:B------:R-:W-:-:S04]  /*1950*/  SHF.L.U32 R9, R228, 0x1f, RZ ;  /* 0x0000001fe4097819 */ /* 0x000fc800000006ff */
[----:B------:R1:W2:Y:S01]  /*1960*/  SYNCS.PHASECHK.TRANS64.TRYWAIT P1, [R16+URZ+0x31810], R9 ;  /* 0x03181009100075a7 */ /* 0x0002a2000802017f */
[----:B------:R-:W-:Y:S05]  /*1970*/  @!P0 BRA `(.L_x_805) ;  /* 0x0000000000048947 */ /* 0x000fea0003800000 */
[----:B------:R-:W-:Y:S01]  /*1980*/  BPT.TRAP 0x1 ;  /* 0x000000040000795c */ /* 0x000fe20000300000 */
.L_x_805:
        /* <DEDUP_REMOVED lines=11> */
.L_x_806:
[----:B------:R-:W-:Y:S01]  /*1a40*/  IMAD R7, R2, 0x800, R11 ;  /* 0x0000080002077824 */ /* 0x000fe200078e020b */
[C---:B------:R-:W-:Y:S01]  /*1a50*/  R2UR UR6, R6.reuse ;  /* 0x00000000060672ca */ /* 0x040fe200000e0000 */
[C---:B------:R-:W-:Y:S01]  /*1a60*/  VIADD R8, R6.reuse, 0x80 ;  /* 0x0000008006087836 */ /* 0x040fe20000000000 */
[----:B------:R-:W-:Y:S01]  /*1a70*/  WARPGROUP.ARRIVE ;  /* 0x00000000000079c5 */ /* 0x000fe20000000000 */
[----:B-12---:R-:W-:Y:S01]  /*1a80*/  VIADD R9, R6, 0x100 ;  /* 0x0000010006097836 */ /* 0x006fe20000000000 */
        /* <DEDUP_REMOVED lines=414> */
[----:B------:R-:W-:-:S04]  /*3470*/  IMAD R6, R2, 0x40, R19 ;  /* 0x0000004002067824 */ /* 0x000fc800078e0213 */
[----:B------:R-:W-:-:S05]  /*3480*/  IMAD R8, R6, 0x4, R17 ;  /* 0x0000000406087824 */ /* 0x000fca00078e0211 */
        /* <DEDUP_REMOVED lines=15> */
[----:B-1----:R-:W-:Y:S05]  /*3580*/  @!P0 BRA `(.L_x_808) ;  /* 0x0000000000048947 */ /* 0x002fea0003800000 */
[----:B------:R-:W-:Y:S01]  /*3590*/  BPT.TRAP 0x1 ;  /* 0x000000040000795c */ /* 0x000fe20000300000 */
.L_x_808:
[----:B------:R-:W-:-:S04]  /*35a0*/  SHF.L.U32 R10, R18, 0x1f, RZ ;  /* 0x0000001f120a7819 */ /* 0x000fc800000006ff */
[----:B------:R1:W4:Y:S01]  /*35b0*/  SYNCS.PHASECHK.TRANS64.TRYWAIT P1, [R17+URZ+0x31830], R10 ;  /* 0x0318300a110075a7 */ /* 0x000322000802017f */
[----:B------:R-:W-:Y:S05]  /*35c0*/  @!P0 BRA `(.L_x_809) ;  /* 0x0000000000048947 */ /* 0x000fea0003800000 */
[----:B------:R-:W-:Y:S01]  /*35d0*/  BPT.TRAP 0x1 ;  /* 0x000000040000795c */ /* 0x000fe20000300000 */
.L_x_809:
        /* <DEDUP_REMOVED lines=11> */
.L_x_810:
[C---:B-1--4-:R-:W-:Y:S01]  /*3690*/  VIADD R10, R8.reuse, 0x80 ;  /* 0x00000080080a7836 */ /* 0x052fe20000000000 */
[----:B------:R-:W-:Y:S01]  /*36a0*/  R2UR UR4, R9 ;  /* 0x00000000090472ca */ /* 0x000fe200000e0000 */
[C---:B------:R-:W-:Y:S01]  /*36b0*/  VIADD R11, R8.reuse, 0x100 ;  /* 0x00000100080b7836 */ /* 0x040fe20000000000 */
        /* <DEDUP_REMOVED lines=11> */
[C---:B------:R-:W-:Y:S01]  /*3770*/  VIADD R11, R8.reuse, 0x82 ;  /* 0x00000082080b7836 */ /* 0x040fe20000000000 */
[----:B------:R1:W-:Y:S01]  /*3780*/  STL [R1+0x18], R16 ;  /* 0x0000181001007387 */ /* 0x0003e20000100800 */
[----:B------:R-:W-:Y:S01]  /*3790*/  HGMMA.64x8x16.F32.BF16 R44, gdesc[UR4], RZ, !UPT ;  /* 0x00000000042c79f0 */ /* 0x000fe2000c7018ff */
[----:B------:R-:W-:Y:S01]  /*37a0*/  UMOV UR7, 0x40000000 ;  /* 0x4000000000077882 */ /* 0x000fe20000000000 */
[----:B------:R-:W-:Y:S01]  /*37b0*/  UMOV UR6, UR8 ;  /* 0x0000000800067c82 */ /* 0x000fe20008000000 */
[----:B------:R-:W-:Y:S01]  /*37c0*/  R2UR UR8, R11 ;  /* 0x000000000b0872ca */ /* 0x000fe200000e0000 */
[----:B------:R-:W-:Y:S01]  /*37d0*/  HGMMA.64x8x16.F32.BF16 R48, gdesc[UR4], RZ, !UPT ;  /* 0x00000000043079f0 */ /* 0x000fe2000c7018ff */
[----:B------:R-:W-:Y:S01]  /*37e0*/  UMOV UR6, UR9 ;  /* 0x0000000900067c82 */ /* 0x000fe20008000000 */
[----:B------:R-:W-:Y:S01]  /*37f0*/  UMOV UR7, 0x40000000 ;  /* 0x4000000000077882 */ /* 0x000fe20000000000 */
[----:B------:R-:W-:Y:S01]  /*3800*/  VIADD R11, R8, 0x182 ;  /* 0x00000182080b7836 */ /* 0x000fe20000000000 */
[----:B------:R-:W-:Y:S01]  /*3810*/  HGMMA.64x8x16.F32.BF16 R52, gdesc[UR4], RZ, !UPT ;  /* 0x00000000043479f0 */ /* 0x000fe2000c7018ff */
[----:B------:R-:W-:Y:S01]  /*3820*/  UMOV UR6, UR10 ;  /* 0x0000000a00067c82 */ /* 0x000fe20008000000 */
[----:B------:R-:W-:-:S02]  /*3830*/  UMOV UR7, 0x40000000 ;  /* 0x4000000000077882 */ /* 0x000fc40000000000 */
[----:B------:R-:W-:Y:S01]  /*3840*/  HGMMA.64x8x16.F32.BF16 R216, gdesc[UR4], RZ, !UPT ;  /* 0x0000000004d879f0 */ /* 0x000fe2000c7018ff */
[----:B------:R-:W-:Y:S01]  /*3850*/  UMOV UR6, UR11 ;  /* 0x0000000b00067c82 */ /* 0x000fe20008000000 */
[----:B------:R-:W-:Y:S01]  /*3860*/  UMOV UR7, 0x40000000 ;  /* 0x4000000000077882 */ /* 0x000fe20000000000 */
[----:B------:R-:W-:Y:S01]  /*3870*/  R2UR UR10, R11 ;  /* 0x000000000b0a72ca */ /* 0x000fe200000e0000 */
[----:B------:R-:W-:Y:S01]  /*3880*/  HGMMA.64x8x16.F32.BF16 R220, gdesc[UR4], RZ, !UPT ;  /* 0x0000000004dc79f0 */ /* 0x000fe2000c7018ff */
[----:B------:R-:W-:Y:S01]  /*3890*/  R2UR UR6, R10 ;  /* 0x000000000a0672ca */ /* 0x000fe200000e0000 */
[----:B------:R-:W-:Y:S01]  /*38a0*/  VIADD R10, R9, 0x2 ;  /* 0x00000002090a7836 */ /* 0x000fe20000000000 */
        /* <DEDUP_REMOVED lines=8> */
[C---:B------:R-:W-:Y:S01]  /*3930*/  VIADD R10, R8.reuse, 0x4 ;  /* 0x00000004080a7836 */ /* 0x040fe20000000000 */
[----:B------:R-:W-:Y:S01]  /*3940*/  HGMMA.64x8x16.F32.BF16 R44, gdesc[UR4], R44 ;  /* 0x00000000042c79f0 */ /* 0x000fe2000870182c */
        /* <DEDUP_REMOVED lines=9> */
[----:B------:R-:W-:-:S02]  /*39e0*/  UMOV UR7, 0x40000000 ;  /* 0x4000000000077882 */ /* 0x000fc40000000000 */
[----:B------:R-:W-:Y:S01]  /*39f0*/  HGMMA.64x8x16.F32.BF16 R216, gdesc[UR4], R216 ;  /* 0x0000000004d879f0 */ /* 0x000fe200087018d8 */
[----:B------:R-:W-:Y:S01]  /*3a00*/  UMOV UR6, UR11 ;  /* 0x0000000b00067c82 */ /* 0x000fe20008000000 */
[----:B------:R-:W-:Y:S01]  /*3a10*/  UMOV UR7, 0x40000000 ;  /* 0x4000000000077882 */ /* 0x000fe20000000000 */
[----:B------:R-:W-:Y:S01]  /*3a20*/  R2UR UR10, R11 ;  /* 0x000000000b0a72ca */ /* 0x000fe200000e0000 */
[----:B------:R-:W-:Y:S01]  /*3a30*/  HGMMA.64x8x16.F32.BF16 R220, gdesc[UR4], R220 ;  /* 0x0000000004dc79f0 */ /* 0x000fe200087018dc */
        /* <DEDUP_REMOVED lines=334> */
[----:B------:R-:W-:Y:S01]  /*4f20*/  VIADD R10, R8, 0x786 ;  /* 0x00000786080a7836 */ /* 0x000fe20000000000 */
        /* <DEDUP_REMOVED lines=39> */
[----:B------:R-:W-:Y:S02]  /*51a0*/  ULDC UR4, c[0x0][0x744] ;  /* 0x0001d10000047ab9 */ /* 0x000fe40000000800 */
[----:B------:R-:W-:-:S02]  /*51b0*/  WARPGROUP.DEPBAR.LE gsb0, 0x1 ;  /* 0x00008000000079c5 */ /* 0x000fc40000010100 */
[----:B------:R-:W-:Y:S01]  /*51c0*/  FMUL.FTZ R237, R24, UR8 ;  /* 0x0000000818ed7c20 */ /* 0x000fe20008410000 */
[----:B------:R-:W-:Y:S01]  /*51d0*/  FMUL.FTZ R8, R25, UR8 ;  /* 0x0000000819087c20 */ /* 0x000fe20008410000 */
[----:B------:R-:W-:Y:S01]  /*51e0*/  FMUL.FTZ R10, R28, UR8 ;  /* 0x000000081c0a7c20 */ /* 0x000fe20008410000 */
[----:B------:R-:W-:Y:S01]  /*51f0*/  FMUL.FTZ R11, R29, UR8 ;  /* 0x000000081d0b7c20 */ /* 0x000fe20008410000 */
[----:B------:R-:W-:Y:S01]  /*5200*/  FMUL.FTZ R26, R26, UR8 ;  /* 0x000000081a1a7c20 */ /* 0x000fe20008410000 */
[----:B------:R-:W-:Y:S01]  /*5210*/  FMUL.FTZ R14, R32, UR8 ;  /* 0x00000008200e7c20 */ /* 0x000fe20008410000 */
[----:B------:R-:W4:Y:S01]  /*5220*/  MUFU.TANH R237, R237 ;  /* 0x000000ed00ed7308 */ /* 0x000f220000002400 */
[----:B------:R-:W-:Y:S01]  /*5230*/  FMUL.FTZ R15, R33, UR8 ;  /* 0x00000008210f7c20 */ /* 0x000fe20008410000 */
[----:B------:R-:W-:Y:S01]  /*5240*/  FMUL.FTZ R22, R36, UR8 ;  /* 0x0000000824167c20 */ /* 0x000fe20008410000 */
[----:B------:R-:W-:Y:S01]  /*5250*/  FMUL.FTZ R23, R37, UR8 ;  /* 0x0000000825177c20 */ /* 0x000fe20008410000 */
[----:B------:R-:W-:Y:S01]  /*5260*/  FMUL.FTZ R9, R27, UR8 ;  /* 0x000000081b097c20 */ /* 0x000fe20008410000 */
[----:B------:R-:W-:Y:S01]  /*5270*/  FMUL.FTZ R12, R30, UR8 ;  /* 0x000000081e0c7c20 */ /* 0x000fe20008410000 */
[----:B------:R-:W-:Y:S01]  /*5280*/  FMUL.FTZ R13, R31, UR8 ;  /* 0x000000081f0d7c20 */ /* 0x000fe20008410000 */
[----:B------:R-:W-:Y:S01]  /*5290*/  FMUL.FTZ R24, R40, UR8 ;  /* 0x0000000828187c20 */ /* 0x000fe20008410000 */
[----:B------:R-:W2:Y:S01]  /*52a0*/  MUFU.TANH R8, R8 ;  /* 0x0000000800087308 */ /* 0x000ea20000002400 */
[----:B------:R-:W-:Y:S01]  /*52b0*/  FMUL.FTZ R21, R35, UR8 ;  /* 0x0000000823157c20 */ /* 0x000fe20008410000 */
[----:B------:R-:W-:Y:S01]  /*52c0*/  FMUL.FTZ R27, R39, UR8 ;  /* 0x00000008271b7c20 */ /* 0x000fe20008410000 */
[----:B------:R-:W-:Y:S01]  /*52d0*/  FMUL.FTZ R20, R34, UR8 ;  /* 0x0000000822147c20 */ /* 0x000fe20008410000 */
[----:B------:R-:W-:-:S04]  /*52e0*/  FMUL.FTZ R28, R42, UR8 ;  /* 0x000000082a1c7c20 */ /* 0x000fc80008410000 */
[----:B------:R-:W3:Y:S08]  /*52f0*/  MUFU.TANH R10, R10 ;  /* 0x0000000a000a7308 */ /* 0x000ef00000002400 */
[----:B------:R-:W3:Y:S08]  /*5300*/  MUFU.TANH R11, R11 ;  /* 0x0000000b000b7308 */ /* 0x000ef00000002400 */
[----:B-1----:R1:W-:Y:S08]  /*5310*/  MUFU.TANH R16, R26 ;  /* 0x0000001a00107308 */ /* 0x0023f00000002400 */
[----:B------:R-:W3:Y:S01]  /*5320*/  MUFU.TANH R14, R14 ;  /* 0x0000000e000e7308 */ /* 0x000ee20000002400 */
[----:B-1----:R-:W-:-:S05]  /*5330*/  IMAD R26, R3, 0x40, R19 ;  /* 0x00000040031a7824 */ /* 0x002fca00078e0213 */
[----:B------:R-:W-:Y:S02]  /*5340*/  VIADDMNMX R25, R26, R229, R230, PT ;  /* 0x000000e51a197246 */ /* 0x000fe400038001e6 */
[----:B------:R-:W1:Y:S01]  /*5350*/  MUFU.TANH R15, R15 ;  /* 0x0000000f000f7308 */ /* 0x000e620000002400 */
[----:B------:R-:W-:Y:S01]  /*5360*/  IADD3 R31, R229, 0x8, R26 ;  /* 0x00000008e51f7810 */ /* 0x000fe20007ffe01a */
[----:B------:R-:W-:Y:S01]  /*5370*/  FMUL.FTZ R26, R38, UR8 ;  /* 0x00000008261a7c20 */ /* 0x000fe20008410000 */
[C---:B------:R-:W-:Y:S02]  /*5380*/  ISETP.GT.AND P6, PT, R25.reuse, RZ, PT ;  /* 0x000000ff1900720c */ /* 0x040fe40003fc4270 */
[C---:B------:R-:W-:Y:S02]  /*5390*/  ISETP.GT.AND P1, PT, R25.reuse, 0x1, PT ;  /* 0x000000011900780c */ /* 0x040fe40003f24270 */
[C---:B------:R-:W-:Y:S01]  /*53a0*/  ISETP.GT.AND P2, PT, R25.reuse, 0x10, PT ;  /* 0x000000101900780c */ /* 0x040fe20003f44270 */
[----:B------:R-:W1:Y:S01]  /*53b0*/  MUFU.TANH R22, R22 ;  /* 0x0000001600167308 */ /* 0x000e620000002400 */
[----:B------:R-:W-:-:S02]  /*53c0*/  ISETP.GT.AND P3, PT, R25, 0x11, PT ;  /* 0x000000111900780c */ /* 0x000fc40003f64270 */
[----:B----4-:R-:W-:Y:S02]  /*53d0*/  FSEL R235, R237, -INF , P6 ;  /* 0xff800000edeb7808 */ /* 0x010fe40003000000 */
[C---:B--2---:R-:W-:Y:S01]  /*53e0*/  FSEL R227, R8.reuse, -INF , P1 ;  /* 0xff80000008e37808 */ /* 0x044fe20000800000 */
[----:B------:R-:W-:Y:S01]  /*53f0*/  FFMA.FTZ R8, -R8, R8, 1 ;  /* 0x3f80000008087423 */ /* 0x000fe20000010108 */
[----:B---3--:R-:W-:Y:S01]  /*5400*/  FSEL R226, R10, -INF , P2 ;  /* 0xff8000000ae27808 */ /* 0x008fe20001000000 */
[----:B------:R-:W2:Y:S01]  /*5410*/  MUFU.TANH R23, R23 ;  /* 0x0000001700177308 */ /* 0x000ea20000002400 */
[----:B------:R-:W-:Y:S01]  /*5420*/  FSEL R225, R11, -INF , P3 ;  /* 0xff8000000be17808 */ /* 0x000fe20001800000 */
[--C-:B------:R-:W-:Y:S01]  /*5430*/  FFMA.FTZ R235, R235, UR4, -R7.reuse ;  /* 0x00000004ebeb7c23 */ /* 0x100fe20008010807 */
[----:B------:R-:W-:Y:S01]  /*5440*/  ISETP.GT.AND P4, PT, R25, 0x20, PT ;  /* 0x000000201900780c */ /* 0x000fe20003f84270 */
[--C-:B------:R-:W-:Y:S01]  /*5450*/  FFMA.FTZ R227, R227, UR4, -R7.reuse ;  /* 0x00000004e3e37c23 */ /* 0x100fe20008010807 */
[C---:B------:R-:W-:Y:S01]  /*5460*/  ISETP.GT.AND P5, PT, R25.reuse, 0x21, PT ;  /* 0x000000211900780c */ /* 0x040fe20003fa4270 */
[--C-:B------:R-:W-:Y:S01]  /*5470*/  FFMA.FTZ R226, R226, UR4, -R7.reuse ;  /* 0x00000004e2e27c23 */ /* 0x100fe20008010807 */
[C---:B------:R-:W-:Y:S01]  /*5480*/  ISETP.GT.AND P6, PT, R25.reuse, 0x30, PT ;  /* 0x000000301900780c */ /* 0x040fe20003fc4270 */
[----:B------:R-:W3:Y:S01]  /*5490*/  MUFU.TANH R9, R9 ;  /* 0x0000000900097308 */ /* 0x000ee20000002400 */
[----:B------:R-:W-:Y:S01]  /*54a0*/  ISETP.GT.AND P1, PT, R25, 0x31, PT ;  /* 0x000000311900780c */ /* 0x000fe20003f24270 */
[--C-:B------:R-:W-:Y:S01]  /*54b0*/  FFMA.FTZ R225, R225, UR4, -R7.reuse ;  /* 0x00000004e1e17c23 */ /* 0x100fe20008010807 */
[C---:B------:R-:W-:Y:S01]  /*54c0*/  ISETP.GT.AND P2, PT, R25.reuse, 0x40, PT ;  /* 0x000000401900780c */ /* 0x040fe20003f44270 */
[----:B------:R-:W-:Y:S01]  /*54d0*/  FFMA.FTZ R10, -R10, R10, 1 ;  /* 0x3f8000000a0a7423 */ /* 0x000fe2000001010a */
[----:B------:R-:W-:Y:S01]  /*54e0*/  ISETP.GT.AND P3, PT, R25, 0x41, PT ;  /* 0x000000411900780c */ /* 0x000fe20003f64270 */
[----:B------:R-:W-:Y:S01]  /*54f0*/  FMUL.FTZ R25, R41, UR8 ;  /* 0x0000000829197c20 */ /* 0x000fe20008410000 */
[----:B------:R-:W-:Y:S01]  /*5500*/  VIMNMX R31, R230, R31, PT ;  /* 0x0000001fe61f7248 */ /* 0x000fe20003fe0100 */
[----:B------:R-:W4:Y:S01]  /*5510*/  MUFU.TANH R12, R12 ;  /* 0x0000000c000c7308 */ /* 0x000f220000002400 */
[C---:B------:R-:W-:Y:S01]  /*5520*/  FSEL R35, R14.reuse, -INF , P4 ;  /* 0xff8000000e237808 */ /* 0x040fe20002000000 */
[----:B------:R-:W-:Y:S01]  /*5530*/  FFMA.FTZ R14, -R14, R14, 1 ;  /* 0x3f8000000e0e7423 */ /* 0x000fe2000001010e */
[----:B-1----:R-:W-:Y:S01]  /*5540*/  FSEL R39, R15, -INF , P5 ;  /* 0xff8000000f277808 */ /* 0x002fe20002800000 */
[----:B------:R-:W-:Y:S01]  /*5550*/  FFMA.FTZ R11, -R11, R11, 1 ;  /* 0x3f8000000b0b7423 */ /* 0x000fe2000001010b */
[----:B------:R-:W-:Y:S01]  /*5560*/  FSEL R30, R22, -INF , P6 ;  /* 0xff800000161e7808 */ /* 0x000fe20003000000 */
[--C-:B------:R-:W-:Y:S01]  /*5570*/  FFMA.FTZ R42, R35, UR4, -R7.reuse ;  /* 0x00000004232a7c23 */ /* 0x100fe20008010807 */
[----:B--2---:R-:W-:Y:S01]  /*5580*/  FSEL R29, R23, -INF , P1 ;  /* 0xff800000171d7808 */ /* 0x004fe20000800000 */
[----:B------:R-:W1:Y:S01]  /*5590*/  MUFU.TANH R13, R13 ;  /* 0x0000000d000d7308 */ /* 0x000e620000002400 */
[----:B------:R-:W-:Y:S01]  /*55a0*/  ISETP.GT.AND P4, PT, R31, RZ, PT ;  /* 0x000000ff1f00720c */ /* 0x000fe20003f84270 */
[--C-:B------:R-:W-:Y:S01]  /*55b0*/  FFMA.FTZ R39, R39, UR4, -R7.reuse ;  /* 0x0000000427277c23 */ /* 0x100fe20008010807 */
[C---:B------:R-:W-:Y:S01]  /*55c0*/  ISETP.GT.AND P5, PT, R31.reuse, 0x1, PT ;  /* 0x000000011f00780c */ /* 0x040fe20003fa4270 */
[--C-:B------:R-:W-:Y:S01]  /*55d0*/  FFMA.FTZ R30, R30, UR4, -R7.reuse ;  /* 0x000000041e1e7c23 */ /* 0x100fe20008010807 */
[----:B------:R-:W-:Y:S01]  /*55e0*/  ISETP.GT.AND P6, PT, R31, 0x10, PT ;  /* 0x000000101f00780c */ /* 0x000fe20003fc4270 */
[----:B------:R-:W-:Y:S01]  /*55f0*/  FFMA.FTZ R29, R29, UR4, -R7 ;  /* 0x000000041d1d7c23 */ /* 0x000fe20008010807 */
[----:B------:R-:W-:Y:S01]  /*5600*/  ISETP.GT.AND P1, PT, R31, 0x11, PT ;  /* 0x000000111f00780c */ /* 0x000fe20003f24270 */
[----:B------:R-:W2:Y:S01]  /*5610*/  MUFU.TANH R24, R24 ;  /* 0x0000001800187308 */ /* 0x000ea20000002400 */
[----:B------:R-:W-:Y:S01]  /*5620*/  FSEL R33, R16, -INF , P4 ;  /* 0xff80000010217808 */ /* 0x000fe20002000000 */
[----:B------:R-:W-:Y:S01]  /*5630*/  FFMA.FTZ R22, -R22, R22, 1 ;  /* 0x3f80000016167423 */ /* 0x000fe20000010116 */
[----:B---3--:R-:W-:-:S02]  /*5640*/  FSEL R234, R9, -INF , P5 ;  /* 0xff80000009ea7808 */ /* 0x008fc40002800000 */
[----:B----4-:R-:W-:Y:S02]  /*5650*/  FSEL R37, R12, -INF , P6 ;  /* 0xff8000000c257808 */ /* 0x010fe40003000000 */
[----:B------:R-:W-:Y:S01]  /*5660*/  ISETP.GT.AND P4, PT, R31, 0x30, PT ;  /* 0x000000301f00780c */ /* 0x000fe20003f84270 */
[----:B------:R-:W3:Y:S01]  /*5670*/  MUFU.TANH R25, R25 ;  /* 0x0000001900197308 */ /* 0x000ee20000002400 */
[----:B-1----:R-:W-:Y:S01]  /*5680*/  FSEL R34, R13, -INF , P1 ;  /* 0xff8000000d227808 */ /* 0x002fe20000800000 */
[--C-:B------:R-:W-:Y:S01]  /*5690*/  FFMA.FTZ R234, R234, UR4, -R6.reuse ;  /* 0x00000004eaea7c23 */ /* 0x100fe20008010806 */
[----:B------:R-:W-:Y:S01]  /*56a0*/  ISETP.GT.AND P5, PT, R31, 0x31, PT ;  /* 0x000000311f00780c */ /* 0x000fe20003fa4270 */
[--C-:B------:R-:W-:Y:S01]  /*56b0*/  FFMA.FTZ R37, R37, UR4, -R6.reuse ;  /* 0x0000000425257c23 */ /* 0x100fe20008010806 */
[C---:B------:R-:W-:Y:S01]  /*56c0*/  ISETP.GT.AND P6, PT, R31.reuse, 0x40, PT ;  /* 0x000000401f00780c */ /* 0x040fe20003fc4270 */
[----:B------:R-:W-:Y:S01]  /*56d0*/  FFMA.FTZ R34, R34, UR4, -R6 ;  /* 0x0000000422227c23 */ /* 0x000fe20008010806 */
[C---:B------:R-:W-:Y:S01]  /*56e0*/  ISETP.GT.AND P1, PT, R31.reuse, 0x41, PT ;  /* 0x000000411f00780c */ /* 0x040fe20003f24270 */
[----:B------:R-:W1:Y:S01]  /*56f0*/  MUFU.TANH R20, R20 ;  /* 0x0000001400147308 */ /* 0x000e620000002400 */
[C---:B--2---:R-:W-:Y:S01]  /*5700*/  FSEL R32, R24.reuse, -INF , P2 ;  /* 0xff80000018207808 */ /* 0x044fe20001000000 */
[----:B------:R-:W-:Y:S01]  /*5710*/  FFMA.FTZ R24, -R24, R24, 1 ;  /* 0x3f80000018187423 */ /* 0x000fe20000010118 */
[----:B------:R-:W-:-:S03]  /*5720*/  ISETP.GT.AND P2, PT, R31, 0x20, PT ;  /* 0x000000201f00780c */ /* 0x000fc60003f44270 */
[--C-:B------:R-:W-:Y:S02]  /*5730*/  FFMA.FTZ R32, R32, UR4, -R7.reuse ;  /* 0x0000000420207c23 */ /* 0x100fe40008010807 */
[----:B------:R-:W2:Y:S01]  /*5740*/  MUFU.TANH R21, R21 ;  /* 0x0000001500157308 */ /* 0x000ea20000002400 */
[----:B---3--:R-:W-:Y:S02]  /*5750*/  FSEL R36, R25, -INF , P3 ;  /* 0xff80000019247808 */ /* 0x008fe40001800000 */
[----:B------:R-:W-:Y:S01]  /*5760*/  ISETP.GT.AND P3, PT, R31, 0x21, PT ;  /* 0x000000211f00780c */ /* 0x000fe20003f64270 */
[----:B------:R-:W-:Y:S02]  /*5770*/  FMUL.FTZ R31, R43, UR8 ;  /* 0x000000082b1f7c20 */ /* 0x000fe40008410000 */
[----:B------:R-:W-:Y:S01]  /*5780*/  FFMA.FTZ R36, R36, UR4, -R7 ;  /* 0x0000000424247c23 */ /* 0x000fe20008010807 */
[----:B------:R-:W-:Y:S01]  /*5790*/  FFMA.FTZ R7, R33, UR4, -R6 ;  /* 0x0000000421077c23 */ /* 0x000fe20008010806 */
[----:B------:R-:W3:Y:S01]  /*57a0*/  MUFU.TANH R26, R26 ;  /* 0x0000001a001a7308 */ /* 0x000ee20000002400 */
[----:B-1----:R-:W-:-:S05]  /*57b0*/  FSEL R41, R20, -INF , P2 ;  /* 0xff80000014297808 */ /* 0x002fca0001000000 */
[----:B------:R-:W-:Y:S02]  /*57c0*/  FFMA.FTZ R41, R41, UR4, -R6 ;  /* 0x0000000429297c23 */ /* 0x000fe40008010806 */
[----:B------:R-:W1:Y:S01]  /*57d0*/  MUFU.TANH R27, R27 ;  /* 0x0000001b001b7308 */ /* 0x000e620000002400 */
[----:B--2---:R-:W-:-:S05]  /*57e0*/  FSEL R33, R21, -INF , P3 ;  /* 0xff80000015217808 */ /* 0x004fca0001800000 */
[----:B------:R-:W-:Y:S02]  /*57f0*/  FFMA.FTZ R33, R33, UR4, -R6 ;  /* 0x0000000421217c23 */ /* 0x000fe40008010806 */
[----:B------:R-:W2:Y:S01]  /*5800*/  MUFU.TANH R28, R28 ;  /* 0x0000001c001c7308 */ /* 0x000ea20000002400 */
[----:B---3--:R-:W-:-:S05]  /*5810*/  FSEL R35, R26, -INF , P4 ;  /* 0xff8000001a237808 */ /* 0x008fca0002000000 */
[----:B------:R-:W-:Y:S02]  /*5820*/  FFMA.FTZ R35, R35, UR4, -R6 ;  /* 0x0000000423237c23 */ /* 0x000fe40008010806 */
[----:B------:R-:W3:Y:S01]  /*5830*/  MUFU.TANH R31, R31 ;  /* 0x0000001f001f7308 */ /* 0x000ee20000002400 */
[----:B-1----:R-:W-:-:S05]  /*5840*/  FSEL R40, R27, -INF , P5 ;  /* 0xff8000001b287808 */ /* 0x002fca0002800000 */
[----:B------:R-:W-:Y:S02]  /*5850*/  FFMA.FTZ R40, R40, UR4, -R6 ;  /* 0x0000000428287c23 */ /* 0x000fe40008010806 */
[----:B------:R-:W-:Y:S01]  /*5860*/  MUFU.EX2 R235, R235 ;  /* 0x000000eb00eb7308 */ /* 0x000fe20000000800 */
[----:B--2---:R-:W-:-:S05]  /*5870*/  FSEL R38, R28, -INF , P6 ;  /* 0xff8000001c267808 */ /* 0x004fca0003000000 */
[----:B------:R-:W-:Y:S02]  /*5880*/  FFMA.FTZ R38, R38, UR4, -R6 ;  /* 0x0000000426267c23 */ /* 0x000fe40008010806 */
[----:B------:R-:W-:Y:S01]  /*5890*/  MUFU.EX2 R227, R227 ;  /* 0x000000e300e37308 */ /* 0x000fe20000000800 */
[----:B---3--:R-:W-:-:S05]  /*58a0*/  FSEL R224, R31, -INF , P1 ;  /* 0xff8000001fe07808 */ /* 0x008fca0000800000 */
[----:B------:R-:W-:Y:S01]  /*58b0*/  FFMA.FTZ R224, R224, UR4, -R6 ;  /* 0x00000004e0e07c23 */ /* 0x000fe20008010806 */
[----:B------:R-:W-:Y:S01]  /*58c0*/  IMAD R6, R19, 0x4, R17 ;  /* 0x0000000413067824 */ /* 0x000fe200078e0211 */
[----:B------:R-:W-:Y:S04]  /*58d0*/  MUFU.EX2 R234, R234 ;  /* 0x000000ea00ea7308 */ /* 0x000fe80000000800 */
[----:B------:R-:W1:Y:S04]  /*58e0*/  LDS R43, [R6+0x2c300] ;  /* 0x02c30000062b7984 */ /* 0x000e680000000800 */
[----:B------:R2:W3:Y:S01]  /*58f0*/  LDS R236, [R6+0x2c320] ;  /* 0x02c3200006ec7984 */ /* 0x0004e20000000800 */
[----:B------:R-:W-:-:S02]  /*5900*/  WARPGROUP.DEPBAR.LE gsb0, 0x0 ;  /* 0x00008000000079c5 */ /* 0x000fc40000010000 */
[----:B------:R-:W-:Y:S01]  /*5910*/  MUFU.EX2 R226, R226 ;  /* 0x000000e200e27308 */ /* 0x000fe20000000800 */
[----:B--2---:R-:W-:-:S07]  /*5920*/  FFMA.FTZ R6, -R237, R237, 1 ;  /* 0x3f800000ed067423 */ /* 0x004fce00000101ed */
[----:B------:R-:W2:Y:S08]  /*5930*/  MUFU.EX2 R237, R7 ;  /* 0x0000000700ed7308 */ /* 0x000eb00000000800 */
[----:B------:R-:W-:Y:S08]  /*5940*/  MUFU.EX2 R42, R42 ;  /* 0x0000002a002a7308 */ /* 0x000ff00000000800 */
[----:B------:R-:W-:Y:S01]  /*5950*/  MUFU.EX2 R30, R30 ;  /* 0x0000001e001e7308 */ /* 0x000fe20000000800 */
[----:B--2---:R-:W-:-:S07]  /*5960*/  F2FP.BF16.F32.PACK_AB R7, R234, R237 ;  /* 0x000000edea07723e */ /* 0x004fce00000010ff */
[----:B------:R-:W2:Y:S01]  /*5970*/  MUFU.EX2 R36, R36 ;  /* 0x0000002400247308 */ /* 0x000ea20000000800 */
[--C-:B-1----:R-:W-:Y:S01]  /*5980*/  FADD.FTZ R44, R44, -R43.reuse ;  /* 0x8000002b2c2c7221 */ /* 0x102fe20000010000 */
[--C-:B------:R-:W-:Y:S01]  /*5990*/  FADD.FTZ R45, R45, -R43.reuse ;  /* 0x8000002b2d2d7221 */ /* 0x100fe20000010000 */
[--C-:B------:R-:W-:Y:S01]  /*59a0*/  FADD.FTZ R48, R48, -R43.reuse ;  /* 0x8000002b30307221 */ /* 0x100fe20000010000 */
[--C-:B------:R-:W-:Y:S01]  /*59b0*/  FADD.FTZ R217, R217, -R43.reuse ;  /* 0x8000002bd9d97221 */ /* 0x100fe20000010000 */
[----:B------:R-:W-:Y:S01]  /*59c0*/  FMUL.FTZ R44, R235, R44 ;  /* 0x0000002ceb2c7220 */ /* 0x000fe20000410000 */
[C---:B------:R-:W-:Y:S01]  /*59d0*/  FMUL.FTZ R45, R227.reuse, R45 ;  /* 0x0000002de32d7220 */ /* 0x040fe20000410000 */
[----:B------:R-:W-:Y:S01]  /*59e0*/  FMUL.FTZ R48, R226, R48 ;  /* 0x00000030e2307220 */ /* 0x000fe20000410000 */
[----:B------:R-:W-:Y:S01]  /*59f0*/  MUFU.EX2 R37, R37 ;  /* 0x0000002500257308 */ /* 0x000fe20000000800 */
[----:B------:R-:W-:Y:S01]  /*5a00*/  FMUL.FTZ R44, R6, R44 ;  /* 0x0000002c062c7220 */ /* 0x000fe20000410000 */
[----:B------:R-:W-:Y:S01]  /*5a10*/  F2FP.BF16.F32.PACK_AB R6, R227, R235 ;  /* 0x000000ebe306723e */ /* 0x000fe200000010ff */
[----:B------:R-:W-:Y:S01]  /*5a20*/  BAR.SYNC.DEFER_BLOCKING 0x9, 0x100 ;  /* 0x0244000000007b1d */ /* 0x000fe20000010000 */
[----:B------:R-:W-:Y:S01]  /*5a30*/  FMUL.FTZ R8, R8, R45 ;  /* 0x0000002d08087220 */ /* 0x000fe20000410000 */
[--C-:B------:R-:W-:Y:S01]  /*5a40*/  FADD.FTZ R45, R52, -R43.reuse ;  /* 0x8000002b342d7221 */ /* 0x100fe20000010000 */
[----:B------:R-:W-:Y:S01]  /*5a50*/  FMUL.FTZ R10, R10, R48 ;  /* 0x000000300a0a7220 */ /* 0x000fe20000410000 */
[--C-:B------:R-:W-:Y:S01]  /*5a60*/  FADD.FTZ R48, R49, -R43.reuse ;  /* 0x8000002b31307221 */ /* 0x100fe20000010000 */
[--C-:B------:R-:W-:Y:S01]  /*5a70*/  FADD.FTZ R49, R216, -R43.reuse ;  /* 0x8000002bd8317221 */ /* 0x100fe20000010000 */
[--C-:B------:R-:W-:Y:S01]  /*5a80*/  FADD.FTZ R52, R53, -R43.reuse ;  /* 0x8000002b35347221 */ /* 0x100fe20000010000 */
[--C-:B------:R-:W-:Y:S01]  /*5a90*/  FADD.FTZ R220, R220, -R43.reuse ;  /* 0x8000002bdcdc7221 */ /* 0x100fe20000010000 */
[----:B------:R-:W-:Y:S01]  /*5aa0*/  FADD.FTZ R43, R221, -R43 ;  /* 0x8000002bdd2b7221 */ /* 0x000fe20000010000 */
[----:B------:R-:W-:Y:S01]  /*5ab0*/  MUFU.EX2 R41, R41 ;  /* 0x0000002900297308 */ /* 0x000fe20000000800 */
[--C-:B---3--:R-:W-:Y:S01]  /*5ac0*/  FADD.FTZ R46, R46, -R236.reuse ;  /* 0x800000ec2e2e7221 */ /* 0x108fe20000010000 */
[--C-:B------:R-:W-:Y:S01]  /*5ad0*/  FADD.FTZ R50, R50, -R236.reuse ;  /* 0x800000ec32327221 */ /* 0x100fe20000010000 */
[----:B--2---:R-:W-:Y:S01]  /*5ae0*/  FMUL.FTZ R43, R36, R43 ;  /* 0x0000002b242b7220 */ /* 0x004fe20000410000 */
[----:B------:R-:W-:Y:S01]  /*5af0*/  FFMA.FTZ R12, -R12, R12, 1 ;  /* 0x3f8000000c0c7423 */ /* 0x000fe2000001010c */
[----:B------:R-:W-:Y:S01]  /*5b00*/  FMUL.FTZ R46, R237, R46 ;  /* 0x0000002eed2e7220 */ /* 0x000fe20000410000 */
[----:B------:R-:W-:-:S02]  /*5b10*/  FADD.FTZ R54, R54, -R236 ;  /* 0x800000ec36367221 */ /* 0x000fc40000010000 */
[----:B------:R-:W1:Y:S08]  /*5b20*/  MUFU.EX2 R225, R225 ;  /* 0x000000e100e17308 */ /* 0x000e700000000800 */
[----:B------:R-:W2:Y:S01]  /*5b30*/  MUFU.EX2 R34, R34 ;  /* 0x0000002200227308 */ /* 0x000ea20000000800 */
[----:B------:R3:W-:Y:S07]  /*5b40*/  STSM.16.M88.2 [R0+0x2c500], R6 ;  /* 0x02c5000600007844 */ /* 0x0007ee0000000100 */
[----:B------:R-:W4:Y:S01]  /*5b50*/  MUFU.EX2 R39, R39 ;  /* 0x0000002700277308 */ /* 0x000f220000000800 */
[----:B------:R-:W-:Y:S01]  /*5b60*/  FFMA.FTZ R20, -R20, R20, 1 ;  /* 0x3f80000014147423 */ /* 0x000fe20000010114 */
[--C-:B------:R-:W-:Y:S01]  /*5b70*/  FADD.FTZ R218, R218, -R236.reuse ;  /* 0x800000ecdada7221 */ /* 0x100fe20000010000 */
[----:B------:R-:W-:-:S05]  /*5b80*/  FADD.FTZ R223, R223, -R236 ;  /* 0x800000ecdfdf7221 */ /* 0x000fca0000010000 */
[----:B------:R-:W-:Y:S01]  /*5b90*/  MUFU.EX2 R35, R35 ;  /* 0x0000002300237308 */ /* 0x000fe20000000800 */
[----:B---3--:R-:W-:Y:S01]  /*5ba0*/  FFMA.FTZ R6, -R15, R15, 1 ;  /* 0x3f8000000f067423 */ /* 0x008fe2000001010f */
[----:B------:R-:W-:-:S06]  /*5bb0*/  FMUL.FTZ R15, R42, R45 ;  /* 0x0000002d2a0f7220 */ /* 0x000fcc0000410000 */
[----:B------:R-:W-:Y:S01]  /*5bc0*/  MUFU.EX2 R224, R224 ;  /* 0x000000e000e07308 */ /* 0x000fe20000000800 */
[----:B------:R-:W-:Y:S01]  /*5bd0*/  FMUL.FTZ R15, R14, R15 ;  /* 0x0000000f0e0f7220 */ /* 0x000fe20000410000 */
[----:B------:R-:W-:Y:S01]  /*5be0*/  FFMA.FTZ R14, -R23, R23, 1 ;  /* 0x3f800000170e7423 */ /* 0x000fe20000010117 */
[----:B------:R-:W-:-:S05]  /*5bf0*/  FMUL.FTZ R23, R30, R49 ;  /* 0x000000311e177220 */ /* 0x000fca0000410000 */
[----:B------:R-:W3:Y:S01]  /*5c00*/  MUFU.EX2 R29, R29 ;  /* 0x0000001d001d7308 */ /* 0x000ee20000000800 */
[----:B------:R-:W-:Y:S01]  /*5c10*/  FMUL.FTZ R23, R22, R23 ;  /* 0x0000001716177220 */ /* 0x000fe20000410000 */
[----:B------:R-:W-:-:S06]  /*5c20*/  FFMA.FTZ R22, -R25, R25, 1 ;  /* 0x3f80000019167423 */ /* 0x000fcc0000010119 */
[----:B------:R-:W-:Y:S01]  /*5c30*/  MUFU.EX2 R40, R40 ;  /* 0x0000002800287308 */ /* 0x000fe20000000800 */
[----:B------:R-:W-:Y:S01]  /*5c40*/  FFMA.FTZ R26, -R26, R26, 1 ;  /* 0x3f8000001a1a7423 */ /* 0x000fe2000001011a */
[----:B------:R-:W-:Y:S01]  /*5c50*/  FFMA.FTZ R31, -R31, R31, 1 ;  /* 0x3f8000001f1f7423 */ /* 0x000fe2000001011f */
[----:B-1----:R-:W-:Y:S01]  /*5c60*/  F2FP.BF16.F32.PACK_AB R226, R225, R226 ;  /* 0x000000e2e1e2723e */ /* 0x002fe200000010ff */
[--C-:B------:R-:W-:Y:S01]  /*5c70*/  FADD.FTZ R47, R47, -R236.reuse ;  /* 0x800000ec2f2f7221 */ /* 0x100fe20000010000 */
[----:B------:R-:W-:Y:S01]  /*5c80*/  FMUL.FTZ R48, R225, R48 ;  /* 0x00000030e1307220 */ /* 0x000fe20000410000 */
[--C-:B------:R-:W-:Y:S01]  /*5c90*/  FADD.FTZ R51, R51, -R236.reuse ;  /* 0x800000ec33337221 */ /* 0x100fe20000010000 */
[--C-:B------:R-:W-:Y:S01]  /*5ca0*/  FADD.FTZ R55, R55, -R236.reuse ;  /* 0x800000ec37377221 */ /* 0x100fe20000010000 */
[----:B------:R1:W1:Y:S01]  /*5cb0*/  MUFU.EX2 R7, R32 ;  /* 0x0000002000077308 */ /* 0x0002620000000800 */
[----:B--2---:R-:W-:Y:S01]  /*5cc0*/  F2FP.BF16.F32.PACK_AB R227, R34, R37 ;  /* 0x0000002522e3723e */ /* 0x004fe200000010ff */
[----:B------:R-:W-:Y:S01]  /*5cd0*/  FMUL.FTZ R47, R234, R47 ;  /* 0x0000002fea2f7220 */ /* 0x000fe20000410000 */
[----:B----4-:R-:W-:Y:S01]  /*5ce0*/  F2FP.BF16.F32.PACK_AB R42, R39, R42 ;  /* 0x0000002a272a723e */ /* 0x010fe200000010ff */
[----:B------:R-:W-:Y:S01]  /*5cf0*/  FMUL.FTZ R11, R11, R48 ;  /* 0x000000300b0b7220 */ /* 0x000fe20000410000 */
[----:B---3--:R-:W-:Y:S01]  /*5d00*/  F2FP.BF16.F32.PACK_AB R30, R29, R30 ;  /* 0x0000001e1d1e723e */ /* 0x008fe200000010ff */
[----:B------:R-:W-:Y:S01]  /*5d10*/  FFMA.FTZ R13, -R13, R13, 1 ;  /* 0x3f8000000d0d7423 */ /* 0x000fe2000001010d */
[----:B------:R-:W-:Y:S01]  /*5d20*/  FADD.FTZ R219, R219, -R236 ;  /* 0x800000ecdbdb7221 */ /* 0x000fe20000010000 */
[----:B------:R-:W-:Y:S01]  /*5d30*/  FMUL.FTZ R45, R39, R52 ;  /* 0x00000034272d7220 */ /* 0x000fe20000410000 */
[----:B-1----:R-:W-:Y:S01]  /*5d40*/  FFMA.FTZ R32, -R9, R9, 1 ;  /* 0x3f80000009207423 */ /* 0x002fe20000010109 */
[----:B------:R-:W-:-:S02]  /*5d50*/  VIADD R9, R17, 0x2c500 ;  /* 0x0002c50011097836 */ /* 0x000fc40000000000 */
[----:B------:R-:W-:Y:S01]  /*5d60*/  FADD.FTZ R222, R222, -R236 ;  /* 0x800000ecdede7221 */ /* 0x000fe20000010000 */
[----:B------:R-:W-:Y:S01]  /*5d70*/  FMUL.FTZ R217, R29, R217 ;  /* 0x000000d91dd97220 */ /* 0x000fe20000410000 */
[----:B------:R-:W-:Y:S01]  /*5d80*/  FMUL.FTZ R25, R7, R220 ;  /* 0x000000dc07197220 */ /* 0x000fe20000410000 */
[----:B------:R-:W-:Y:S02]  /*5d90*/  SHF.R.U32.HI R9, RZ, 0x4, R9 ;  /* 0x00000004ff097819 */ /* 0x000fe40000011609 */
[----:B------:R-:W-:Y:S01]  /*5da0*/  F2FP.BF16.F32.PACK_AB R36, R36, R7 ;  /* 0x000000072424723e */ /* 0x000fe200000010ff */
[----:B------:R-:W-:Y:S01]  /*5db0*/  FMUL.FTZ R25, R24, R25 ;  /* 0x0000001918197220 */ /* 0x000fe20000410000 */
[----:B------:R-:W-:Y:S01]  /*5dc0*/  LOP3.LUT R9, R9, 0x3fff, RZ, 0xc0, !PT ;  /* 0x00003fff09097812 */ /* 0x000fe200078ec0ff */
[----:B------:R-:W-:Y:S01]  /*5dd0*/  FMUL.FTZ R24, R22, R43 ;  /* 0x0000002b16187220 */ /* 0x000fe20000410000 */
[----:B------:R-:W-:Y:S01]  /*5de0*/  FFMA.FTZ R43, -R16, R16, 1 ;  /* 0x3f800000102b7423 */ /* 0x000fe20000010110 */
[----:B------:R1:W2:Y:S01]  /*5df0*/  MUFU.EX2 R22, R33 ;  /* 0x0000002100167308 */ /* 0x0002a20000000800 */
[----:B------:R-:W-:Y:S01]  /*5e00*/  LOP3.LUT R9, R9, 0x80000, RZ, 0xfc, !PT ;  /* 0x0008000009097812 */ /* 0x000fe200078efcff */
[----:B------:R-:W-:Y:S01]  /*5e10*/  STSM.16.M88.2 [R0+0x2cd00], R226 ;  /* 0x02cd00e200007844 */ /* 0x000fe20000000100 */
[----:B------:R-:W-:Y:S01]  /*5e20*/  FMUL.FTZ R46, R43, R46 ;  /* 0x0000002e2b2e7220 */ /* 0x000fe20000410000 */
[----:B------:R-:W-:Y:S01]  /*5e30*/  FMUL.FTZ R47, R32, R47 ;  /* 0x0000002f202f7220 */ /* 0x000fe20000410000 */
[----:B------:R-:W-:Y:S01]  /*5e40*/  FMUL.FTZ R48, R34, R51 ;  /* 0x0000003322307220 */ /* 0x000fe20000410000 */
[----:B------:R-:W-:Y:S01]  /*5e50*/  FMUL.FTZ R6, R6, R45 ;  /* 0x0000002d06067220 */ /* 0x000fe20000410000 */
[----:B------:R-:W-:Y:S01]  /*5e60*/  FFMA.FTZ R27, -R27, R27, 1 ;  /* 0x3f8000001b1b7423 */ /* 0x000fe2000001011b */
[----:B------:R-:W-:Y:S01]  /*5e70*/  FFMA.FTZ R28, -R28, R28, 1 ;  /* 0x3f8000001c1c7423 */ /* 0x000fe2000001011c */
[----:B-1----:R-:W-:Y:S01]  /*5e80*/  FMUL.FTZ R33, R37, R50 ;  /* 0x0000003225217220 */ /* 0x002fe20000410000 */
[----:B------:R-:W-:-:S02]  /*5e90*/  VIADD R43, R9, 0x100 ;  /* 0x00000100092b7836 */ /* 0x000fc40000000000 */
[----:B------:R-:W-:Y:S01]  /*5ea0*/  FMUL.FTZ R14, R14, R217 ;  /* 0x000000d90e0e7220 */ /* 0x000fe20000410000 */
[----:B------:R-:W-:Y:S01]  /*5eb0*/  F2FP.BF16.F32.PACK_AB R44, R8, R44 ;  /* 0x0000002c082c723e */ /* 0x000fe200000010ff */
[----:B------:R-:W-:Y:S01]  /*5ec0*/  FMUL.FTZ R12, R12, R33 ;  /* 0x000000210c0c7220 */ /* 0x000fe20000410000 */
[----:B------:R-:W-:Y:S01]  /*5ed0*/  F2FP.BF16.F32.PACK_AB R10, R11, R10 ;  /* 0x0000000a0b0a723e */ /* 0x000fe200000010ff */
[----:B------:R1:W3:Y:S01]  /*5ee0*/  MUFU.EX2 R33, R38 ;  /* 0x0000002600217308 */ /* 0x0002e20000000800 */
[----:B------:R-:W-:Y:S01]  /*5ef0*/  R2UR UR5, R43 ;  /* 0x000000002b0572ca */ /* 0x000fe200000e0000 */
[----:B------:R-:W-:Y:S01]  /*5f00*/  FMUL.FTZ R43, R41, R54 ;  /* 0x00000036292b7220 */ /* 0x000fe20000410000 */
[----:B------:R-:W-:Y:S01]  /*5f10*/  F2FP.BF16.F32.PACK_AB R24, R24, R25 ;  /* 0x000000191818723e */ /* 0x000fe200000010ff */
[----:B------:R-:W-:Y:S01]  /*5f20*/  UMOV UR57, 0x40000040 ;  /* 0x4000004000397882 */ /* 0x000fe20000000000 */
[----:B------:R-:W-:Y:S01]  /*5f30*/  UMOV UR59, 0x40 ;  /* 0x00000040003b7882 */ /* 0x000fe20000000000 */
[----:B------:R-:W-:Y:S01]  /*5f40*/  FMUL.FTZ R20, R20, R43 ;  /* 0x0000002b14147220 */ /* 0x000fe20000410000 */
[----:B------:R-:W-:Y:S01]  /*5f50*/  FMUL.FTZ R43, R35, R218 ;  /* 0x000000da232b7220 */ /* 0x000fe20000410000 */
[----:B------:R-:W-:Y:S01]  /*5f60*/  UMOV UR15, 0x40 ;  /* 0x00000040000f7882 */ /* 0x000fe20000000000 */
[----:B-1----:R-:W-:Y:S01]  /*5f70*/  FMUL.FTZ R38, R224, R223 ;  /* 0x000000dfe0267220 */ /* 0x002fe20000410000 */
[----:B------:R-:W-:Y:S01]  /*5f80*/  UMOV UR11, 0x40 ;  /* 0x00000040000b7882 */ /* 0x000fe20000000000 */
[----:B------:R-:W-:Y:S01]  /*5f90*/  FMUL.FTZ R26, R26, R43 ;  /* 0x0000002b1a1a7220 */ /* 0x000fe20000410000 */
[----:B--2---:R-:W-:Y:S01]  /*5fa0*/  F2FP.BF16.F32.PACK_AB R43, R22, R41 ;  /* 0x00000029162b723e */ /* 0x004fe200000010ff */
[----:B------:R-:W-:Y:S01]  /*5fb0*/  FMUL.FTZ R49, R31, R38 ;  /* 0x000000261f317220 */ /* 0x000fe20000410000 */
[----:B------:R-:W-:Y:S01]  /*5fc0*/  F2FP.BF16.F32.PACK_AB R31, R40, R35 ;  /* 0x00000023281f723e */ /* 0x000fe200000010ff */
[----:B------:R-:W-:Y:S01]  /*5fd0*/  UMOV UR19, 0x40 ;  /* 0x0000004000137882 */ /* 0x000fe20000000000 */
[----:B------:R-:W-:Y:S01]  /*5fe0*/  UMOV UR49, 0x40000040 ;  /* 0x4000004000317882 */ /* 0x000fe20000000000 */
[----:B---3--:R-:W-:Y:S01]  /*5ff0*/  F2FP.BF16.F32.PACK_AB R37, R224, R33 ;  /* 0x00000021e025723e */ /* 0x008fe200000010ff */
[----:B------:R-:W-:Y:S04]  /*6000*/  STSM.16.M88.2 [R0+0x2d500], R42 ;  /* 0x02d5002a00007844 */ /* 0x000fe80000000100 */
[----:B------:R-:W-:Y:S04]  /*6010*/  STSM.16.M88.2 [R0+0x2dd00], R30 ;  /* 0x02dd001e00007844 */ /* 0x000fe80000000100 */
[----:B------:R-:W-:Y:S01]  /*6020*/  STSM.16.M88.2 [R0+0x2e500], R36 ;  /* 0x02e5002400007844 */ /* 0x000fe20000000100 */
[----:B------:R1:W-:Y:S06]  /*6030*/  MEMBAR.ALL.CTA ;  /* 0x0000000000007992 */ /* 0x0003ec0000008000 */
[----:B-1----:R-:W1:Y:S01]  /*6040*/  FENCE.VIEW.ASYNC.S ;  /* 0x00000000000073c6 */ /* 0x002e620000000000 */
[----:B------:R-:W-:-:S02]  /*6050*/  VIADD R32, R9, 0x80 ;  /* 0x0000008009207836 */ /* 0x000fc40000000000 */
[----:B------:R-:W-:Y:S01]  /*6060*/  FMUL.FTZ R55, R22, R55 ;  /* 0x0000003716377220 */ /* 0x000fe20000410000 */
[----:B------:R-:W-:Y:S01]  /*6070*/  UMOV UR51, 0x40 ;  /* 0x0000004000337882 */ /* 0x000fe20000000000 */
[----:B------:R-:W-:Y:S01]  /*6080*/  UMOV UR55, 0x40 ;  /* 0x0000004000377882 */ /* 0x000fe20000000000 */
[----:B------:R-:W-:Y:S01]  /*6090*/  UMOV UR47, 0x40 ;  /* 0x00000040002f7882 */ /* 0x000fe20000000000 */
[----:B------:R-:W-:Y:S01]  /*60a0*/  R2UR UR4, R32 ;  /* 0x00000000200472ca */ /* 0x000fe200000e0000 */
[----:B------:R-:W-:Y:S01]  /*60b0*/  FFMA.FTZ R32, -R21, R21, 1 ;  /* 0x3f80000015207423 */ /* 0x000fe20000010115 */
[----:B------:R-:W-:Y:S01]  /*60c0*/  VIADD R21, R9, 0x180 ;  /* 0x0000018009157836 */ /* 0x000fe20000000000 */
[----:B------:R-:W-:Y:S01]  /*60d0*/  UMOV UR29, 0x40000040 ;  /* 0x40000040001d7882 */ /* 0x000fe20000000000 */
[----:B------:R-:W-:Y:S01]  /*60e0*/  IMAD R22, R4, 0x2000, R5 ;  /* 0x0000200004167824 */ /* 0x000fe200078e0205 */
[----:B------:R-:W-:Y:S01]  /*60f0*/  UMOV UR31, 0x40 ;  /* 0x00000040001f7882 */ /* 0x000fe20000000000 */
[----:B------:R-:W-:Y:S01]  /*6100*/  UMOV UR43, 0x40 ;  /* 0x00000040002b7882 */ /* 0x000fe20000000000 */
[----:B------:R-:W-:Y:S01]  /*6110*/  R2UR UR6, R21 ;  /* 0x00000000150672ca */ /* 0x000fe200000e0000 */
[----:B------:R-:W-:Y:S01]  /*6120*/  FMUL.FTZ R21, R13, R48 ;  /* 0x000000300d157220 */ /* 0x000fe20000410000 */
[----:B------:R-:W-:Y:S01]  /*6130*/  FMUL.FTZ R13, R32, R55 ;  /* 0x00000037200d7220 */ /* 0x000fe20000410000 */
[----:B------:R-:W-:Y:S01]  /*6140*/  FMUL.FTZ R32, R40, R219 ;  /* 0x000000db28207220 */ /* 0x000fe20000410000 */
[----:B------:R-:W-:Y:S01]  /*6150*/  SHF.R.U32.HI R7, RZ, 0x4, R22 ;  /* 0x00000004ff077819 */ /* 0x000fe20000011616 */
[----:B------:R-:W-:Y:S01]  /*6160*/  FMUL.FTZ R45, R33, R222 ;  /* 0x000000de212d7220 */ /* 0x000fe20000410000 */
[----:B------:R-:W-:Y:S01]  /*6170*/  UMOV UR39, 0x40 ;  /* 0x0000004000277882 */ /* 0x000fe20000000000 */
[----:B------:R-:W-:Y:S01]  /*6180*/  FMUL.FTZ R27, R27, R32 ;  /* 0x000000201b1b7220 */ /* 0x000fe20000410000 */
[----:B------:R-:W-:Y:S01]  /*6190*/  LOP3.LUT R7, R7, 0x3fff, RZ, 0xc0, !PT ;  /* 0x00003fff07077812 */ /* 0x000fe200078ec0ff */
[----:B------:R-:W-:Y:S01]  /*61a0*/  FMUL.FTZ R28, R28, R45 ;  /* 0x0000002d1c1c7220 */ /* 0x000fe20000410000 */
[----:B------:R-:W-:Y:S01]  /*61b0*/  F2FP.BF16.F32.PACK_AB R45, R47, R46 ;  /* 0x0000002e2f2d723e */ /* 0x000fe200000010ff */
[----:B-1----:R-:W-:Y:S01]  /*61c0*/  BAR.SYNC.DEFER_BLOCKING 0x9, 0x100 ;  /* 0x0244000000007b1d */ /* 0x002fe20000010000 */
[----:B------:R-:W-:Y:S01]  /*61d0*/  F2FP.BF16.F32.PACK_AB R11, R21, R12 ;  /* 0x0000000c150b723e */ /* 0x000fe200000010ff */
[----:B------:R-:W-:Y:S01]  /*61e0*/  VIADD R5, R9, 0x200 ;  /* 0x0000020009057836 */ /* 0x000fe20000000000 */
[----:B------:R-:W-:-:S02]  /*61f0*/  F2FP.BF16.F32.PACK_AB R12, R6, R15 ;  /* 0x0000000f060c723e */ /* 0x000fc400000010ff */
[----:B------:R-:W-:Y:S02]  /*6200*/  F2FP.BF16.F32.PACK_AB R13, R13, R20 ;  /* 0x000000140d0d723e */ /* 0x000fe400000010ff */
[----:B------:R-:W-:Y:S01]  /*6210*/  R2UR UR56, R7 ;  /* 0x00000000073872ca */ /* 0x000fe200000e0000 */
[----:B------:R-:W-:Y:S01]  /*6220*/  UMOV UR35, 0x40 ;  /* 0x0000004000237882 */ /* 0x000fe20000000000 */
[----:B------:R-:W-:Y:S01]  /*6230*/  F2FP.BF16.F32.PACK_AB R14, R14, R23 ;  /* 0x000000170e0e723e */ /* 0x000fe200000010ff */
[----:B------:R-:W-:Y:S01]  /*6240*/  UMOV UR27, 0x40 ;  /* 0x00000040001b7882 */ /* 0x000fe20000000000 */
[----:B------:R-:W-:Y:S01]  /*6250*/  R2UR UR58, R9 ;  /* 0x00000000093a72ca */ /* 0x000fe200000e0000 */
[----:B------:R-:W-:Y:S01]  /*6260*/  UMOV UR23, 0x40 ;  /* 0x0000004000177882 */ /* 0x000fe20000000000 */
[----:B------:R-:W-:Y:S01]  /*6270*/  F2FP.BF16.F32.PACK_AB R15, R27, R26 ;  /* 0x0000001a1b0f723e */ /* 0x000fe200000010ff */
[----:B------:R1:W5:Y:S01]  /*6280*/  LDL.LU R16, [R1+0x18] ;  /* 0x0000180001107983 */ /* 0x0003620000300800 */
[----:B------:R-:W-:-:S02]  /*6290*/  F2FP.BF16.F32.PACK_AB R25, R49, R28 ;  /* 0x0000001c3119723e */ /* 0x000fc400000010ff */
[----:B------:R-:W-:Y:S01]  /*62a0*/  R2UR UR7, R5 ;  /* 0x00000000050772ca */ /* 0x000fe200000e0000 */
[----:B------:R-:W-:Y:S04]  /*62b0*/  STSM.16.M88.2 [R0+0x2ed00], R44 ;  /* 0x02ed002c00007844 */ /* 0x000fe80000000100 */
[----:B------:R-:W-:Y:S04]  /*62c0*/  STSM.16.M88.2 [R0+0x2f500], R10 ;  /* 0x02f5000a00007844 */ /* 0x000fe80000000100 */
[----:B------:R-:W-:Y:S04]  /*62d0*/  STSM.16.M88.2 [R0+0x2fd00], R12 ;  /* 0x02fd000c00007844 */ /* 0x000fe80000000100 */
[----:B------:R2:W-:Y:S04]  /*62e0*/  STSM.16.M88.2 [R0+0x30500], R14 ;  /* 0x0305000e00007844 */ /* 0x0005e80000000100 */
[----:B------:R3:W-:Y:S01]  /*62f0*/  STSM.16.M88.2 [R0+0x30d00], R24 ;  /* 0x030d001800007844 */ /* 0x0007e20000000100 */
[----:B------:R-:W-:Y:S01]  /*6300*/  WARPGROUP.ARRIVE ;  /* 0x00000000000079c5 */ /* 0x000fe20000000000 */
[----:B------:R-:W-:Y:S01]  /*6310*/  UMOV UR12, UR56 ;  /* 0x00000038000c7c82 */ /* 0x000fe20008000000 */
[----:B------:R-:W-:Y:S01]  /*6320*/  UMOV UR13, UR57 ;  /* 0x00000039000d7c82 */ /* 0x000fe20008000000 */
        /* <DEDUP_REMOVED lines=9> */
[----:B------:R-:W-:Y:S01]  /*63c0*/  VIADD R6, R9, 0x10 ;  /* 0x0000001009067836 */ /* 0x000fe20000000000 */
        /* <DEDUP_REMOVED lines=10> */
[----:B------:R-:W-:Y:S01]  /*6470*/  UMOV UR41, UR29 ;  /* 0x0000001d00297c82 */ /* 0x000fe20008000000 */
[----:B------:R-:W-:Y:S01]  /*6480*/  HGMMA.64x16x16.F32.BF16 R88, gdesc[UR16].tnspA.tnspB, R88 ;  /* 0x60200000105879f0 */ /* 0x000fe20008701858 */
[----:B------:R-:W-:Y:S01]  /*6490*/  VIADD R5, R7, 0x80 ;  /* 0x0000008007057836 */ /* 0x000fe20000000000 */
[----:B------:R-:W-:Y:S01]  /*64a0*/  UMOV UR37, UR29 ;  /* 0x0000001d00257c82 */ /* 0x000fe20008000000 */
[----:B------:R-:W-:Y:S01]  /*64b0*/  UMOV UR33, UR29 ;  /* 0x0000001d00217c82 */ /* 0x000fe20008000000 */
[----:B------:R-:W-:Y:S01]  /*64c0*/  UMOV UR25, UR29 ;  /* 0x0000001d00197c82 */ /* 0x000fe20008000000 */
[----:B------:R-:W-:Y:S01]  /*64d0*/  MOV R216, UR58 ;  /* 0x0000003a00d87c02 */ /* 0x000fe20008000f00 */
[----:B------:R-:W-:Y:S01]  /*64e0*/  VIADD R20, R9, 0xb0 ;  /* 0x000000b009147836 */ /* 0x000fe20000000000 */
[----:B------:R-:W-:Y:S01]  /*64f0*/  R2UR UR48, R5 ;  /* 0x00000000053072ca */ /* 0x000fe200000e0000 */
[C---:B------:R-:W-:Y:S01]  /*6500*/  VIADD R5, R9.reuse, 0x90 ;  /* 0x0000009009057836 */ /* 0x040fe20000000000 */
[----:B------:R-:W-:Y:S01]  /*6510*/  R2UR UR50, R6 ;  /* 0x00000000063272ca */ /* 0x000fe200000e0000 */
[----:B------:R-:W-:Y:S01]  /*6520*/  VIADD R6, R9, 0x110 ;  /* 0x0000011009067836 */ /* 0x000fe20000000000 */
[----:B------:R-:W-:Y:S01]  /*6530*/  MOV R217, UR59 ;  /* 0x0000003b00d97c02 */ /* 0x000fe20008000f00 */
[----:B------:R-:W4:Y:S01]  /*6540*/  LDL R234, [R1+0x4] ;  /* 0x0000040001ea7983 */ /* 0x000f220000100800 */
[----:B------:R-:W-:Y:S01]  /*6550*/  R2UR UR4, R5 ;  /* 0x00000000050472ca */ /* 0x000fe200000e0000 */
[----:B------:R-:W-:Y:S01]  /*6560*/  VIADD R5, R9, 0x190 ;  /* 0x0000019009057836 */ /* 0x000fe20000000000 */
[----:B------:R-:W-:Y:S01]  /*6570*/  R2UR UR5, R6 ;  /* 0x00000000060572ca */ /* 0x000fe200000e0000 */
[----:B------:R-:W-:Y:S01]  /*6580*/  UMOV UR6, UR18 ;  /* 0x0000001200067c82 */ /* 0x000fe20008000000 */
[----:B------:R-:W-:Y:S01]  /*6590*/  UMOV UR7, UR19 ;  /* 0x0000001300077c82 */ /* 0x000fe20008000000 */
[----:B------:R-:W-:Y:S01]  /*65a0*/  UMOV UR17, UR49 ;  /* 0x0000003100117c82 */ /* 0x000fe20008000000 */
[----:B------:R-:W-:Y:S01]  /*65b0*/  R2UR UR54, R5 ;  /* 0x00000000053672ca */ /* 0x000fe200000e0000 */
[----:B------:R-:W-:Y:S01]  /*65c0*/  VIADD R5, R9, 0x210 ;  /* 0x0000021009057836 */ /* 0x000fe20000000000 */
[----:B------:R-:W-:Y:S01]  /*65d0*/  UMOV UR16, UR48 ;  /* 0x0000003000107c82 */ /* 0x000fe20008000000 */
[----:B------:R-:W-:Y:S01]  /*65e0*/  UMOV UR19, 0x40 ;  /* 0x0000004000137882 */ /* 0x000fe20000000000 */
[----:B------:R-:W-:Y:S01]  /*65f0*/  UMOV UR52, UR48 ;  /* 0x0000003000347c82 */ /* 0x000fe20008000000 */
[----:B------:R-:W-:Y:S01]  /*6600*/  UMOV UR57, UR19 ;  /* 0x0000001300397c82 */ /* 0x000fe20008000000 */
[----:B------:R-:W-:Y:S01]  /*6610*/  R2UR UR46, R5 ;  /* 0x00000000052e72ca */ /* 0x000fe200000e0000 */
[----:B------:R-:W-:Y:S01]  /*6620*/  UMOV UR18, UR4 ;  /* 0x0000000400127c82 */ /* 0x000fe20008000000 */
[----:B------:R-:W-:Y:S01]  /*6630*/  UMOV UR44, UR48 ;  /* 0x00000030002c7c82 */ /* 0x000fe20008000000 */
[----:B------:R-:W-:Y:S01]  /*6640*/  UMOV UR56, UR18 ;  /* 0x0000001200387c82 */ /* 0x000fe20008000000 */
[----:B------:R-:W-:Y:S01]  /*6650*/  VIADD R5, R7, 0x100 ;  /* 0x0000010007057836 */ /* 0x000fe20000000000 */
[----:B------:R-:W-:Y:S01]  /*6660*/  UMOV UR12, UR14 ;  /* 0x0000000e000c7c82 */ /* 0x000fe20008000000 */
[----:B------:R-:W-:Y:S01]  /*6670*/  VIADD R6, R9, 0x20 ;  /* 0x0000002009067836 */ /* 0x000fe20000000000 */
[----:B------:R-:W-:Y:S01]  /*6680*/  MOV R8, UR56 ;  /* 0x0000003800087c02 */ /* 0x000fe20008000f00 */
[----:B--2---:R-:W-:Y:S01]  /*6690*/  VIADD R14, R7, 0x180 ;  /* 0x00000180070e7836 */ /* 0x004fe20000000000 */
[----:B------:R-:W-:Y:S01]  /*66a0*/  HGMMA.64x16x16.F32.BF16 R56, gdesc[UR48].tnspA.tnspB, R56 ;  /* 0x60200000303879f0 */ /* 0x000fe20008701838 */
[----:B------:R-:W-:Y:S01]  /*66b0*/  R2UR UR28, R5 ;  /* 0x00000000051c72ca */ /* 0x000fe200000e0000 */
[----:B------:R-:W-:Y:S01]  /*66c0*/  VIADD R5, R9, 0xa0 ;  /* 0x000000a009057836 */ /* 0x000fe20000000000 */
[----:B------:R-:W-:Y:S01]  /*66d0*/  R2UR UR30, R6 ;  /* 0x00000000061e72ca */ /* 0x000fe200000e0000 */
[----:B------:R-:W-:Y:S01]  /*66e0*/  HGMMA.64x16x16.F32.BF16 R64, gdesc[UR16].tnspA.tnspB, R64 ;  /* 0x60200000104079f0 */ /* 0x000fe20008701840 */
[----:B------:R-:W-:Y:S01]  /*66f0*/  UMOV UR16, UR48 ;  /* 0x0000003000107c82 */ /* 0x000fe20008000000 */
[----:B------:R-:W-:Y:S01]  /*6700*/  UMOV UR17, UR49 ;  /* 0x0000003100117c82 */ /* 0x000fe20008000000 */
[----:B------:R-:W-:Y:S01]  /*6710*/  UMOV UR18, UR5 ;  /* 0x0000000500127c82 */ /* 0x000fe20008000000 */
[----:B------:R-:W-:Y:S01]  /*6720*/  UMOV UR19, 0x40 ;  /* 0x0000004000137882 */ /* 0x000fe20000000000 */
[----:B------:R-:W-:Y:S01]  /*6730*/  R2UR UR42, R5 ;  /* 0x00000000052a72ca */ /* 0x000fe200000e0000 */
[----:B------:R-:W-:Y:S01]  /*6740*/  HGMMA.64x16x16.F32.BF16 R72, gdesc[UR16].tnspA.tnspB, R72 ;  /* 0x60200000104879f0 */ /* 0x000fe20008701848 */
[C---:B------:R-:W-:Y:S01]  /*6750*/  VIADD R5, R9.reuse, 0x1a0 ;  /* 0x000001a009057836 */ /* 0x040fe20000000000 */
[----:B------:R-:W-:Y:S01]  /*6760*/  UMOV UR58, UR18 ;  /* 0x00000012003a7c82 */ /* 0x000fe20008000000 */
[----:B------:R-:W-:Y:S01]  /*6770*/  VIADD R6, R9, 0x120 ;  /* 0x0000012009067836 */ /* 0x000fe20000000000 */
[----:B------:R-:W-:Y:S01]  /*6780*/  HGMMA.64x16x16.F32.BF16 R80, gdesc[UR52].tnspA.tnspB, R80 ;  /* 0x60200000345079f0 */ /* 0x000fe20008701850 */
[----:B------:R-:W-:Y:S01]  /*6790*/  UMOV UR40, UR28 ;  /* 0x0000001c00287c82 */ /* 0x000fe20008000000 */
[----:B------:R-:W-:Y:S01]  /*67a0*/  R2UR UR34, R5 ;  /* 0x00000000052272ca */ /* 0x000fe200000e0000 */
[----:B------:R-:W-:Y:S01]  /*67b0*/  VIADD R5, R9, 0x220 ;  /* 0x0000022009057836 */ /* 0x000fe20000000000 */
[----:B------:R-:W-:Y:S01]  /*67c0*/  HGMMA.64x16x16.F32.BF16 R88, gdesc[UR44].tnspA.tnspB, R88 ;  /* 0x602000002c5879f0 */ /* 0x000fe20008701858 */
[----:B------:R-:W-:Y:S01]  /*67d0*/  R2UR UR38, R6 ;  /* 0x00000000062672ca */ /* 0x000fe200000e0000 */
[----:B------:R-:W-:Y:S01]  /*67e0*/  UMOV UR36, UR28 ;  /* 0x0000001c00247c82 */ /* 0x000fe20008000000 */
[----:B------:R-:W-:Y:S01]  /*67f0*/  UMOV UR32, UR28 ;  /* 0x0000001c00207c82 */ /* 0x000fe20008000000 */
[----:B------:R-:W-:Y:S01]  /*6800*/  R2UR UR26, R5 ;  /* 0x00000000051a72ca */ /* 0x000fe200000e0000 */
[----:B------:R-:W-:Y:S01]  /*6810*/  UMOV UR24, UR28 ;  /* 0x0000001c00187c82 */ /* 0x000fe20008000000 */
[----:B------:R-:W-:Y:S01]  /*6820*/  VIADD R6, R17, 0x2ed00 ;  /* 0x0002ed0011067836 */ /* 0x000fe20000000000 */
[----:B------:R-:W-:Y:S01]  /*6830*/  MOV R219, UR58 ;  /* 0x0000003a00db7c02 */ /* 0x000fe20008000f00 */
[----:B------:R-:W-:Y:S01]  /*6840*/  IMAD R5, R4, 0x2800, R17 ;  /* 0x0000280004057824 */ /* 0x000fe200078e0211 */
[----:B------:R-:W-:Y:S01]  /*6850*/  UMOV UR58, UR6 ;  /* 0x00000006003a7c82 */ /* 0x000fe20008000000 */
[C---:B------:R-:W-:Y:S01]  /*6860*/  VIADD R15, R9.reuse, 0x30 ;  /* 0x00000030090f7836 */ /* 0x040fe20000000000 */
[----:B------:R-:W-:Y:S01]  /*6870*/  SHF.R.U32.HI R6, RZ, 0x4, R6 ;  /* 0x00000004ff067819 */ /* 0x000fe20000011606 */
[----:B------:R-:W-:Y:S01]  /*6880*/  UMOV UR52, UR8 ;  /* 0x0000000800347c82 */ /* 0x000fe20008000000 */
[----:B------:R-:W-:Y:S01]  /*6890*/  SHF.R.U32.HI R5, RZ, 0x4, R5 ;  /* 0x00000004ff057819 */ /* 0x000fe20000011605 */
[----:B------:R-:W-:Y:S01]  /*68a0*/  UMOV UR59, UR19 ;  /* 0x00000013003b7c82 */ /* 0x000fe20008000000 */
[----:B------:R-:W-:Y:S01]  /*68b0*/  LOP3.LUT R23, R6, 0x3fff, RZ, 0xc0, !PT ;  /* 0x00003fff06177812 */ /* 0x000fe200078ec0ff */
[----:B------:R-:W-:Y:S01]  /*68c0*/  UMOV UR53, UR9 ;  /* 0x0000000900357c82 */ /* 0x000fe20008000000 */
[----:B------:R-:W-:Y:S01]  /*68d0*/  MOV R10, UR58 ;  /* 0x0000003a000a7c02 */ /* 0x000fe20008000f00 */
[----:B------:R-:W-:Y:S01]  /*68e0*/  UMOV UR58, UR10 ;  /* 0x0000000a003a7c82 */ /* 0x000fe20008000000 */
[----:B------:R-:W-:Y:S01]  /*68f0*/  R2UR UR8, R14 ;  /* 0x000000000e0872ca */ /* 0x000fe200000e0000 */
[----:B------:R-:W-:Y:S01]  /*6900*/  VIADD R14, R9, 0x130 ;  /* 0x00000130090e7836 */ /* 0x000fe20000000000 */
[----:B------:R-:W-:Y:S01]  /*6910*/  R2UR UR10, R15 ;  /* 0x000000000f0a72ca */ /* 0x000fe200000e0000 */
[----:B------:R-:W-:Y:S01]  /*6920*/  VIADD R15, R9, 0x1b0 ;  /* 0x000001b0090f7836 */ /* 0x000fe20000000000 */
[----:B------:R-:W-:Y:S01]  /*6930*/  LOP3.LUT R5, R5, 0x3fff, RZ, 0xc0, !PT ;  /* 0x00003fff05057812 */ /* 0x000fe200078ec0ff */
[----:B------:R-:W-:Y:S01]  /*6940*/  VIADD R9, R9, 0x230 ;  /* 0x0000023009097836 */ /* 0x000fe20000000000 */
[----:B------:R-:W-:Y:S01]  /*6950*/  LOP3.LUT R6, R23, 0x400000, RZ, 0xfc, !PT ;  /* 0x0040000017067812 */ /* 0x000fe200078efcff */
[----:B------:R-:W-:Y:S01]  /*6960*/  UMOV UR9, 0x40000040 ;  /* 0x4000004000097882 */ /* 0x000fe20000000000 */
[----:B------:R-:W-:Y:S01]  /*6970*/  R2UR UR18, R20 ;  /* 0x00000000141272ca */ /* 0x000fe200000e0000 */
[----:B------:R-:W-:Y:S01]  /*6980*/  UMOV UR13, UR15 ;  /* 0x0000000f000d7c82 */ /* 0x000fe20008000000 */
[----:B------:R-:W-:Y:S01]  /*6990*/  R2UR UR5, R5 ;  /* 0x00000000050572ca */ /* 0x000fe200000e0000 */
[----:B------:R-:W-:Y:S01]  /*69a0*/  UMOV UR56, UR12 ;  /* 0x0000000c00387c82 */ /* 0x000fe20008000000 */
[----:B------:R-:W-:Y:S01]  /*69b0*/  R2UR UR4, R6 ;  /* 0x00000000060472ca */ /* 0x000fe200000e0000 */
[----:B------:R-:W-:Y:S01]  /*69c0*/  UMOV UR16, UR8 ;  /* 0x0000000800107c82 */ /* 0x000fe20008000000 */
[----:B------:R-:W-:Y:S01]  /*69d0*/  R2UR UR22, R14 ;  /* 0x000000000e1672ca */ /* 0x000fe200000e0000 */
[----:B------:R-:W-:Y:S01]  /*69e0*/  HGMMA.64x16x16.F32.BF16 R56, gdesc[UR28].tnspA.tnspB, R56 ;  /* 0x602000001c3879f0 */ /* 0x000fe20008701838 */
[----:B------:R-:W-:Y:S01]  /*69f0*/  R2UR UR14, R15 ;  /* 0x000000000f0e72ca */ /* 0x000fe200000e0000 */
[----:B------:R-:W-:Y:S01]  /*6a00*/  UMOV UR17, UR9 ;  /* 0x0000000900117c82 */ /* 0x000fe20008000000 */
[----:B------:R-:W-:Y:S01]  /*6a10*/  R2UR UR6, R9 ;  /* 0x00000000090672ca */ /* 0x000fe200000e0000 */
[----:B------:R-:W-:Y:S01]  /*6a20*/  HGMMA.64x16x16.F32.BF16 R64, gdesc[UR40].tnspA.tnspB, R64 ;  /* 0x60200000284079f0 */ /* 0x000fe20008701840 */
[----:B------:R-:W-:Y:S01]  /*6a30*/  MOV R218, UR59 ;  /* 0x0000003b00da7c02 */ /* 0x000fe20008000f00 */
[----:B------:R-:W-:Y:S01]  /*6a40*/  UMOV UR59, UR7 ;  /* 0x00000007003b7c82 */ /* 0x000fe20008000000 */
[----:B------:R-:W-:Y:S01]  /*6a50*/  MOV R220, UR57 ;  /* 0x0000003900dc7c02 */ /* 0x000fe20008000f00 */
[----:B------:R-:W-:Y:S01]  /*6a60*/  UMOV UR19, 0x40 ;  /* 0x0000004000137882 */ /* 0x000fe20000000000 */
[----:B------:R-:W-:Y:S01]  /*6a70*/  MOV R11, UR59 ;  /* 0x0000003b000b7c02 */ /* 0x000fe20008000f00 */
[----:B------:R-:W-:Y:S01]  /*6a80*/  HGMMA.64x16x16.F32.BF16 R72, gdesc[UR36].tnspA.tnspB, R72 ;  /* 0x60200000244879f0 */ /* 0x000fe20008701848 */
[----:B------:R-:W-:Y:S01]  /*6a90*/  UMOV UR59, UR11 ;  /* 0x0000000b003b7c82 */ /* 0x000fe20008000000 */
[----:B------:R-:W-:Y:S01]  /*6aa0*/  UMOV UR11, 0x40 ;  /* 0x00000040000b7882 */ /* 0x000fe20000000000 */
[----:B------:R-:W-:Y:S01]  /*6ab0*/  UMOV UR57, UR13 ;  /* 0x0000000d00397c82 */ /* 0x000fe20008000000 */
[----:B------:R-:W-:Y:S01]  /*6ac0*/  HGMMA.64x16x16.F32.BF16 R80, gdesc[UR32].tnspA.tnspB, R80 ;  /* 0x60200000205079f0 */ /* 0x000fe20008701850 */
[----:B------:R-:W-:Y:S01]  /*6ad0*/  MOV R221, UR58 ;  /* 0x0000003a00dd7c02 */ /* 0x000fe20008000f00 */
[----:B------:R-:W-:Y:S01]  /*6ae0*/  UMOV UR20, UR8 ;  /* 0x0000000800147c82 */ /* 0x000fe20008000000 */
[----:B------:R-:W-:Y:S01]  /*6af0*/  MOV R12, UR56 ;  /* 0x00000038000c7c02 */ /* 0x000fe20008000f00 */
        /* <DEDUP_REMOVED lines=9> */
[----:B------:R-:W-:Y:S01]  /*6b90*/  UMOV UR7, 0x40 ;  /* 0x0000004000077882 */ /* 0x000fe20000000000 */
[----:B------:R-:W-:Y:S01]  /*6ba0*/  MOV R222, UR59 ;  /* 0x0000003b00de7c02 */ /* 0x000fe20008000f00 */
[----:B------:R-:W-:Y:S01]  /*6bb0*/  UMOV UR59, 0x8 ;  /* 0x00000008003b7882 */ /* 0x000fe20000000000 */
[----:B------:R-:W-:Y:S01]  /*6bc0*/  MOV R13, UR57 ;  /* 0x00000039000d7c02 */ /* 0x000fe20008000f00 */
[----:B------:R-:W-:Y:S01]  /*6bd0*/  UMOV UR57, 0x40000040 ;  /* 0x4000004000397882 */ /* 0x000fe20000000000 */
[----:B------:R-:W-:Y:S01]  /*6be0*/  VIADD R9, R5, 0x80 ;  /* 0x0000008005097836 */ /* 0x000fe20000000000 */
[----:B------:R-:W-:Y:S01]  /*6bf0*/  UMOV UR40, UR52 ;  /* 0x0000003400287c82 */ /* 0x000fe20008000000 */
[----:B------:R-:W-:Y:S01]  /*6c00*/  VIADD R14, R6, 0x80 ;  /* 0x00000080060e7836 */ /* 0x000fe20000000000 */
[----:B------:R-:W-:Y:S01]  /*6c10*/  UMOV UR41, UR53 ;  /* 0x0000003500297c82 */ /* 0x000fe20008000000 */
[----:B------:R-:W-:Y:S01]  /*6c20*/  IMAD.U32 R20, RZ, RZ, UR58 ;  /* 0x0000003aff147e24 */ /* 0x000fe2000f8e00ff */
[----:B------:R-:W-:Y:S01]  /*6c30*/  UMOV UR29, 0x40000040 ;  /* 0x40000040001d7882 */ /* 0x000fe20000000000 */
[----:B------:R-:W-:Y:S01]  /*6c40*/  IMAD.U32 R21, RZ, RZ, UR59 ;  /* 0x0000003bff157e24 */ /* 0x000fe2000f8e00ff */
[----:B------:R-:W-:Y:S01]  /*6c50*/  UMOV UR25, UR29 ;  /* 0x0000001d00197c82 */ /* 0x000fe20008000000 */
        /* <DEDUP_REMOVED lines=10> */
[----:B--2---:R-:W2:Y:S01]  /*6d00*/  FENCE.VIEW.ASYNC.S ;  /* 0x00000000000073c6 */ /* 0x004ea20000000000 */
[----:B------:R-:W-:Y:S01]  /*6d10*/  R2UR UR4, R9 ;  /* 0x00000000090472ca */ /* 0x000fe200000e0000 */
[----:B------:R-:W-:Y:S01]  /*6d20*/  VIADD R9, R5, 0x100 ;  /* 0x0000010005097836 */ /* 0x000fe20000000000 */
[----:B------:R-:W-:Y:S01]  /*6d30*/  R2UR UR5, R14 ;  /* 0x000000000e0572ca */ /* 0x000fe200000e0000 */
[----:B--2---:R-:W-:Y:S06]  /*6d40*/  BAR.SYNC.DEFER_BLOCKING 0x9, 0x100 ;  /* 0x0244000000007b1d */ /* 0x004fec0000010000 */
[----:B---3--:R-:W-:-:S06]  /*6d50*/  WARPGROUP.ARRIVE ;  /* 0x00000000000079c5 */ /* 0x008fcc0000000000 */
        /* <DEDUP_REMOVED lines=41> */
[----:B------:R-:W-:Y:S02]  /*6ff0*/  IMAD.U32 R10, RZ, RZ, UR58 ;  /* 0x0000003aff0a7e24 */ /* 0x000fe4000f8e00ff */
[----:B------:R-:W-:Y:S01]  /*7000*/  VIADD R6, R7, 0x400 ;  /* 0x0000040007067836 */ /* 0x000fe20000000000 */
[----:B------:R-:W-:Y:S01]  /*7010*/  HGMMA.64x64x16.F32.BF16 R24, gdesc[UR56].tnspA, R24 ;  /* 0x20e00000381879f0 */ /* 0x000fe20008701818 */
[----:B------:R-:W-:Y:S01]  /*7020*/  R2UR UR56, R8 ;  /* 0x00000000083872ca */ /* 0x000fe200000e0000 */
[----:B------:R-:W-:Y:S01]  /*7030*/  VIADD R8, R5, 0x200 ;  /* 0x0000020005087836 */ /* 0x000fe20000000000 */
[----:B------:R-:W-:Y:S02]  /*7040*/  R2UR UR59, R218 ;  /* 0x00000000da3b72ca */ /* 0x000fe400000e0000 */
[----:B------:R-:W-:-:S02]  /*7050*/  R2UR UR58, R219 ;  /* 0x00000000db3a72ca */ /* 0x000fc400000e0000 */
[----:B------:R-:W-:Y:S02]  /*7060*/  R2UR UR57, R220 ;  /* 0x00000000dc3972ca */ /* 0x000fe400000e0000 */
        /* <DEDUP_REMOVED lines=43> */
[----:B----4-:R-:W-:Y:S01]  /*7320*/  LEA.HI.X.SX32 R7, R7, R234, 0x1, P1 ;  /* 0x000000ea07077211 */ /* 0x010fe200008f0eff */
        /* <DEDUP_REMOVED lines=44> */
[----:B--2---:R-:W-:Y:S01]  /*75f0*/  LOP3.LUT R24, R23, 0x80000, RZ, 0xfc, !PT ;  /* 0x0008000017187812 */ /* 0x004fe200078efcff */
        /* <DEDUP_REMOVED lines=19> */
[----:B------:R-:W-:Y:S01]  /*7730*/  UMOV UR7, 0x40 ;  /* 0x0000004000077882 */ /* 0x000fe20000000000 */
        /* <DEDUP_REMOVED lines=28> */
[C---:B------:R-:W-:Y:S01]  /*7900*/  VIADD R26, R24.reuse, 0x10 ;  /* 0x00000010181a7836 */ /* 0x040fe20000000000 */
[----:B------:R-:W-:Y:S01]  /*7910*/  UMOV UR49, UR45 ;  /* 0x0000002d00317c82 */ /* 0x000fe20008000000 */
[----:B------:R-:W-:Y:S01]  /*7920*/  UMOV UR41, UR25 ;  /* 0x0000001900297c82 */ /* 0x000fe20008000000 */
[----:B------:R-:W-:Y:S01]  /*7930*/  R2UR UR44, R25 ;  /* 0x00000000192c72ca */ /* 0x000fe200000e0000 */
[----:B------:R-:W-:Y:S01]  /*7940*/  VIADD R25, R24, 0x110 ;  /* 0x0000011018197836 */ /* 0x000fe20000000000 */
[----:B------:R-:W-:Y:S01]  /*7950*/  R2UR UR46, R26 ;  /* 0x000000001a2e72ca */ /* 0x000fe200000e0000 */
[C---:B------:R-:W-:Y:S01]  /*7960*/  VIADD R26, R24.reuse, 0x90 ;  /* 0x00000090181a7836 */ /* 0x040fe20000000000 */
[----:B------:R-:W-:Y:S01]  /*7970*/  UMOV UR37, UR25 ;  /* 0x0000001900257c82 */ /* 0x000fe20008000000 */
[----:B------:R-:W-:Y:S01]  /*7980*/  UMOV UR33, UR25 ;  /* 0x0000001900217c82 */ /* 0x000fe20008000000 */
[----:B------:R-:W-:Y:S01]  /*7990*/  R2UR UR5, R25 ;  /* 0x00000000190572ca */ /* 0x000fe200000e0000 */
[----:B------:R-:W-:Y:S01]  /*79a0*/  VIADD R25, R24, 0x190 ;  /* 0x0000019018197836 */ /* 0x000fe20000000000 */
[----:B------:R-:W-:Y:S01]  /*79b0*/  R2UR UR4, R26 ;  /* 0x000000001a0472ca */ /* 0x000fe200000e0000 */
[----:B------:R-:W-:Y:S01]  /*79c0*/  UMOV UR29, UR25 ;  /* 0x00000019001d7c82 */ /* 0x000fe20008000000 */
[----:B------:R-:W-:Y:S01]  /*79d0*/  UMOV UR15, 0x40 ;  /* 0x00000040000f7882 */ /* 0x000fe20000000000 */
[----:B------:R1:W-:Y:S01]  /*79e0*/  REDG.E.ADD.F32x4.FTZ.RN.STRONG.GPU desc[UR60][R6.64+0x1000], R32 ;  /* 0x00100020060079a6 */ /* 0x0003e2000c10f7bc */
[----:B------:R-:W-:Y:S01]  /*79f0*/  R2UR UR6, R25 ;  /* 0x00000000190672ca */ /* 0x000fe200000e0000 */
[----:B------:R-:W-:Y:S01]  /*7a00*/  VIADD R25, R24, 0x210 ;  /* 0x0000021018197836 */ /* 0x000fe20000000000 */
[----:B------:R-:W-:Y:S01]  /*7a10*/  UMOV UR8, UR44 ;  /* 0x0000002c00087c82 */ /* 0x000fe20008000000 */
[----:B------:R-:W-:Y:S01]  /*7a20*/  IMAD.U32 R220, RZ, RZ, UR10 ;  /* 0x0000000affdc7e24 */ /* 0x000fe2000f8e00ff */
[----:B------:R-:W-:Y:S01]  /*7a30*/  UMOV UR9, UR45 ;  /* 0x0000002d00097c82 */ /* 0x000fe20008000000 */
[----:B------:R-:W-:Y:S01]  /*7a40*/  IMAD.U32 R221, RZ, RZ, UR11 ;  /* 0x0000000bffdd7e24 */ /* 0x000fe2000f8e00ff */
[----:B------:R-:W-:Y:S01]  /*7a50*/  R2UR UR50, R25 ;  /* 0x00000000193272ca */ /* 0x000fe200000e0000 */
[----:B------:R-:W-:Y:S01]  /*7a60*/  UMOV UR11, 0x40 ;  /* 0x00000040000b7882 */ /* 0x000fe20000000000 */
[----:B------:R-:W-:Y:S01]  /*7a70*/  UMOV UR48, UR44 ;  /* 0x0000002c00307c82 */ /* 0x000fe20008000000 */
[----:B------:R-:W-:Y:S01]  /*7a80*/  UMOV UR10, UR4 ;  /* 0x00000004000a7c82 */ /* 0x000fe20008000000 */
[----:B------:R-:W-:Y:S01]  /*7a90*/  IMAD.U32 R223, RZ, RZ, UR11 ;  /* 0x0000000bffdf7e24 */ /* 0x000fe2000f8e00ff */
[----:B------:R1:W-:Y:S01]  /*7aa0*/  REDG.E.ADD.F32x4.FTZ.RN.STRONG.GPU desc[UR60][R6.64+0x1800], R36 ;  /* 0x00180024060079a6 */ /* 0x0003e2000c10f7bc */
        /* <DEDUP_REMOVED lines=16> */
[----:B------:R-:W-:Y:S01]  /*7bb0*/  R2UR UR24, R25 ;  /* 0x00000000191872ca */ /* 0x000fe200000e0000 */
[----:B------:R-:W-:Y:S01]  /*7bc0*/  HGMMA.64x16x16.F32.BF16 R160, gdesc[UR8].tnspA.tnspB, R160 ;  /* 0x6020000008a079f0 */ /* 0x000fe200087018a0 */
[C---:B------:R-:W-:Y:S01]  /*7bd0*/  VIADD R26, R24.reuse, 0x20 ;  /* 0x00000020181a7836 */ /* 0x040fe20000000000 */
[----:B------:R1:W-:Y:S02]  /*7be0*/  REDG.E.ADD.F32x4.FTZ.RN.STRONG.GPU desc[UR60][R6.64+0x2800], R44 ;  /* 0x0028002c060079a6 */ /* 0x0003e4000c10f7bc */
[----:B------:R-:W-:Y:S01]  /*7bf0*/  HGMMA.64x16x16.F32.BF16 R168, gdesc[UR48].tnspA.tnspB, R168 ;  /* 0x6020000030a879f0 */ /* 0x000fe200087018a8 */
[----:B------:R-:W-:Y:S01]  /*7c00*/  VIADD R25, R24, 0x120 ;  /* 0x0000012018197836 */ /* 0x000fe20000000000 */
[----:B------:R-:W-:Y:S01]  /*7c10*/  R2UR UR26, R26 ;  /* 0x000000001a1a72ca */ /* 0x000fe200000e0000 */
[----:B------:R-:W-:Y:S01]  /*7c20*/  IMAD.U32 R226, RZ, RZ, UR10 ;  /* 0x0000000affe27e24 */ /* 0x000fe2000f8e00ff */
[----:B------:R-:W-:Y:S01]  /*7c30*/  UMOV UR5, 0x40000040 ;  /* 0x4000004000057882 */ /* 0x000fe20000000000 */
[----:B------:R-:W-:Y:S01]  /*7c40*/  IMAD.U32 R227, RZ, RZ, UR11 ;  /* 0x0000000bffe37e24 */ /* 0x000fe2000f8e00ff */
[----:B------:R-:W-:Y:S01]  /*7c50*/  R2UR UR38, R25 ;  /* 0x00000000192672ca */ /* 0x000fe200000e0000 */
[C---:B------:R-:W-:Y:S01]  /*7c60*/  VIADD R25, R24.reuse, 0x1a0 ;  /* 0x000001a018197836 */ /* 0x040fe20000000000 */
[----:B------:R-:W-:Y:S01]  /*7c70*/  UMOV UR40, UR24 ;  /* 0x0000001800287c82 */ /* 0x000fe20008000000 */
[C---:B------:R-:W-:Y:S01]  /*7c80*/  VIADD R26, R24.reuse, 0xa0 ;  /* 0x000000a0181a7836 */ /* 0x040fe20000000000 */
[----:B------:R-:W-:Y:S01]  /*7c90*/  UMOV UR36, UR24 ;  /* 0x0000001800247c82 */ /* 0x000fe20008000000 */
[----:B------:R-:W-:Y:S01]  /*7ca0*/  UMOV UR32, UR24 ;  /* 0x0000001800207c82 */ /* 0x000fe20008000000 */
[----:B------:R-:W-:Y:S01]  /*7cb0*/  R2UR UR34, R25 ;  /* 0x00000000192272ca */ /* 0x000fe200000e0000 */
[----:B------:R-:W-:Y:S01]  /*7cc0*/  VIADD R25, R24, 0x220 ;  /* 0x0000022018197836 */ /* 0x000fe20000000000 */
[----:B------:R-:W-:Y:S01]  /*7cd0*/  R2UR UR42, R26 ;  /* 0x000000001a2a72ca */ /* 0x000fe200000e0000 */
[----:B------:R-:W-:Y:S01]  /*7ce0*/  UMOV UR28, UR24 ;  /* 0x00000018001c7c82 */ /* 0x000fe20008000000 */
[----:B------:R1:W-:Y:S02]  /*7cf0*/  REDG.E.ADD.F32x4.FTZ.RN.STRONG.GPU desc[UR60][R6.64+0x3000], R48 ;  /* 0x00300030060079a6 */ /* 0x0003e4000c10f7bc */
[----:B------:R-:W-:Y:S01]  /*7d00*/  R2UR UR30, R25 ;  /* 0x00000000191e72ca */ /* 0x000fe200000e0000 */
[----:B------:R-:W-:Y:S01]  /*7d10*/  HGMMA.64x16x16.F32.BF16 R136, gdesc[UR24].tnspA.tnspB, R136 ;  /* 0x60200000188879f0 */ /* 0x000fe20008701888 */
[----:B------:R-:W-:Y:S01]  /*7d20*/  VIADD R26, R24, 0x30 ;  /* 0x00000030181a7836 */ /* 0x000fe20000000000 */
[----:B------:R-:W-:Y:S01]  /*7d30*/  UMOV UR21, UR5 ;  /* 0x0000000500157c82 */ /* 0x000fe20008000000 */
[----:B------:R-:W-:-:S05]  /*7d40*/  UMOV UR17, UR5 ;  /* 0x0000000500117c82 */ /* 0x000fca0008000000 */
[----:B------:R-:W-:Y:S01]  /*7d50*/  HGMMA.64x16x16.F32.BF16 R144, gdesc[UR40].tnspA.tnspB, R144 ;  /* 0x60200000289079f0 */ /* 0x000fe20008701890 */
[----:B------:R-:W-:Y:S01]  /*7d60*/  UMOV UR13, UR5 ;  /* 0x00000005000d7c82 */ /* 0x000fe20008000000 */
[----:B------:R-:W-:Y:S01]  /*7d70*/  UMOV UR9, UR5 ;  /* 0x0000000500097c82 */ /* 0x000fe20008000000 */
[----:B------:R-:W-:Y:S01]  /*7d80*/  UMOV UR11, 0x40 ;  /* 0x00000040000b7882 */ /* 0x000fe20000000000 */
[----:B------:R1:W-:Y:S01]  /*7d90*/  REDG.E.ADD.F32x4.FTZ.RN.STRONG.GPU desc[UR60][R6.64+0x3800], R52 ;  /* 0x00380034060079a6 */ /* 0x0003e2000c10f7bc */
[----:B------:R-:W-:Y:S01]  /*7da0*/  VIADD R25, R234, 0x180 ;  /* 0x00000180ea197836 */ /* 0x000fe20000000000 */
[----:B------:R-:W-:Y:S01]  /*7db0*/  HGMMA.64x16x16.F32.BF16 R152, gdesc[UR36].tnspA.tnspB, R152 ;  /* 0x60200000249879f0 */ /* 0x000fe20008701898 */
[----:B------:R-:W-:Y:S01]  /*7dc0*/  R2UR UR6, R26 ;  /* 0x000000001a0672ca */ /* 0x000fe200000e0000 */
[C---:B------:R-:W-:Y:S02]  /*7dd0*/  VIADD R26, R24.reuse, 0xb0 ;  /* 0x000000b0181a7836 */ /* 0x040fe40000000000 */
[----:B------:R-:W-:Y:S01]  /*7de0*/  R2UR UR4, R25 ;  /* 0x00000000190472ca */ /* 0x000fe200000e0000 */
[----:B------:R-:W-:Y:S01]  /*7df0*/  VIADD R25, R24, 0x130 ;  /* 0x0000013018197836 */ /* 0x000fe20000000000 */
[----:B------:R-:W-:Y:S01]  /*7e00*/  HGMMA.64x16x16.F32.BF16 R160, gdesc[UR32].tnspA.tnspB, R160 ;  /* 0x6020000020a079f0 */ /* 0x000fe200087018a0 */
[----:B------:R-:W-:Y:S01]  /*7e10*/  R2UR UR22, R26 ;  /* 0x000000001a1672ca */ /* 0x000fe200000e0000 */
[----:B------:R-:W-:-:S02]  /*7e20*/  IMAD.U32 R22, RZ, RZ, UR58 ;  /* 0x0000003aff167e24 */ /* 0x000fc4000f8e00ff */
[----:B------:R-:W-:Y:S01]  /*7e30*/  R2UR UR18, R25 ;  /* 0x00000000191272ca */ /* 0x000fe200000e0000 */
[----:B------:R-:W-:Y:S01]  /*7e40*/  HGMMA.64x16x16.F32.BF16 R168, gdesc[UR28].tnspA.tnspB, R168 ;  /* 0x602000001ca879f0 */ /* 0x000fe200087018a8 */
[C---:B------:R-:W-:Y:S02]  /*7e50*/  VIADD R25, R24.reuse, 0x1b0 ;  /* 0x000001b018197836 */ /* 0x040fe40000000000 */
[----:B------:R-:W-:Y:S02]  /*7e60*/  VIADD R24, R24, 0x230 ;  /* 0x0000023018187836 */ /* 0x000fe40000000000 */
        /* <DEDUP_REMOVED lines=15> */
.L_x_812:
        /* <DEDUP_REMOVED lines=111> */
.L_x_813:
[----:B------:R-:W2:Y:S01]  /*8650*/  LDL R5, [R1+0x8] ;  /* 0x0000080001057983 */ /* 0x000ea20000100800 */
[----:B------:R-:W-:Y:S01]  /*8660*/  VIADD R3, R3, 0x1 ;  /* 0x0000000103037836 */ /* 0x000fe20000000000 */
[----:B------:R-:W-:Y:S01]  /*8670*/  LOP3.LUT R18, R18, 0x1, RZ, 0x3c, !PT ;  /* 0x0000000112127812 */ /* 0x000fe200078e3cff */
[----:B------:R-:W-:Y:S02]  /*8680*/  VIADD R2, R2, 0x1 ;  /* 0x0000000102027836 */ /* 0x000fe40000000000 */
[----:B-----5:R-:W-:-:S03]  /*8690*/  VIADD R16, R16, 0x31820 ;  /* 0x0003182010107836 */ /* 0x020fc60000000000 */
[C---:B------:R-:W-:Y:S02]  /*86a0*/  ISETP.NE.AND P0, PT, R2.reuse, 0x2, PT ;  /* 0x000000020200780c */ /* 0x040fe40003f05270 */
[----:B------:R-:W-:Y:S02]  /*86b0*/  PRMT R16, RZ, 0x654, R16 ;  /* 0x00000654ff107816 */ /* 0x000fe40000000010 */
[----:B------:R-:W-:Y:S02]  /*86c0*/  SEL R2, R2, RZ, P0 ;  /* 0x000000ff02027207 */ /* 0x000fe40000000000 */
[----:B------:R1:W-:Y:S01]  /*86d0*/  SYNCS.ARRIVE.TRANS64.RED.A1T0 RZ, [R16+URZ], RZ ;  /* 0x000000ff10ff79a7 */ /* 0x0003e2000810043f */
[----:B--2---:R-:W-:Y:S02]  /*86e0*/  R2UR UR4, R5 ;  /* 0x00000000050472ca */ /* 0x004fe400000e0000 */
[----:B------:R-:W-:-:S04]  /*86f0*/  SEL R5, RZ, 0x1, P0 ;  /* 0x00000001ff057807 */ /* 0x000fc80000000000 */
[----:B------:R-:W-:-:S07]  /*8700*/  LOP3.LUT R228, R228, R5, RZ, 0x3c, !PT ;  /* 0x00000005e4e47212 */ /* 0x000fce00078e3cff */
[----:B------:R-:W-:-:S13]  /*8710*/  ISETP.GE.AND P1, PT, R3, UR4, PT ;  /* 0x0000000403007c0c */ /* 0x000fda000bf26270 */
[----:B-1----:R-:W-:Y:S05]  /*8720*/  @!P1 BRA `(.L_x_814) ;  /* 0xffffff9000789947 */ /* 0x002fea000383ffff */
        /* <DEDUP_REMOVED lines=82> */
.L_x_801:
[----:B------:R-:W-:Y:S05]  /*8c50*/  @P0 BRA `(.L_x_800) ;  /* 0x0000002400400947 */ /* 0x000fea0003800000 */
[----:B------:R-:W2:Y:S01]  /*8c60*/  LDL.LU R3, [R1+0x10] ;  /* 0x0000100001037983 */ /* 0x000ea20000300800 */
[----:B------:R-:W3:Y:S01]  /*8c70*/  S2R R4, SR_TID.X ;  /* 0x0000000000047919 */ /* 0x000ee20000002100 */
[----:B------:R-:W4:Y:S01]  /*8c80*/  S2UR UR5, SR_CgaCtaId ;  /* 0x00000000000579c3 */ /* 0x000f220000008800 */
[----:B------:R-:W-:Y:S01]  /*8c90*/  ULDC UR4, c[0x0][0x850] ;  /* 0x0002140000047ab9 */ /* 0x000fe20000000800 */
[----:B------:R-:W-:Y:S01]  /*8ca0*/  ULDC.64 UR12, c[0x0][0x818] ;  /* 0x00020600000c7ab9 */ /* 0x000fe20000000a00 */
[----:B-1----:R-:W5:Y:S01]  /*8cb0*/  LDL.LU R2, [R1+0xc] ;  /* 0x00000c0001027983 */ /* 0x002f620000300800 */
[----:B------:R-:W-:-:S03]  /*8cc0*/  ULDC.64 UR14, c[0x0][0x848] ;  /* 0x00021200000e7ab9 */ /* 0x000fc60000000a00 */
[----:B------:R-:W5:Y:S01]  /*8cd0*/  LDL.LU R0, [R1+0x14] ;  /* 0x0000140001007983 */ /* 0x000f620000300800 */
[----:B------:R-:W-:Y:S01]  /*8ce0*/  UISETP.NE.AND UP0, UPT, UR4, 0x1, UPT ;  /* 0x000000010400788c */ /* 0x000fe2000bf05270 */
[----:B------:R-:W-:Y:S02]  /*8cf0*/  BSSY B1, `(.L_x_815) ;  /* 0x0000057000017945 */ /* 0x000fe40003800000 */
[----:B------:R-:W-:-:S08]  /*8d00*/  UMOV UR4, 0x400 ;  /* 0x0000040000047882 */ /* 0x000fd00000000000 */
[----:B------:R-:W-:Y:S01]  /*8d10*/  @UP0 ULDC UR6, c[0x0][0x854] ;  /* 0x0002150000060ab9 */ /* 0x000fe20000000800 */
[----:B----4-:R-:W-:-:S03]  /*8d20*/  ULEA UR4, UR5, UR4, 0x18 ;  /* 0x0000000405047291 */ /* 0x010fc6000f8ec03f */
[----:B------:R-:W-:Y:S01]  /*8d30*/  @UP0 ULDC UR5, c[0x0][0x858] ;  /* 0x0002160000050ab9 */ /* 0x000fe20000000800 */
[----:B------:R-:W-:Y:S01]  /*8d40*/  BAR.SYNC.DEFER_BLOCKING 0x1, 0x100 ;  /* 0x0044000000007b1d */ /* 0x000fe20000010000 */
[----:B--2---:R-:W-:Y:S01]  /*8d50*/  R2UR UR8, R3 ;  /* 0x00000000030872ca */ /* 0x004fe200000e0000 */
[----:B---3--:R-:W-:-:S05]  /*8d60*/  VIADD R3, R4, 0xffffff80 ;  /* 0xffffff8004037836 */ /* 0x008fca0000000000 */
[----:B------:R-:W-:Y:S02]  /*8d70*/  ISETP.NE.AND P0, PT, R3, RZ, PT ;  /* 0x000000ff0300720c */ /* 0x000fe40003f05270 */
[----:B-----5:R-:W-:Y:S02]  /*8d80*/  R2UR UR11, R2 ;  /* 0x00000000020b72ca */ /* 0x020fe400000e0000 */
[----:B------:R-:W-:-:S03]  /*8d90*/  R2UR UR17, R0 ;  /* 0x00000000001172ca */ /* 0x000fc600000e0000 */
[----:B------:R-:W-:Y:S01]  /*8da0*/  UIMAD UR8, UR8, 0x5000, URZ ;  /* 0x00005000080878a4 */ /* 0x000fe2000f8e023f */
[----:B------:R-:W-:-:S03]  /*8db0*/  SHF.R.S32.HI R0, RZ, 0x1f, R3 ;  /* 0x0000001fff007819 */ /* 0x000fc60000011403 */
[----:B------:R-:W-:Y:S01]  /*8dc0*/  USHF.R.S32.HI UR9, URZ, 0x1f, UR8 ;  /* 0x0000001f3f097899 */ /* 0x000fe20008011408 */
[----:B------:R-:W-:-:S03]  /*8dd0*/  LEA.HI R2, R0, R3, RZ, 0x7 ;  /* 0x0000000300027211 */ /* 0x000fc600078f38ff */
[----:B------:R-:W-:Y:S01]  /*8de0*/  UIMAD.WIDE.U32 UR6, UR11, UR6, URZ ;  /* 0x000000060b0672a5 */ /* 0x000fe2000f8e003f */
[----:B------:R-:W-:Y:S02]  /*8df0*/  LOP3.LUT R0, R2, 0x3fffff80, RZ, 0xc0, !PT ;  /* 0x3fffff8002007812 */ /* 0x000fe400078ec0ff */
[----:B------:R-:W-:Y:S01]  /*8e00*/  SHF.R.S32.HI R5, RZ, 0x7, R2 ;  /* 0x00000007ff057819 */ /* 0x000fe20000011402 */
[----:B------:R-:W-:Y:S02]  /*8e10*/  @UP0 USHF.R.U32.HI UR11, URZ, UR5, UR7 ;  /* 0x000000053f0b0299 */ /* 0x000fe40008011607 */
[----:B------:R-:W-:Y:S01]  /*8e20*/  IMAD.IADD R0, R3, 0x1, -R0 ;  /* 0x0000000103007824 */ /* 0x000fe200078e0a00 */
[----:B------:R-:W-:Y:S02]  /*8e30*/  USHF.R.S32.HI UR16, URZ, 0x1f, UR17 ;  /* 0x0000001f3f107899 */ /* 0x000fe40008011411 */
[----:B------:R-:W-:Y:S01]  /*8e40*/  USHF.R.S32.HI UR5, URZ, 0x1f, UR11 ;  /* 0x0000001f3f057899 */ /* 0x000fe2000801140b */
[----:B------:R-:W-:Y:S01]  /*8e50*/  IMAD R0, R5, 0xa00, R0 ;  /* 0x00000a0005007824 */ /* 0x000fe200078e0200 */
[----:B------:R-:W-:-:S02]  /*8e60*/  UIMAD.WIDE.U32 UR6, UR11, UR12, UR8 ;  /* 0x0000000c0b0672a5 */ /* 0x000fc4000f8e0008 */
[----:B------:R-:W-:Y:S01]  /*8e70*/  IMAD.U32 R2, RZ, RZ, UR11 ;  /* 0x0000000bff027e24 */ /* 0x000fe2000f8e00ff */
[----:B------:R-:W-:Y:S01]  /*8e80*/  UIMAD UR10, UR5, UR12, URZ ;  /* 0x0000000c050a72a4 */ /* 0x000fe2000f8e023f */
[----:B------:R-:W-:-:S03]  /*8e90*/  IMAD.SHL.U32 R0, R0, 0x4, RZ ;  /* 0x0000000400007824 */ /* 0x000fc600078e00ff */
[----:B------:R-:W-:Y:S01]  /*8ea0*/  UIMAD UR10, UR11, UR13, UR10 ;  /* 0x0000000d0b0a72a4 */ /* 0x000fe2000f8e020a */
[----:B------:R1:W-:Y:S01]  /*8eb0*/  STL [R1+0xc], R2 ;  /* 0x00000c0201007387 */ /* 0x0003e20000100800 */
[----:B------:R-:W-:Y:S01]  /*8ec0*/  LEA R0, R0, UR4, 0x2 ;  /* 0x0000000400007c11 */ /* 0x000fe2000f8e10ff */
[----:B------:R-:W-:Y:S01]  /*8ed0*/  ULDC.64 UR12, c[0x0][0x840] ;  /* 0x00021000000c7ab9 */ /* 0x000fe20000000a00 */
[----:B------:R-:W-:Y:S02]  /*8ee0*/  UIADD3 UR7, UR7, UR10, URZ ;  /* 0x0000000a07077290 */ /* 0x000fe4000fffe03f */
[----:B------:R-:W-:Y:S01]  /*8ef0*/  UIMAD UR5, UR5, UR12, URZ ;  /* 0x0000000c050572a4 */ /* 0x000fe2000f8e023f */
[----:B------:R1:W-:Y:S01]  /*8f00*/  STS.128 [R0], R56 ;  /* 0x0000003800007388 */ /* 0x0003e20000000c00 */
[----:B------:R-:W-:Y:S02]  /*8f10*/  UIMAD.WIDE.U32 UR8, UR11, UR12, UR8 ;  /* 0x0000000c0b0872a5 */ /* 0x000fe4000f8e0008 */
[----:B------:R-:W-:Y:S01]  /*8f20*/  UIMAD UR11, UR11, UR13, UR5 ;  /* 0x0000000d0b0b72a4 */ /* 0x000fe2000f8e0205 */
[----:B------:R1:W-:Y:S01]  /*8f30*/  STS.128 [R0+0x800], R60 ;  /* 0x0008003c00007388 */ /* 0x0003e20000000c00 */
[----:B------:R-:W-:Y:S01]  /*8f40*/  UIMAD UR10, UR16, UR14, URZ ;  /* 0x0000000e100a72a4 */ /* 0x000fe2000f8e023f */
[----:B------:R-:W-:-:S02]  /*8f50*/  ULDC.64 UR12, c[0x0][0x820] ;  /* 0x00020800000c7ab9 */ /* 0x000fc40000000a00 */
        /* <DEDUP_REMOVED lines=33> */
[----:B--2---:R-:W2:Y:S02]  /*9170*/  FENCE.VIEW.ASYNC.S ;  /* 0x00000000000073c6 */ /* 0x004ea40000000000 */
[----:B--2---:R-:W-:Y:S06]  /*9180*/  BAR.SYNC.DEFER_BLOCKING 0x1, 0x100 ;  /* 0x0044000000007b1d */ /* 0x004fec0000010000 */
[----:B------:R-:W-:Y:S05]  /*9190*/  @P0 BRA `(.L_x_816) ;  /* 0x0000000000300947 */ /* 0x000fea0003800000 */
[----:B------:R-:W-:Y:S01]  /*91a0*/  PLOP3.LUT P0, PT, PT, PT, PT, 0x80, 0x0 ;  /* 0x000000000000781c */ /* 0x000fe20003f0f070 */
[----:B------:R-:W-:Y:S01]  /*91b0*/  UMOV UR5, 0x1400 ;  /* 0x0000140000057882 */ /* 0x000fe20000000000 */
[----:B------:R-:W-:Y:S01]  /*91c0*/  UMOV UR8, 0x0 ;  /* 0x0000000000087882 */ /* 0x000fe20000000000 */
[----:B------:R-:W-:Y:S01]  /*91d0*/  UMOV UR9, 0x14f00000 ;  /* 0x14f0000000097882 */ /* 0x000fe20000000000 */
[----:B------:R-:W-:-:S09]  /*91e0*/  UMOV UR6, UR14 ;  /* 0x0000000e00067c82 */ /* 0x000fd20008000000 */
.L_x_817:
[----:B------:R-:W-:Y:S01]  /*91f0*/  @P0 ELECT P1, URZ, PT ;  /* 0x00000000003f082f */ /* 0x000fe20003820000 */
[----:B------:R2:W-:-:S12]  /*9200*/  UBLKRED.G.S.ADD.F32.RN [UR6], [UR4], UR5, desc[UR8] ;  /* 0x00000806040073bb */ /* 0x0005d800080a1405 */
[----:B------:R-:W-:Y:S02]  /*9210*/  @P1 PLOP3.LUT P0, PT, P1, PT, PT, 0x8, 0x0 ;  /* 0x000000000000181c */ /* 0x000fe40000f0e170 */
[----:B------:R-:W-:-:S11]  /*9220*/  PLOP3.LUT P1, PT, PT, PT, PT, 0x8, 0x0 ;  /* 0x000000000000781c */ /* 0x000fd60003f2e170 */
[----:B--2---:R-:W-:Y:S05]  /*9230*/  @P0 BRA.U.ANY `(.L_x_817) ;  /* 0xfffffffd00ec0947 */ /* 0x004fea000393ffff */
[----:B------:R0:W-:Y:S01]  /*9240*/  UTMACMDFLUSH ;  /* 0x00000000000079b7 */ /* 0x0001e20000000000 */
[----:B------:R-:W-:-:S04]  /*9250*/  DEPBAR.LE SB0, 0x0 ;  /* 0x000080000000791a */ /* 0x000fc80000000000 */
.L_x_816:
[----:B------:R-:W-:Y:S05]  /*9260*/  BSYNC B1 ;  /* 0x0000000000017941 */ /* 0x000fea0003800000 */
.L_x_815:
        /* <DEDUP_REMOVED lines=32> */
.L_x_818:
        /* <DEDUP_REMOVED lines=8> */
.L_x_796:
[----:B------:R-:W-:-:S08]  /*94f0*/  NOP ;  /* 0x0000000000007918 */ /* 0x000fd00000000000 */
[----:B------:R-:W1:-:S00]  /*9500*/  USETMAXREG.DEALLOC.CTAPOOL 0x18 ;  /* 0x00000018000079c8 */ /* 0x000e4000080e0500 */
[----:B-1----:R-:W-:-:S06]  /*9510*/  LOP3.LUT R2, R2, 0x3, RZ, 0xc0, !PT ;  /* 0x0000000302027812 */ /* 0x002fcc00078ec0ff */
        /* <DEDUP_REMOVED lines=24> */
.L_x_819:
[----:B------:R-:W-:Y:S01]  /*96a0*/  ULDC UR8, c[0x0][0x8cc] ;  /* 0x0002330000087ab9 */ /* 0x000fe20000000800 */
[----:B------:R-:W-:Y:S01]  /*96b0*/  UMOV UR11, UR7 ;  /* 0x00000007000b7c82 */ /* 0x000fe20008000000 */
[----:B------:R-:W-:-:S11]  /*96c0*/  UISETP.NE.AND UP0, UPT, UR8, 0x1, UPT ;  /* 0x000000010800788c */ /* 0x000fd6000bf05270 */
[----:B------:R-:W-:Y:S02]  /*96d0*/  @UP0 ULDC.64 UR12, c[0x0][0x8d0] ;  /* 0x00023400000c0ab9 */ /* 0x000fe40000000a00 */
[----:B------:R-:W-:-:S04]  /*96e0*/  UIMAD.WIDE.U32 UR4, UR7, UR12, URZ ;  /* 0x0000000c070472a5 */ /* 0x000fc8000f8e003f */
[----:B------:R-:W-:-:S04]  /*96f0*/  @UP0 USHF.R.U32.HI UR11, URZ, UR13, UR5 ;  /* 0x0000000d3f0b0299 */ /* 0x000fc80008011605 */
[----:B------:R-:W-:-:S12]  /*9700*/  UIMAD UR4, UR11, UR8, URZ ;  /* 0x000000080b0472a4 */ /* 0x000fd8000f8e023f */
.L_x_820:
        /* <DEDUP_REMOVED lines=38> */
[----:B------:R-:W-:Y:S01]  /*9970*/  IMAD.MOV.U32 R17, RZ, RZ, RZ ;  /* 0x000000ffff117224 */ /* 0x000fe200078e00ff */
[----:B------:R-:W-:Y:S02]  /*9980*/  SHF.R.S32.HI R5, RZ, 0x1f, R5 ;  /* 0x0000001fff057819 */ /* 0x000fe40000011405 */
[----:B------:R-:W-:Y:S01]  /*9990*/  ELECT P0, URZ, PT ;  /* 0x00000000003f782f */ /* 0x000fe20003800000 */
[----:B------:R-:W2:Y:S01]  /*99a0*/  LDC.64 R6, c[0x0][0x730] ;  /* 0x0001cc00ff067b82 */ /* 0x000ea20000000a00 */
[----:B------:R-:W-:Y:S01]  /*99b0*/  SHF.R.S32.HI R15, RZ, 0x1f, R15 ;  /* 0x0000001fff0f7819 */ /* 0x000fe2000001140f */
[----:B------:R-:W-:-:S04]  /*99c0*/  UMOV UR12, UR20 ;  /* 0x00000014000c7c82 */ /* 0x000fc80008000000 */
        /* <DEDUP_REMOVED lines=30> */
.L_x_837:
        /* <DEDUP_REMOVED lines=10> */
.L_x_823:
        /* <DEDUP_REMOVED lines=125> */
.L_x_829:
[----:B------:R-:W-:-:S04]  /*a420*/  SHF.L.U32 R10, R15, 0x1f, RZ ;  /* 0x0000001f0f0a7819 */ /* 0x000fc800000006ff */
[----:B------:R-:W1:Y:S02]  /*a430*/  SYNCS.PHASECHK.TRANS64.TRYWAIT P1, [R7+URZ+0x31838], R10 ;  /* 0x0318380a070075a7 */ /* 0x000e64000802017f */
[----:B-1---5:R-:W-:Y:S05]  /*a440*/  @!P1 BRA `(.L_x_825) ;  /* 0x0000000c009c9947 */ /* 0x022fea0003800000 */
.L_x_838:
[----:B------:R-:W-:Y:S05]  /*a450*/  @P0 BRA `(.L_x_826) ;  /* 0x0000000000140947 */ /* 0x000fea0003800000 */
[----:B------:R-:W-:Y:S01]  /*a460*/  ISETP.NE.AND P1, PT, R17, RZ, PT ;  /* 0x000000ff1100720c */ /* 0x000fe20003f25270 */
[----:B-1----:R-:W-:-:S04]  /*a470*/  IMAD.MOV.U32 R10, RZ, RZ, 0x8100 ;  /* 0x00008100ff0a7424 */ /* 0x002fc800078e00ff */
[----:B------:R2:W-:Y:S08]  /*a480*/  SYNCS.ARRIVE.TRANS64 RZ, [R7+URZ+0x31830], R10 ;  /* 0x0318300a07ff79a7 */ /* 0x0005f0000800003f */
[----:B------:R-:W-:Y:S05]  /*a490*/  @!P1 BRA `(.L_x_826) ;  /* 0x0000000000049947 */ /* 0x000fea0003800000 */
[----:B------:R-:W-:Y:S01]  /*a4a0*/  BPT.TRAP 0x1 ;  /* 0x000000040000795c */ /* 0x000fe20000300000 */
.L_x_826:
        /* <DEDUP_REMOVED lines=51> */
.L_x_840:
[----:B------:R-:W-:Y:S01]  /*a7e0*/  LOP3.LUT R15, R15, 0x1, RZ, 0x3c, !PT ;  /* 0x000000010f0f7812 */ /* 0x000fe200078e3cff */
[----:B------:R-:W-:Y:S06]  /*a7f0*/  @P2 BRA `(.L_x_828) ;  /* 0x0000000000142947 */ /* 0x000fec0003800000 */
[----:B------:R-:W-:Y:S01]  /*a800*/  ISETP.NE.AND P1, PT, R17, RZ, PT ;  /* 0x000000ff1100720c */ /* 0x000fe20003f25270 */
[----:B-1----:R-:W-:-:S04]  /*a810*/  IMAD.MOV.U32 R20, RZ, RZ, 0x8100 ;  /* 0x00008100ff147424 */ /* 0x002fc800078e00ff */
[----:B------:R2:W-:Y:S08]  /*a820*/  SYNCS.ARRIVE.TRANS64 RZ, [R19+URZ+0x31810], R20 ;  /* 0x0318101413ff79a7 */ /* 0x0005f0000800003f */
[----:B------:R-:W-:Y:S05]  /*a830*/  @!P1 BRA `(.L_x_828) ;  /* 0x0000000000049947 */ /* 0x000fea0003800000 */
[----:B------:R-:W-:Y:S01]  /*a840*/  BPT.TRAP 0x1 ;  /* 0x000000040000795c */ /* 0x000fe20000300000 */
.L_x_828:
        /* <DEDUP_REMOVED lines=52> */
.L_x_824:
[----:B------:R-:W-:-:S04]  /*ab90*/  SHF.L.U32 R4, R15, 0x1f, RZ ;  /* 0x0000001f0f047819 */ /* 0x000fc800000006ff */
[----:B------:R-:W1:Y:S02]  /*aba0*/  SYNCS.PHASECHK.TRANS64.TRYWAIT P1, [R7+URZ+0x31838], R4 ;  /* 0x03183804070075a7 */ /* 0x000e64000802017f */
[----:B-1----:R-:W-:Y:S05]  /*abb0*/  @!P1 BRA `(.L_x_830) ;  /* 0x0000000400ec9947 */ /* 0x002fea0003800000 */
.L_x_841:
[----:B------:R-:W-:Y:S05]  /*abc0*/  @P0 BRA `(.L_x_831) ;  /* 0x0000000000180947 */ /* 0x000fea0003800000 */
[----:B------:R-:W2:Y:S01]  /*abd0*/  S2R R5, SR_TID.X ;  /* 0x0000000000057919 */ /* 0x000ea20000002100 */
[----:B-1----:R-:W-:-:S04]  /*abe0*/  IMAD.MOV.U32 R4, RZ, RZ, 0x8100 ;  /* 0x00008100ff047424 */ /* 0x002fc800078e00ff */
[----:B------:R3:W-:Y:S01]  /*abf0*/  SYNCS.ARRIVE.TRANS64 RZ, [R7+URZ+0x31830], R4 ;  /* 0x0318300407ff79a7 */ /* 0x0007e2000800003f */
[----:B--2---:R-:W-:-:S13]  /*ac00*/  LOP3.LUT P0, RZ, R5, 0x1f, RZ, 0xc0, !PT ;  /* 0x0000001f05ff7812 */ /* 0x004fda000780c0ff */
[----:B---3--:R-:W-:Y:S05]  /*ac10*/  @!P0 BRA `(.L_x_831) ;  /* 0x0000000000048947 */ /* 0x008fea0003800000 */
[----:B------:R-:W-:Y:S01]  /*ac20*/  BPT.TRAP 0x1 ;  /* 0x000000040000795c */ /* 0x000fe20000300000 */
.L_x_831:
        /* <DEDUP_REMOVED lines=14> */
[----:B------:R-:W-:Y:S01]  /*ad10*/  LOP3.LUT R15, R15, 0x1, RZ, 0x3c, !PT ;  /* 0x000000010f0f7812 */ /* 0x000fe200078e3cff */
[----:B------:R-:W-:-:S02]  /*ad20*/  UIADD3 UR40, UR8, 0x24100, URZ ;  /* 0x0002410008287890 */ /* 0x000fc4000fffe03f */
        /* <DEDUP_REMOVED lines=36> */
.L_x_821:
[----:B------:R-:W-:Y:S05]  /*af70*/  WARPSYNC.ALL ;  /* 0x0000000000007948 */ /* 0x000fea0003800000 */
[----:B------:R-:W-:-:S13]  /*af80*/  ELECT P0, URZ, PT ;  /* 0x00000000003f782f */ /* 0x000fda0003800000 */
[----:B------:R-:W-:Y:S05]  /*af90*/  @!P0 BRA `(.L_x_800) ;  /* 0x0000000000708947 */ /* 0x000fea0003800000 */
[----:B------:R-:W-:-:S04]  /*afa0*/  LOP3.LUT R0, R0, 0x2, RZ, 0xfc, !PT ;  /* 0x0000000200007812 */ /* 0x000fc800078efcff */
[----:B------:R-:W-:-:S13]  /*afb0*/  ISETP.NE.AND P1, PT, R0, 0x3, PT ;  /* 0x000000030000780c */ /* 0x000fda0003f25270 */
[----:B------:R-:W-:Y:S05]  /*afc0*/  @!P1 BRA `(.L_x_832) ;  /* 0x0000000000049947 */ /* 0x000fea0003800000 */
[----:B------:R-:W-:Y:S01]  /*afd0*/  BPT.TRAP 0x1 ;  /* 0x000000040000795c */ /* 0x000fe20000300000 */
.L_x_832:
        /* <DEDUP_REMOVED lines=8> */
.L_x_842:
        /* <DEDUP_REMOVED lines=9> */
.L_x_843:
[----:B------:R-:W-:Y:S05]  /*b0f0*/  @!P1 BRA `(.L_x_835) ;  /* 0x0000000000049947 */ /* 0x000fea0003800000 */
[----:B------:R-:W-:Y:S01]  /*b100*/  BPT.TRAP 0x1 ;  /* 0x000000040000795c */ /* 0x000fe20000300000 */
.L_x_835:
[----:B------:R-:W-:-:S07]  /*b110*/  SHF.L.U32 R15, R15, 0x1f, RZ ;  /* 0x0000001f0f0f7819 */ /* 0x000fce00000006ff */
.L_x_836:
[----:B--2---:R2:W3:Y:S02]  /*b120*/  SYNCS.PHASECHK.TRANS64.TRYWAIT P0, [R4+URZ+0x31838], R15 ;  /* 0x0318380f040075a7 */ /* 0x0044e4000800017f */
[----:B---3--:R-:W-:Y:S05]  /*b130*/  @!P0 NANOSLEEP.SYNCS 0x989680 ;  /* 0x009896800000895d */ /* 0x008fea0003900000 */
[----:B------:R-:W3:Y:S02]  /*b140*/  @!P0 SYNCS.PHASECHK.TRANS64 P0, [R4+URZ+0x31838], R15 ;  /* 0x0318380f040085a7 */ /* 0x000ee4000800007f */
[----:B---3--:R-:W-:Y:S05]  /*b150*/  @!P0 BRA `(.L_x_836) ;  /* 0xfffffffc00f08947 */ /* 0x008fea000383ffff */
.L_x_800:
[----:B------:R-:W-:Y:S05]  /*b160*/  BSYNC B0 ;  /* 0x0000000000007941 */ /* 0x000fea0003800000 */
.L_x_795:
[----:B------:R-:W-:Y:S05]  /*b170*/  EXIT ;  /* 0x000000000000794d */ /* 0x000fea0003800000 */
.L_x_803:
[----:B-1----:R1:W2:Y:S02]  /*b180*/  SYNCS.PHASECHK.TRANS64.TRYWAIT P0, [R17+URZ+0x31800], R10 ;  /* 0x0318000a110075a7 */ /* 0x0022a4000800017f */
[----:B--2---:R-:W-:Y:S05]  /*b190*/  @!P0 NANOSLEEP.SYNCS 0x989680 ;  /* 0x009896800000895d */ /* 0x004fea0003900000 */
[----:B------:R-:W2:Y:S02]  /*b1a0*/  @!P0 SYNCS.PHASECHK.TRANS64 P0, [R17+URZ+0x31800], R10 ;  /* 0x0318000a110085a7 */ /* 0x000ea4000800007f */
[----:B--2---:R-:W-:Y:S05]  /*b1b0*/  @!P0 BRA `(.L_x_803) ;  /* 0xfffffffc00f08947 */ /* 0x004fea000383ffff */
[----:B------:R-:W-:Y:S05]  /*b1c0*/  BRA `(.L_x_802) ;  /* 0xffffff5c00ac7947 */ /* 0x000fea000383ffff */
.L_x_807:
[----:B--2---:R2:W3:Y:S02]  /*b1d0*/  SYNCS.PHASECHK.TRANS64.TRYWAIT P1, [R16+URZ+0x31810], R9 ;  /* 0x03181009100075a7 */ /* 0x0044e4000802017f */
[----:B---3--:R-:W-:Y:S05]  /*b1e0*/  @!P1 NANOSLEEP.SYNCS 0x989680 ;  /* 0x009896800000995d */ /* 0x008fea0003900000 */
[----:B------:R-:W3:Y:S02]  /*b1f0*/  @!P1 SYNCS.PHASECHK.TRANS64 P1, [R16+URZ+0x31810], R9 ;  /* 0x03181009100095a7 */ /* 0x000ee4000802007f */
[----:B---3--:R-:W-:Y:S05]  /*b200*/  @!P1 BRA `(.L_x_807) ;  /* 0xfffffffc00f09947 */ /* 0x008fea000383ffff */
[----:B------:R-:W-:Y:S05]  /*b210*/  BRA `(.L_x_806) ;  /* 0xffffff6800087947 */ /* 0x000fea000383ffff */
.L_x_811:
[----:B----4-:R4:W1:Y:S02]  /*b220*/  SYNCS.PHASECHK.TRANS64.TRYWAIT P1, [R17+URZ+0x31830], R10 ;  /* 0x0318300a110075a7 */ /* 0x010864000802017f */
[----:B-1----:R-:W-:Y:S05]  /*b230*/  @!P1 NANOSLEEP.SYNCS 0x989680 ;  /* 0x009896800000995d */ /* 0x002fea0003900000 */
[----:B------:R-:W1:Y:S02]  /*b240*/  @!P1 SYNCS.PHASECHK.TRANS64 P1, [R17+URZ+0x31830], R10 ;  /* 0x0318300a110095a7 */ /* 0x000e64000802007f */
[----:B-1----:R-:W-:Y:S05]  /*b250*/  @!P1 BRA `(.L_x_811) ;  /* 0xfffffffc00f09947 */ /* 0x002fea000383ffff */
[----:B------:R-:W-:Y:S05]  /*b260*/  BRA `(.L_x_810) ;  /* 0xffffff8400087947 */ /* 0x000fea000383ffff */
.L_x_822:
[----:B-1----:R1:W2:Y:S02]  /*b270*/  SYNCS.PHASECHK.TRANS64.TRYWAIT P1, [R7+URZ+0x31820], R6 ;  /* 0x03182006070075a7 */ /* 0x0022a4000802017f */
[----:B--2---:R-:W-:Y:S05]  /*b280*/  @!P1 NANOSLEEP.SYNCS 0x989680 ;  /* 0x009896800000995d */ /* 0x004fea0003900000 */
[----:B------:R-:W2:Y:S02]  /*b290*/  @!P1 SYNCS.PHASECHK.TRANS64 P1, [R7+URZ+0x31820], R6 ;  /* 0x03182006070095a7 */ /* 0x000ea4000802007f */
[----:B--2---:R-:W-:Y:S05]  /*b2a0*/  @!P1 BRA `(.L_x_822) ;  /* 0xfffffffc00f09947 */ /* 0x004fea000383ffff */
[----:B------:R-:W-:Y:S05]  /*b2b0*/  BRA `(.L_x_837) ;  /* 0xffffffe8003c7947 */ /* 0x000fea000383ffff */
.L_x_825:
[----:B-1----:R1:W2:Y:S02]  /*b2c0*/  SYNCS.PHASECHK.TRANS64.TRYWAIT P1, [R7+URZ+0x31838], R10 ;  /* 0x0318380a070075a7 */ /* 0x0022a4000802017f */
[----:B--2---:R-:W-:Y:S05]  /*b2d0*/  @!P1 NANOSLEEP.SYNCS 0x989680 ;  /* 0x009896800000995d */ /* 0x004fea0003900000 */
[----:B------:R-:W2:Y:S02]  /*b2e0*/  @!P1 SYNCS.PHASECHK.TRANS64 P1, [R7+URZ+0x31838], R10 ;  /* 0x0318380a070095a7 */ /* 0x000ea4000802007f */
[----:B--2---:R-:W-:Y:S05]  /*b2f0*/  @!P1 BRA `(.L_x_825) ;  /* 0xfffffffc00f09947 */ /* 0x004fea000383ffff */
[----:B------:R-:W-:Y:S05]  /*b300*/  BRA `(.L_x_838) ;  /* 0xfffffff000507947 */ /* 0x000fea000383ffff */
.L_x_827:
[----:B------:R-:W-:-:S07]  /*b310*/  SHF.L.U32 R20, R14, 0x1f, RZ ;  /* 0x0000001f0e147819 */ /* 0x000fce00000006ff */
.L_x_839:
[----:B-1----:R1:W2:Y:S02]  /*b320*/  SYNCS.PHASECHK.TRANS64.TRYWAIT P1, [R19+URZ+0x31820], R20 ;  /* 0x03182014130075a7 */ /* 0x0022a4000802017f */
[----:B--2---:R-:W-:Y:S05]  /*b330*/  @!P1 NANOSLEEP.SYNCS 0x989680 ;  /* 0x009896800000995d */ /* 0x004fea0003900000 */
[----:B------:R-:W2:Y:S02]  /*b340*/  @!P1 SYNCS.PHASECHK.TRANS64 P1, [R19+URZ+0x31820], R20 ;  /* 0x03182014130095a7 */ /* 0x000ea4000802007f */
[----:B--2---:R-:W-:Y:S05]  /*b350*/  @!P1 BRA `(.L_x_839) ;  /* 0xfffffffc00f09947 */ /* 0x004fea000383ffff */
[----:B------:R-:W-:Y:S05]  /*b360*/  BRA `(.L_x_840) ;  /* 0xfffffff4001c7947 */ /* 0x000fea000383ffff */
.L_x_830:
[----:B-1----:R1:W2:Y:S02]  /*b370*/  SYNCS.PHASECHK.TRANS64.TRYWAIT P1, [R7+URZ+0x31838], R4 ;  /* 0x03183804070075a7 */ /* 0x0022a4000802017f */
[----:B--2---:R-:W-:Y:S05]  /*b380*/  @!P1 NANOSLEEP.SYNCS 0x989680 ;  /* 0x009896800000995d */ /* 0x004fea0003900000 */
[----:B------:R-:W2:Y:S02]  /*b390*/  @!P1 SYNCS.PHASECHK.TRANS64 P1, [R7+URZ+0x31838], R4 ;  /* 0x03183804070095a7 */ /* 0x000ea4000802007f */
[----:B--2---:R-:W-:Y:S05]  /*b3a0*/  @!P1 BRA `(.L_x_830) ;  /* 0xfffffffc00f09947 */ /* 0x004fea000383ffff */
[----:B------:R-:W-:Y:S05]  /*b3b0*/  BRA `(.L_x_841) ;  /* 0xfffffff800007947 */ /* 0x000fea000383ffff */
.L_x_833:
[----:B-1----:R1:W2:Y:S02]  /*b3c0*/  SYNCS.PHASECHK.TRANS64.TRYWAIT P0, [R3+URZ], R2 ;  /* 0x00000002030075a7 */ /* 0x0022a4000800017f */
[----:B--2---:R-:W-:Y:S05]  /*b3d0*/  @!P0 NANOSLEEP.SYNCS 0x989680 ;  /* 0x009896800000895d */ /* 0x004fea0003900000 */
[----:B------:R-:W2:Y:S02]  /*b3e0*/  @!P0 SYNCS.PHASECHK.TRANS64 P0, [R3+URZ], R2 ;  /* 0x00000002030085a7 */ /* 0x000ea4000800007f */
[----:B--2---:R-:W-:Y:S05]  /*b3f0*/  @!P0 BRA `(.L_x_833) ;  /* 0xfffffffc00f08947 */ /* 0x004fea000383ffff */
[----:B------:R-:W-:Y:S05]  /*b400*/  BRA `(.L_x_842) ;  /* 0xfffffffc00147947 */ /* 0x000fea000383ffff */
.L_x_834:
[----:B-1----:R1:W2:Y:S02]  /*b410*/  SYNCS.PHASECHK.TRANS64.TRYWAIT P0, [R17+URZ], R0 ;  /* 0x00000000110075a7 */ /* 0x0022a4000800017f */
[----:B--2---:R-:W-:Y:S05]  /*b420*/  @!P0 NANOSLEEP.SYNCS 0x989680 ;  /* 0x009896800000895d */ /* 0x004fea0003900000 */
[----:B------:R-:W2:Y:S02]  /*b430*/  @!P0 SYNCS.PHASECHK.TRANS64 P0, [R17+URZ], R0 ;  /* 0x00000000110085a7 */ /* 0x000ea4000800007f */
[----:B--2---:R-:W-:Y:S05]  /*b440*/  @!P0 BRA `(.L_x_834) ;  /* 0xfffffffc00f08947 */ /* 0x004fea000383ffff */
[----:B------:R-:W-:Y:S05]  /*b450*/  BRA `(.L_x_843) ;  /* 0xfffffffc00247947 */ /* 0x000fea000383ffff */
.L_x_844:
        /* <DEDUP_REMOVED lines=10> */
.L_x_1154:


//--------------------- .text._ZN7cutlass13device_kernelIN5flash22FlashAttnBwdPreprocessIN4cute5tupleIJNS3_1CILi64EEENS5_ILi256EEEEEENS_10bfloat16_tEfNS_4arch4Sm90ELb1ELb0EEEEEvNT_6ParamsE --------------------------
	.section	.text._ZN7cutlass13device_kernelIN5flash22FlashAttnBwdPreprocessIN4cute5tupleIJNS3_1CILi64EEENS5_ILi256EEEEEENS_10bfloat16_tEfNS_4arch4Sm90ELb1ELb0EEEEEvNT_6ParamsE,"ax",@progbits
	.align	128
.text._ZN7cutlass13device_kernelIN5flash22FlashAttnBwdPreprocessIN4cute5tupleIJNS3_1CILi64EEENS5_ILi256EEEEEENS_10bfloat16_tEfNS_4arch4Sm90ELb1ELb0EEEEEvNT_6ParamsE:
        .type           _ZN7cutlass13device_kernelIN5flash22FlashAttnBwdPreprocessIN4cute5tupleIJNS3_1CILi64EEENS5_ILi256EEEEEENS_10bfloat16_tEfNS_4arch4Sm90ELb1ELb0EEEEEvNT_6ParamsE,@function
        .size           _ZN7cutlass13device_kernelIN5flash22FlashAttnBwdPreprocessIN4cute5tupleIJNS3_1CILi64EEENS5_ILi256EEEEEENS_10bfloat16_tEfNS_4arch4Sm90ELb1ELb0EEEEEvNT_6ParamsE,(.L_x_1155 - _ZN7cutlass13device_kernelIN5flash22FlashAttnBwdPreprocessIN4cute5tupleIJNS3_1CILi64EEENS5_ILi256EEEEEENS_10bfloat16_tEfNS_4arch4Sm90ELb1ELb0EEEEEvNT_6ParamsE)
        .other          _ZN7cutlass13device_kernelIN5flash22FlashAttnBwdPreprocessIN4cute5tupleIJNS3_1CILi64EEENS5_ILi256EEEEEENS_10bfloat16_tEfNS_4arch4Sm90ELb1ELb0EEEEEvNT_6ParamsE,@"STO_CUDA_ENTRY STV_DEFAULT"
_ZN7cutlass13device_kernelIN5flash22FlashAttnBwdPreprocessIN4cute5tupleIJNS3_1CILi64EEENS5_ILi256EEEEEENS_10bfloat16_tEfNS_4arch4Sm90ELb1ELb0EEEEEvNT_6ParamsE:
[----:B------:R-:W-:Y:S01]  /*0000*/  LDC R1, c[0x0][0x28] ;  /* 0x00000a00ff017b82 */ /* 0x000fe20000000800 */
[----:B------:R-:W0:Y:S07]  /*0010*/  S2R R0, SR_CTAID.X ;  /* 0x0000000000007919 */ /* 0x000e2e0000002500 */
[----:B------:R-:W1:Y:S01]  /*0020*/  LDC R3, c[0x0][0x218] ;  /* 0x00008600ff037b82 */ /* 0x000e620000000800 */
[----:B------:R-:W-:Y:S01]  /*0030*/  IMAD.MOV.U32 R96, RZ, RZ, 0x7f800000 ;  /* 0x7f800000ff607424 */ /* 0x000fe200078e00ff */
[----:B------:R-:W-:Y:S01]  /*0040*/  ULDC.64 UR4, c[0x0][0x208] ;  /* 0x0000820000047ab9 */ /* 0x000fe20000000a00 */
[----:B------:R-:W2:Y:S05]  /*0050*/  S2R R9, SR_TID.X ;  /* 0x0000000000097919 */ /* 0x000eaa0000002100 */
[----:B------:R-:W3:Y:S08]  /*0060*/  S2UR UR6, SR_CTAID.Y ;  /* 0x00000000000679c3 */ /* 0x000ef00000002600 */
[----:B------:R-:W4:Y:S08]  /*0070*/  S2UR UR7, SR_CTAID.Z ;  /* 0x00000000000779c3 */ /* 0x000f300000002700 */
[----:B------:R-:W4:Y:S01]  /*0080*/  LDC.64 R68, c[0x0][0x250] ;  /* 0x00009400ff447b82 */ /* 0x000f220000000a00 */
[----:B0-----:R-:W-:Y:S01]  /*0090*/  IMAD.SHL.U32 R2, R0, 0x40, RZ ;  /* 0x0000004000027824 */ /* 0x001fe200078e00ff */
[----:B---3--:R-:W-:-:S03]  /*00a0*/  USHF.R.S32.HI UR8, URZ, 0x1f, UR6 ;  /* 0x0000001f3f087899 */ /* 0x008fc60008011406 */
[----:B-1----:R-:W-:-:S05]  /*00b0*/  IMAD.IADD R17, R3, 0x1, -R2 ;  /* 0x0000000103117824 */ /* 0x002fca00078e0a02 */
[----:B--2---:R-:W-:Y:S01]  /*00c0*/  ISETP.GE.AND P0, PT, R9, R17, PT ;  /* 0x000000110900720c */ /* 0x004fe20003f06270 */
[----:B----4-:R-:W-:-:S03]  /*00d0*/  USHF.R.S32.HI UR9, URZ, 0x1f, UR7 ;  /* 0x0000001f3f097899 */ /* 0x010fc60008011407 */
[----:B------:R-:W-:-:S13]  /*00e0*/  ISETP.GT.OR P0, PT, R9, 0x3f, P0 ;  /* 0x0000003f0900780c */ /* 0x000fda0000704670 */
[----:B------:R-:W0:Y:S01]  /*00f0*/  @!P0 LDC.64 R10, c[0x0][0x290] ;  /* 0x0000a400ff0a8b82 */ /* 0x000e220000000a00 */
[----:B------:R-:W-:Y:S02]  /*0100*/  @!P0 SHF.R.S32.HI R5, RZ, 0x1f, R9 ;  /* 0x0000001fff058819 */ /* 0x000fe40000011409 */
[----:B------:R-:W-:-:S04]  /*0110*/  @!P0 IADD3 R4, P1, R2, R9, RZ ;  /* 0x0000000902048210 */ /* 0x000fc80007f3e0ff */
[----:B------:R-:W-:Y:S01]  /*0120*/  @!P0 LEA.HI.X.SX32 R5, R2, R5, 0x1, P1 ;  /* 0x0000000502058211 */ /* 0x000fe200008f0eff */
[----:B------:R-:W1:Y:S08]  /*0130*/  @!P0 LDC.64 R12, c[0x0][0x298] ;  /* 0x0000a600ff0c8b82 */ /* 0x000e700000000a00 */
[----:B------:R-:W2:Y:S01]  /*0140*/  @!P0 LDC.64 R14, c[0x0][0x288] ;  /* 0x0000a200ff0e8b82 */ /* 0x000ea20000000a00 */
[----:B0-----:R-:W-:-:S02]  /*0150*/  @!P0 IMAD R6, R10, UR8, RZ ;  /* 0x000000080a068c24 */ /* 0x001fc4000f8e02ff */
[----:B------:R-:W-:-:S04]  /*0160*/  @!P0 IMAD.WIDE.U32 R4, R10, UR6, R4 ;  /* 0x000000060a048c25 */ /* 0x000fc8000f8e0004 */
[----:B------:R-:W-:Y:S02]  /*0170*/  @!P0 IMAD R7, R11, UR6, R6 ;  /* 0x000000060b078c24 */ /* 0x000fe4000f8e0206 */
[C---:B-1----:R-:W-:Y:S02]  /*0180*/  @!P0 IMAD R2, R12.reuse, UR9, RZ ;  /* 0x000000090c028c24 */ /* 0x042fe4000f8e02ff */
[----:B------:R-:W-:Y:S02]  /*0190*/  @!P0 IMAD.IADD R5, R5, 0x1, R7 ;  /* 0x0000000105058824 */ /* 0x000fe400078e0207 */
[----:B------:R-:W-:Y:S02]  /*01a0*/  @!P0 IMAD R7, R13, UR7, R2 ;  /* 0x000000070d078c24 */ /* 0x000fe4000f8e0202 */
[----:B------:R-:W-:Y:S02]  /*01b0*/  @!P0 IMAD.WIDE.U32 R4, R12, UR7, R4 ;  /* 0x000000070c048c25 */ /* 0x000fe4000f8e0004 */
[----:B------:R-:W0:Y:S03]  /*01c0*/  LDC.64 R12, c[0x0][0x230] ;  /* 0x00008c00ff0c7b82 */ /* 0x000e260000000a00 */
[----:B------:R-:W-:-:S02]  /*01d0*/  @!P0 IADD3 R2, R5, R7, RZ ;  /* 0x0000000705028210 */ /* 0x000fc40007ffe0ff */
[----:B--2---:R-:W-:-:S04]  /*01e0*/  @!P0 LEA R6, P1, R4, R14, 0x2 ;  /* 0x0000000e04068211 */ /* 0x004fc800078210ff */
[----:B------:R-:W-:Y:S02]  /*01f0*/  @!P0 LEA.HI.X R7, R4, R15, R2, 0x2, P1 ;  /* 0x0000000f04078211 */ /* 0x000fe400008f1402 */
[----:B------:R-:W-:Y:S01]  /*0200*/  SHF.R.S32.HI R2, RZ, 0x1f, R9 ;  /* 0x0000001fff027819 */ /* 0x000fe20000011409 */
[----:B------:R-:W1:Y:S02]  /*0210*/  LDC.64 R14, c[0x0][0x238] ;  /* 0x00008e00ff0e7b82 */ /* 0x000e640000000a00 */
[----:B------:R2:W5:Y:S01]  /*0220*/  @!P0 LDG.E R96, desc[UR4][R6.64] ;  /* 0x0000000406608981 */ /* 0x000562000c1e1900 */
[----:B------:R-:W-:Y:S01]  /*0230*/  LEA.HI R8, R2, R9, RZ, 0x4 ;  /* 0x0000000902087211 */ /* 0x000fe200078f20ff */
[----:B------:R-:W-:Y:S01]  /*0240*/  BSSY B0, `(.L_x_845) ;  /* 0x0000030000007945 */ /* 0x000fe20003800000 */
[----:B------:R-:W-:Y:S02]  /*0250*/  CS2R R24, SRZ ;  /* 0x0000000000187805 */ /* 0x000fe4000001ff00 */
[----:B------:R-:W-:-:S02]  /*0260*/  CS2R R72, SRZ ;  /* 0x0000000000487805 */ /* 0x000fc4000001ff00 */
[C---:B------:R-:W-:Y:S02]  /*0270*/  LOP3.LUT R2, R8.reuse, 0xfffffff0, RZ, 0xc0, !PT ;  /* 0xfffffff008027812 */ /* 0x040fe400078ec0ff */
[----:B------:R-:W-:Y:S02]  /*0280*/  CS2R R74, SRZ ;  /* 0x00000000004a7805 */ /* 0x000fe4000001ff00 */
[----:B------:R-:W-:Y:S02]  /*0290*/  LEA.HI.SX32 R10, R8, 0x20, 0x1c ;  /* 0x00000020080a7811 */ /* 0x000fe400078fe2ff */
[----:B------:R-:W-:Y:S02]  /*02a0*/  CS2R R60, SRZ ;  /* 0x00000000003c7805 */ /* 0x000fe4000001ff00 */
[----:B------:R-:W-:Y:S01]  /*02b0*/  CS2R R62, SRZ ;  /* 0x00000000003e7805 */ /* 0x000fe2000001ff00 */
[----:B------:R-:W-:Y:S02]  /*02c0*/  IMAD.IADD R2, R9, 0x1, -R2 ;  /* 0x0000000109027824 */ /* 0x000fe400078e0a02 */
[----:B0-----:R-:W-:-:S02]  /*02d0*/  IMAD R4, R12, UR8, RZ ;  /* 0x000000080c047c24 */ /* 0x001fc4000f8e02ff */
[----:B------:R-:W-:Y:S02]  /*02e0*/  IMAD.SHL.U32 R64, R2, 0x8, RZ ;  /* 0x0000000802407824 */ /* 0x000fe400078e00ff */
[----:B------:R-:W-:Y:S01]  /*02f0*/  IMAD R5, R13, UR6, R4 ;  /* 0x000000060d057c24 */ /* 0x000fe2000f8e0204 */
[----:B------:R-:W-:Y:S01]  /*0300*/  LEA.HI.SX32 R4, R8, 0x10, 0x1c ;  /* 0x0000001008047811 */ /* 0x000fe200078fe2ff */
[----:B------:R-:W-:Y:S01]  /*0310*/  IMAD R9, R0, -0x40, R3 ;  /* 0xffffffc000097824 */ /* 0x000fe200078e0203 */
[----:B------:R-:W-:Y:S02]  /*0320*/  SHF.R.S32.HI R65, RZ, 0x1f, R64 ;  /* 0x0000001fff417819 */ /* 0x000fe40000011440 */
[----:B------:R-:W-:Y:S02]  /*0330*/  SHF.R.S32.HI R8, RZ, 0x4, R8 ;  /* 0x00000004ff087819 */ /* 0x000fe40000011408 */
[----:B------:R-:W-:Y:S01]  /*0340*/  ISETP.GE.AND P1, PT, R4, R9, PT ;  /* 0x000000090400720c */ /* 0x000fe20003f26270 */
[----:B--2---:R-:W-:Y:S01]  /*0350*/  IMAD.WIDE.U32 R6, R12, UR6, R64 ;  /* 0x000000060c067c25 */ /* 0x004fe2000f8e0040 */
[----:B------:R-:W-:-:S02]  /*0360*/  ISETP.GE.AND P4, PT, R8, R17, PT ;  /* 0x000000110800720c */ /* 0x000fc40003f86270 */
[-C--:B------:R-:W-:Y:S01]  /*0370*/  ISETP.GE.AND P0, PT, R10, R9.reuse, PT ;  /* 0x000000090a00720c */ /* 0x080fe20003f06270 */
[----:B------:R-:W-:Y:S01]  /*0380*/  IMAD.IADD R7, R7, 0x1, R5 ;  /* 0x0000000107077824 */ /* 0x000fe200078e0205 */
[----:B------:R-:W-:Y:S01]  /*0390*/  ISETP.GE.AND P2, PT, R8, R9, PT ;  /* 0x000000090800720c */ /* 0x000fe20003f46270 */
[----:B------:R-:W0:Y:S01]  /*03a0*/  LDC.64 R4, c[0x0][0x258] ;  /* 0x00009600ff047b82 */ /* 0x000e220000000a00 */
[C---:B-1----:R-:W-:Y:S01]  /*03b0*/  IMAD R12, R14.reuse, UR9, RZ ;  /* 0x000000090e0c7c24 */ /* 0x042fe2000f8e02ff */
[----:B------:R-:W-:Y:S01]  /*03c0*/  SHF.R.S32.HI R9, RZ, 0x1f, R8 ;  /* 0x0000001fff097819 */ /* 0x000fe20000011408 */
[----:B------:R-:W-:Y:S01]  /*03d0*/  IMAD.WIDE.U32 R6, R14, UR7, R6 ;  /* 0x000000070e067c25 */ /* 0x000fe2000f8e0006 */
[----:B------:R-:W-:-:S03]  /*03e0*/  IADD3 R10, R8, 0x10, RZ ;  /* 0x00000010080a7810 */ /* 0x000fc60007ffe0ff */
[----:B------:R-:W-:Y:S01]  /*03f0*/  IMAD R15, R15, UR7, R12 ;  /* 0x000000070f0f7c24 */ /* 0x000fe2000f8e020c */
[----:B------:R-:W-:Y:S01]  /*0400*/  ISETP.GE.AND P3, PT, R10, R17, PT ;  /* 0x000000110a00720c */ /* 0x000fe20003f66270 */
[----:B------:R-:W-:Y:S02]  /*0410*/  VIADD R16, R8, 0x20 ;  /* 0x0000002008107836 */ /* 0x000fe40000000000 */
[----:B------:R-:W-:Y:S01]  /*0420*/  IMAD.WIDE R66, R0, 0x40, R8 ;  /* 0x0000004000427825 */ /* 0x000fe200078e0208 */
[----:B------:R-:W-:Y:S01]  /*0430*/  IADD3 R15, R7, R15, RZ ;  /* 0x0000000f070f7210 */ /* 0x000fe20007ffe0ff */
[----:B------:R-:W-:Y:S08]  /*0440*/  @P4 BRA `(.L_x_846) ;  /* 0x00000000003c4947 */ /* 0x000ff00003800000 */
[----:B------:R-:W-:Y:S01]  /*0450*/  ULDC.64 UR10, c[0x0][0x228] ;  /* 0x00008a00000a7ab9 */ /* 0x000fe20000000a00 */
[----:B------:R-:W-:Y:S01]  /*0460*/  IMAD.MOV.U32 R14, RZ, RZ, R6 ;  /* 0x000000ffff0e7224 */ /* 0x000fe200078e0006 */
[----:B------:R-:W-:Y:S01]  /*0470*/  ULDC.64 UR12, c[0x0][0x210] ;  /* 0x00008400000c7ab9 */ /* 0x000fe20000000a00 */
[----:B------:R-:W-:Y:S02]  /*0480*/  IMAD R11, R67, UR10, RZ ;  /* 0x0000000a430b7c24 */ /* 0x000fe4000f8e02ff */
[----:B------:R-:W-:Y:S02]  /*0490*/  VIADD R10, R64, 0x80 ;  /* 0x00000080400a7836 */ /* 0x000fe40000000000 */
[----:B------:R-:W-:Y:S01]  /*04a0*/  IMAD.WIDE.U32 R12, R66, UR10, R14 ;  /* 0x0000000a420c7c25 */ /* 0x000fe2000f8e000e */
[----:B------:R-:W-:Y:S02]  /*04b0*/  ULDC UR10, c[0x0][0x21c] ;  /* 0x00008700000a7ab9 */ /* 0x000fe40000000800 */
[----:B------:R-:W-:Y:S01]  /*04c0*/  ISETP.GE.AND P4, PT, R64, UR10, PT ;  /* 0x0000000a40007c0c */ /* 0x000fe2000bf86270 */
[----:B------:R-:W-:Y:S01]  /*04d0*/  IMAD R11, R66, UR11, R11 ;  /* 0x0000000b420b7c24 */ /* 0x000fe2000f8e020b */
[----:B------:R-:W-:-:S02]  /*04e0*/  ISETP.GE.AND P5, PT, R10, UR10, PT ;  /* 0x0000000a0a007c0c */ /* 0x000fc4000bfa6270 */
[----:B------:R-:W-:Y:S02]  /*04f0*/  LEA R10, P6, R12, UR12, 0x1 ;  /* 0x0000000c0c0a7c11 */ /* 0x000fe4000f8c08ff */
[----:B------:R-:W-:-:S04]  /*0500*/  IADD3 R11, R13, R11, RZ ;  /* 0x0000000b0d0b7210 */ /* 0x000fc80007ffe0ff */
[----:B------:R-:W-:-:S05]  /*0510*/  LEA.HI.X R11, R12, UR13, R11, 0x1, P6 ;  /* 0x0000000d0c0b7c11 */ /* 0x000fca000b0f0c0b */
[----:B------:R1:W5:Y:S04]  /*0520*/  @!P4 LDG.E.128 R72, desc[UR4][R10.64] ;  /* 0x000000040a48c981 */ /* 0x000368000c1e1d00 */
[----:B------:R1:W5:Y:S02]  /*0530*/  @!P5 LDG.E.128 R60, desc[UR4][R10.64+0x100] ;  /* 0x000100040a3cd981 */ /* 0x000364000c1e1d00 */
.L_x_846:
[----:B------:R-:W-:Y:S05]  /*0540*/  BSYNC B0 ;  /* 0x0000000000007941 */ /* 0x000fea0003800000 */
.L_x_845:
[----:B------:R-:W-:Y:S01]  /*0550*/  BSSY B0, `(.L_x_847) ;  /* 0x000001a000007945 */ /* 0x000fe20003800000 */
[----:B------:R-:W-:Y:S02]  /*0560*/  ISETP.GE.AND P4, PT, R16, R17, PT ;  /* 0x000000111000720c */ /* 0x000fe40003f86270 */
[----:B------:R-:W-:Y:S02]  /*0570*/  CS2R R26, SRZ ;  /* 0x00000000001a7805 */ /* 0x000fe4000001ff00 */
[----:B------:R-:W-:Y:S02]  /*0580*/  CS2R R40, SRZ ;  /* 0x0000000000287805 */ /* 0x000fe4000001ff00 */
[----:B------:R-:W-:Y:S01]  /*0590*/  CS2R R42, SRZ ;  /* 0x00000000002a7805 */ /* 0x000fe2000001ff00 */
[----:B------:R-:W-:Y:S02]  /*05a0*/  IMAD R16, R68, UR8, RZ ;  /* 0x0000000844107c24 */ /* 0x000fe4000f8e02ff */
[----:B------:R-:W-:Y:S01]  /*05b0*/  VIADD R12, R8, 0x30 ;  /* 0x00000030080c7836 */ /* 0x000fe20000000000 */
[----:B------:R-:W-:Y:S06]  /*05c0*/  @P3 BRA `(.L_x_848) ;  /* 0x0000000000483947 */ /* 0x000fec0003800000 */
[----:B------:R-:W-:Y:S01]  /*05d0*/  IADD3 R9, P3, R66, 0x10, RZ ;  /* 0x0000001042097810 */ /* 0x000fe20007f7e0ff */
[----:B------:R-:W-:Y:S01]  /*05e0*/  ULDC.64 UR10, c[0x0][0x228] ;  /* 0x00008a00000a7ab9 */ /* 0x000fe20000000a00 */
[----:B-1----:R-:W-:Y:S01]  /*05f0*/  IMAD.MOV.U32 R10, RZ, RZ, R6 ;  /* 0x000000ffff0a7224 */ /* 0x002fe200078e0006 */
[----:B------:R-:W-:Y:S01]  /*0600*/  IADD3 R13, R64, 0x80, RZ ;  /* 0x00000080400d7810 */ /* 0x000fe20007ffe0ff */
[----:B------:R-:W-:Y:S01]  /*0610*/  IMAD.MOV.U32 R11, RZ, RZ, R15 ;  /* 0x000000ffff0b7224 */ /* 0x000fe200078e000f */
[----:B------:R-:W-:Y:S01]  /*0620*/  ULDC.64 UR12, c[0x0][0x210] ;  /* 0x00008400000c7ab9 */ /* 0x000fe20000000a00 */
[----:B------:R-:W-:Y:S02]  /*0630*/  IMAD.X R8, RZ, RZ, R67, P3 ;  /* 0x000000ffff087224 */ /* 0x000fe400018e0643 */
[----:B------:R-:W-:-:S04]  /*0640*/  IMAD.WIDE.U32 R10, R9, UR10, R10 ;  /* 0x0000000a090a7c25 */ /* 0x000fc8000f8e000a */
[----:B------:R-:W-:Y:S01]  /*0650*/  IMAD R8, R8, UR10, RZ ;  /* 0x0000000a08087c24 */ /* 0x000fe2000f8e02ff */
[----:B------:R-:W-:Y:S02]  /*0660*/  ULDC UR10, c[0x0][0x21c] ;  /* 0x00008700000a7ab9 */ /* 0x000fe40000000800 */
[----:B------:R-:W-:Y:S01]  /*0670*/  ISETP.GE.AND P5, PT, R64, UR10, PT ;  /* 0x0000000a40007c0c */ /* 0x000fe2000bfa6270 */
[----:B------:R-:W-:Y:S01]  /*0680*/  IMAD R9, R9, UR11, R8 ;  /* 0x0000000b09097c24 */ /* 0x000fe2000f8e0208 */
[----:B------:R-:W-:Y:S02]  /*0690*/  ISETP.GE.AND P6, PT, R13, UR10, PT ;  /* 0x0000000a0d007c0c */ /* 0x000fe4000bfc6270 */
[----:B------:R-:W-:Y:S02]  /*06a0*/  LEA R8, P3, R10, UR12, 0x1 ;  /* 0x0000000c0a087c11 */ /* 0x000fe4000f8608ff */
[----:B------:R-:W-:-:S04]  /*06b0*/  IADD3 R9, R11, R9, RZ ;  /* 0x000000090b097210 */ /* 0x000fc80007ffe0ff */
[----:B------:R-:W-:-:S05]  /*06c0*/  LEA.HI.X R9, R10, UR13, R9, 0x1, P3 ;  /* 0x0000000d0a097c11 */ /* 0x000fca00098f0c09 */
[----:B------:R2:W5:Y:S04]  /*06d0*/  @!P5 LDG.E.128 R24, desc[UR4][R8.64] ;  /* 0x000000040818d981 */ /* 0x000568000c1e1d00 */
[----:B------:R2:W5:Y:S02]  /*06e0*/  @!P6 LDG.E.128 R40, desc[UR4][R8.64+0x100] ;  /* 0x000100040828e981 */ /* 0x000564000c1e1d00 */
.L_x_848:
[----:B------:R-:W-:Y:S05]  /*06f0*/  BSYNC B0 ;  /* 0x0000000000007941 */ /* 0x000fea0003800000 */
.L_x_847:
[----:B------:R-:W-:Y:S01]  /*0700*/  ISETP.GE.AND P3, PT, R12, R17, PT ;  /* 0x000000110c00720c */ /* 0x000fe20003f66270 */
[----:B------:R-:W-:Y:S01]  /*0710*/  IMAD R69, R69, UR6, R16 ;  /* 0x0000000645457c24 */ /* 0x000fe2000f8e0210 */
[----:B------:R-:W-:Y:S01]  /*0720*/  BSSY B0, `(.L_x_849) ;  /* 0x000001f000007945 */ /* 0x000fe20003800000 */
        /* <DEDUP_REMOVED lines=9> */
[----:B0-----:R-:W-:Y:S02]  /*07c0*/  IMAD R32, R4, UR9, RZ ;  /* 0x0000000904207c24 */ /* 0x001fe4000f8e02ff */
[----:B------:R-:W-:Y:S01]  /*07d0*/  IMAD.IADD R69, R13, 0x1, R69 ;  /* 0x000000010d457824 */ /* 0x000fe200078e0245 */
[----:B------:R-:W-:Y:S06]  /*07e0*/  @P4 BRA `(.L_x_850) ;  /* 0x0000000000484947 */ /* 0x000fec0003800000 */
[----:B--2---:R-:W-:Y:S01]  /*07f0*/  IADD3 R9, P4, R66, 0x20, RZ ;  /* 0x0000002042097810 */ /* 0x004fe20007f9e0ff */
        /* <DEDUP_REMOVED lines=17> */
.L_x_850:
[----:B------:R-:W-:Y:S05]  /*0910*/  BSYNC B0 ;  /* 0x0000000000007941 */ /* 0x000fea0003800000 */
.L_x_849:
[----:B------:R-:W-:Y:S04]  /*0920*/  BSSY B0, `(.L_x_851) ;  /* 0x0000014000007945 */ /* 0x000fe80003800000 */
[----:B------:R-:W-:Y:S05]  /*0930*/  @P3 BRA `(.L_x_852) ;  /* 0x0000000000483947 */ /* 0x000fea0003800000 */
[----:B------:R-:W-:Y:S01]  /*0940*/  IADD3 R7, P4, R66, 0x30, RZ ;  /* 0x0000003042077810 */ /* 0x000fe20007f9e0ff */
[----:B------:R-:W-:Y:S01]  /*0950*/  ULDC.64 UR10, c[0x0][0x228] ;  /* 0x00008a00000a7ab9 */ /* 0x000fe20000000a00 */
[----:B0-2---:R-:W-:Y:S01]  /*0960*/  MOV R9, R15 ;  /* 0x0000000f00097202 */ /* 0x005fe20000000f00 */
[----:B------:R-:W-:Y:S02]  /*0970*/  ULDC.64 UR12, c[0x0][0x210] ;  /* 0x00008400000c7ab9 */ /* 0x000fe40000000a00 */
[----:B------:R-:W-:-:S04]  /*0980*/  IMAD.X R8, RZ, RZ, R67, P4 ;  /* 0x000000ffff087224 */ /* 0x000fc800020e0643 */
[----:B-1----:R-:W-:Y:S02]  /*0990*/  IMAD R10, R8, UR10, RZ ;  /* 0x0000000a080a7c24 */ /* 0x002fe4000f8e02ff */
[----:B------:R-:W-:Y:S02]  /*09a0*/  IMAD.MOV.U32 R8, RZ, RZ, R6 ;  /* 0x000000ffff087224 */ /* 0x000fe400078e0006 */
[C---:B------:R-:W-:Y:S02]  /*09b0*/  VIADD R6, R64.reuse, 0x80 ;  /* 0x0000008040067836 */ /* 0x040fe40000000000 */
[C---:B------:R-:W-:Y:S01]  /*09c0*/  IMAD.WIDE.U32 R8, R7.reuse, UR10, R8 ;  /* 0x0000000a07087c25 */ /* 0x040fe2000f8e0008 */
[----:B------:R-:W-:Y:S02]  /*09d0*/  ULDC UR10, c[0x0][0x21c] ;  /* 0x00008700000a7ab9 */ /* 0x000fe40000000800 */
[----:B------:R-:W-:Y:S01]  /*09e0*/  ISETP.GE.AND P5, PT, R64, UR10, PT ;  /* 0x0000000a40007c0c */ /* 0x000fe2000bfa6270 */
[----:B------:R-:W-:Y:S01]  /*09f0*/  IMAD R7, R7, UR11, R10 ;  /* 0x0000000b07077c24 */ /* 0x000fe2000f8e020a */
[----:B------:R-:W-:-:S02]  /*0a00*/  ISETP.GE.AND P6, PT, R6, UR10, PT ;  /* 0x0000000a06007c0c */ /* 0x000fc4000bfc6270 */
[----:B------:R-:W-:Y:S01]  /*0a10*/  LEA R6, P4, R8, UR12, 0x1 ;  /* 0x0000000c08067c11 */ /* 0x000fe2000f8808ff */
[----:B------:R-:W-:-:S05]  /*0a20*/  IMAD.IADD R7, R9, 0x1, R7 ;  /* 0x0000000109077824 */ /* 0x000fca00078e0207 */
[----:B------:R-:W-:-:S05]  /*0a30*/  LEA.HI.X R7, R8, UR13, R7, 0x1, P4 ;  /* 0x0000000d08077c11 */ /* 0x000fca000a0f0c07 */
[----:B------:R3:W5:Y:S04]  /*0a40*/  @!P5 LDG.E.128 R20, desc[UR4][R6.64] ;  /* 0x000000040614d981 */ /* 0x000768000c1e1d00 */
[----:B------:R3:W5:Y:S02]  /*0a50*/  @!P6 LDG.E.128 R28, desc[UR4][R6.64+0x100] ;  /* 0x00010004061ce981 */ /* 0x000764000c1e1d00 */
.L_x_852:
[----:B------:R-:W-:Y:S05]  /*0a60*/  BSYNC B0 ;  /* 0x0000000000007941 */ /* 0x000fea0003800000 */
.L_x_851:
[----:B------:R-:W-:Y:S01]  /*0a70*/  MOV R68, R12 ;  /* 0x0000000c00447202 */ /* 0x000fe20000000f00 */
[----:B------:R-:W-:Y:S01]  /*0a80*/  IMAD R71, R5, UR7, R32 ;  /* 0x0000000705477c24 */ /* 0x000fe2000f8e0220 */
[----:B------:R-:W-:Y:S01]  /*0a90*/  BSSY B0, `(.L_x_853) ;  /* 0x0000023000007945 */ /* 0x000fe20003800000 */
[----:B---3--:R-:W-:Y:S02]  /*0aa0*/  CS2R R6, SRZ ;  /* 0x0000000000067805 */ /* 0x008fe4000001ff00 */
[----:B------:R-:W-:Y:S01]  /*0ab0*/  CS2R R12, SRZ ;  /* 0x00000000000c7805 */ /* 0x000fe2000001ff00 */
[----:B------:R-:W-:Y:S01]  /*0ac0*/  IMAD.WIDE.U32 R68, R4, UR7, R68 ;  /* 0x0000000704447c25 */ /* 0x000fe2000f8e0044 */
[----:B------:R-:W-:Y:S02]  /*0ad0*/  CS2R R4, SRZ ;  /* 0x0000000000047805 */ /* 0x000fe4000001ff00 */
[----:B------:R-:W-:Y:S02]  /*0ae0*/  CS2R R14, SRZ ;  /* 0x00000000000e7805 */ /* 0x000fe4000001ff00 */
[----:B------:R-:W-:-:S02]  /*0af0*/  CS2R R52, SRZ ;  /* 0x0000000000347805 */ /* 0x000fc4000001ff00 */
[----:B------:R-:W-:Y:S02]  /*0b00*/  CS2R R54, SRZ ;  /* 0x0000000000367805 */ /* 0x000fe4000001ff00 */
[----:B0-2---:R-:W-:Y:S02]  /*0b10*/  CS2R R8, SRZ ;  /* 0x0000000000087805 */ /* 0x005fe4000001ff00 */
[----:B-1----:R-:W-:Y:S02]  /*0b20*/  CS2R R10, SRZ ;  /* 0x00000000000a7805 */ /* 0x002fe4000001ff00 */
        /* <DEDUP_REMOVED lines=8> */
[----:B------:R-:W-:Y:S01]  /*0bb0*/  IMAD.IADD R71, R69, 0x1, R71 ;  /* 0x0000000145477824 */ /* 0x000fe200078e0247 */
[----:B------:R-:W-:Y:S06]  /*0bc0*/  @P2 BRA `(.L_x_854) ;  /* 0x00000000003c2947 */ /* 0x000fec0003800000 */
[----:B------:R-:W-:Y:S01]  /*0bd0*/  ULDC.64 UR8, c[0x0][0x248] ;  /* 0x0000920000087ab9 */ /* 0x000fe20000000a00 */
[----:B------:R-:W-:Y:S01]  /*0be0*/  MOV R70, R68 ;  /* 0x0000004400467202 */ /* 0x000fe20000000f00 */
[----:B------:R-:W-:Y:S01]  /*0bf0*/  IMAD R77, R67, UR8, RZ ;  /* 0x00000008434d7c24 */ /* 0x000fe2000f8e02ff */
[----:B------:R-:W-:Y:S01]  /*0c00*/  ULDC UR10, c[0x0][0x21c] ;  /* 0x00008700000a7ab9 */ /* 0x000fe20000000800 */
[C---:B------:R-:W-:Y:S01]  /*0c10*/  VIADD R76, R64.reuse, 0x80 ;  /* 0x00000080404c7836 */ /* 0x040fe20000000000 */
[----:B------:R-:W-:Y:S01]  /*0c20*/  ISETP.GE.AND P4, PT, R64, UR10, PT ;  /* 0x0000000a40007c0c */ /* 0x000fe2000bf86270 */
[----:B------:R-:W-:-:S03]  /*0c30*/  IMAD.WIDE.U32 R78, R66, UR8, R70 ;  /* 0x00000008424e7c25 */ /* 0x000fc6000f8e0046 */
[----:B------:R-:W-:Y:S01]  /*0c40*/  ISETP.GE.AND P5, PT, R76, UR10, PT ;  /* 0x0000000a4c007c0c */ /* 0x000fe2000bfa6270 */
[----:B------:R-:W-:Y:S01]  /*0c50*/  IMAD R77, R66, UR9, R77 ;  /* 0x00000009424d7c24 */ /* 0x000fe2000f8e024d */
[----:B------:R-:W-:Y:S02]  /*0c60*/  ULDC.64 UR8, c[0x0][0x240] ;  /* 0x0000900000087ab9 */ /* 0x000fe40000000a00 */
[----:B------:R-:W-:Y:S01]  /*0c70*/  LEA R76, P2, R78, UR8, 0x1 ;  /* 0x000000084e4c7c11 */ /* 0x000fe2000f8408ff */
[----:B------:R-:W-:-:S05]  /*0c80*/  IMAD.IADD R77, R79, 0x1, R77 ;  /* 0x000000014f4d7824 */ /* 0x000fca00078e024d */
[----:B------:R-:W-:-:S05]  /*0c90*/  LEA.HI.X R77, R78, UR9, R77, 0x1, P2 ;  /* 0x000000094e4d7c11 */ /* 0x000fca00090f0c4d */
[----:B------:R0:W5:Y:S04]  /*0ca0*/  @!P4 LDG.E.128 R4, desc[UR4][R76.64] ;  /* 0x000000044c04c981 */ /* 0x000168000c1e1d00 */
[----:B------:R0:W5:Y:S02]  /*0cb0*/  @!P5 LDG.E.128 R48, desc[UR4][R76.64+0x100] ;  /* 0x000100044c30d981 */ /* 0x000164000c1e1d00 */
.L_x_854:
[----:B------:R-:W-:Y:S05]  /*0cc0*/  BSYNC B0 ;  /* 0x0000000000007941 */ /* 0x000fea0003800000 */
.L_x_853:
[----:B------:R-:W-:Y:S04]  /*0cd0*/  BSSY B0, `(.L_x_855) ;  /* 0x0000020000007945 */ /* 0x000fe80003800000 */
[----:B------:R-:W-:Y:S05]  /*0ce0*/  @P1 BRA `(.L_x_856) ;  /* 0x0000000000781947 */ /* 0x000fea0003800000 */
[C---:B0-----:R-:W-:Y:S01]  /*0cf0*/  VIADD R76, R64.reuse, 0x80 ;  /* 0x00000080404c7836 */ /* 0x041fe20000000000 */
[----:B------:R-:W-:Y:S02]  /*0d00*/  ULDC UR8, c[0x0][0x21c] ;  /* 0x0000870000087ab9 */ /* 0x000fe40000000800 */
[----:B------:R-:W-:Y:S02]  /*0d10*/  ISETP.GE.AND P2, PT, R64, UR8, PT ;  /* 0x0000000840007c0c */ /* 0x000fe4000bf46270 */
[----:B------:R-:W-:-:S11]  /*0d20*/  ISETP.GE.AND P1, PT, R76, UR8, PT ;  /* 0x000000084c007c0c */ /* 0x000fd6000bf26270 */
[----:B------:R-:W0:Y:S01]  /*0d30*/  @!P2 LDC.64 R84, c[0x0][0x248] ;  /* 0x00009200ff54ab82 */ /* 0x000e220000000a00 */
[C---:B------:R-:W-:Y:S01]  /*0d40*/  @!P2 IADD3 R83, P4, R66.reuse, 0x10, RZ ;  /* 0x000000104253a810 */ /* 0x040fe20007f9e0ff */
[--C-:B------:R-:W-:Y:S01]  /*0d50*/  @!P2 IMAD.MOV.U32 R76, RZ, RZ, R68.reuse ;  /* 0x000000ffff4ca224 */ /* 0x100fe200078e0044 */
[----:B------:R-:W-:Y:S01]  /*0d60*/  @!P1 IADD3 R89, P5, R66, 0x10, RZ ;  /* 0x0000001042599810 */ /* 0x000fe20007fbe0ff */
[----:B------:R-:W-:Y:S01]  /*0d70*/  @!P1 IMAD.MOV.U32 R78, RZ, RZ, R68 ;  /* 0x000000ffff4e9224 */ /* 0x000fe200078e0044 */
[----:B------:R-:W-:Y:S02]  /*0d80*/  @!P2 IADD3.X R79, RZ, R67, RZ, P4, !PT ;  /* 0x00000043ff4fa210 */ /* 0x000fe400027fe4ff */
[----:B------:R-:W-:Y:S01]  /*0d90*/  @!P2 MOV R77, R71 ;  /* 0x00000047004da202 */ /* 0x000fe20000000f00 */
[----:B------:R-:W1:Y:S01]  /*0da0*/  @!P1 LDC.64 R90, c[0x0][0x248] ;  /* 0x00009200ff5a9b82 */ /* 0x000e620000000a00 */
[----:B------:R-:W-:-:S07]  /*0db0*/  @!P1 IMAD.X R81, RZ, RZ, R67, P5 ;  /* 0x000000ffff519224 */ /* 0x000fce00028e0643 */
[----:B------:R-:W2:Y:S08]  /*0dc0*/  @!P2 LDC.64 R86, c[0x0][0x240] ;  /* 0x00009000ff56ab82 */ /* 0x000eb00000000a00 */
[----:B------:R-:W3:Y:S01]  /*0dd0*/  @!P1 LDC.64 R92, c[0x0][0x240] ;  /* 0x00009000ff5c9b82 */ /* 0x000ee20000000a00 */
[-C--:B0-----:R-:W-:Y:S02]  /*0de0*/  @!P2 IMAD R82, R79, R84.reuse, RZ ;  /* 0x000000544f52a224 */ /* 0x081fe400078e02ff */
[----:B------:R-:W-:-:S04]  /*0df0*/  @!P2 IMAD.WIDE.U32 R76, R83, R84, R76 ;  /* 0x00000054534ca225 */ /* 0x000fc800078e004c */
[----:B------:R-:W-:Y:S02]  /*0e00*/  @!P1 IMAD.MOV.U32 R79, RZ, RZ, R71 ;  /* 0x000000ffff4f9224 */ /* 0x000fe400078e0047 */
[-C--:B-1----:R-:W-:Y:S02]  /*0e10*/  @!P1 IMAD R84, R81, R90.reuse, RZ ;  /* 0x0000005a51549224 */ /* 0x082fe400078e02ff */
[----:B------:R-:W-:-:S04]  /*0e20*/  @!P1 IMAD.WIDE.U32 R80, R89, R90, R78 ;  /* 0x0000005a59509225 */ /* 0x000fc800078e004e */
[----:B------:R-:W-:Y:S01]  /*0e30*/  @!P2 IMAD R79, R83, R85, R82 ;  /* 0x00000055534fa224 */ /* 0x000fe200078e0252 */
[----:B--2---:R-:W-:Y:S01]  /*0e40*/  @!P2 LEA R78, P4, R76, R86, 0x1 ;  /* 0x000000564c4ea211 */ /* 0x004fe200078808ff */
[----:B------:R-:W-:-:S03]  /*0e50*/  @!P1 IMAD R91, R89, R91, R84 ;  /* 0x0000005b595b9224 */ /* 0x000fc600078e0254 */
[----:B------:R-:W-:Y:S01]  /*0e60*/  @!P2 IADD3 R77, R77, R79, RZ ;  /* 0x0000004f4d4da210 */ /* 0x000fe20007ffe0ff */
[----:B------:R-:W-:Y:S01]  /*0e70*/  @!P1 IMAD.IADD R91, R81, 0x1, R91 ;  /* 0x00000001515b9824 */ /* 0x000fe200078e025b */
[----:B---3--:R-:W-:Y:S02]  /*0e80*/  @!P1 LEA R82, P5, R80, R92, 0x1 ;  /* 0x0000005c50529211 */ /* 0x008fe400078a08ff */
[----:B------:R-:W-:Y:S02]  /*0e90*/  @!P2 LEA.HI.X R79, R76, R87, R77, 0x1, P4 ;  /* 0x000000574c4fa211 */ /* 0x000fe400020f0c4d */
[----:B------:R-:W-:-:S03]  /*0ea0*/  @!P1 LEA.HI.X R83, R80, R93, R91, 0x1, P5 ;  /* 0x0000005d50539211 */ /* 0x000fc600028f0c5b */
[----:B------:R1:W5:Y:S04]  /*0eb0*/  @!P2 LDG.E.128 R12, desc[UR4][R78.64] ;  /* 0x000000044e0ca981 */ /* 0x000368000c1e1d00 */
[----:B------:R1:W5:Y:S02]  /*0ec0*/  @!P1 LDG.E.128 R44, desc[UR4][R82.64+0x100] ;  /* 0x00010004522c9981 */ /* 0x000364000c1e1d00 */
.L_x_856:
[----:B------:R-:W-:Y:S05]  /*0ed0*/  BSYNC B0 ;  /* 0x0000000000007941 */ /* 0x000fea0003800000 */
.L_x_855:
[----:B------:R-:W-:Y:S04]  /*0ee0*/  BSSY B0, `(.L_x_857) ;  /* 0x0000020000007945 */ /* 0x000fe80003800000 */
[----:B------:R-:W-:Y:S05]  /*0ef0*/  @P0 BRA `(.L_x_858) ;  /* 0x0000000000780947 */ /* 0x000fea0003800000 */
[C---:B0-----:R-:W-:Y:S01]  /*0f00*/  VIADD R76, R64.reuse, 0x80 ;  /* 0x00000080404c7836 */ /* 0x041fe20000000000 */
[----:B------:R-:W-:Y:S02]  /*0f10*/  ULDC UR8, c[0x0][0x21c] ;  /* 0x0000870000087ab9 */ /* 0x000fe40000000800 */
[----:B------:R-:W-:Y:S02]  /*0f20*/  ISETP.GE.AND P1, PT, R64, UR8, PT ;  /* 0x0000000840007c0c */ /* 0x000fe4000bf26270 */
[----:B------:R-:W-:-:S11]  /*0f30*/  ISETP.GE.AND P2, PT, R76, UR8, PT ;  /* 0x000000084c007c0c */ /* 0x000fd6000bf46270 */
[----:B------:R-:W0:Y:S01]  /*0f40*/  @!P1 LDC.64 R84, c[0x0][0x248] ;  /* 0x00009200ff549b82 */ /* 0x000e220000000a00 */
[C---:B-1----:R-:W-:Y:S01]  /*0f50*/  @!P1 IADD3 R83, P0, R66.reuse, 0x20, RZ ;  /* 0x0000002042539810 */ /* 0x042fe20007f1e0ff */
        /* <DEDUP_REMOVED lines=24> */
.L_x_858:
[----:B------:R-:W-:Y:S05]  /*10e0*/  BSYNC B0 ;  /* 0x0000000000007941 */ /* 0x000fea0003800000 */
.L_x_857:
[----:B------:R-:W-:Y:S04]  /*10f0*/  BSSY B0, `(.L_x_859) ;  /* 0x0000014000007945 */ /* 0x000fe80003800000 */
[----:B------:R-:W-:Y:S05]  /*1100*/  @P3 BRA `(.L_x_860) ;  /* 0x0000000000483947 */ /* 0x000fea0003800000 */
[----:B------:R-:W-:Y:S01]  /*1110*/  IADD3 R69, P0, R66, 0x30, RZ ;  /* 0x0000003042457810 */ /* 0x000fe20007f1e0ff */
[----:B------:R-:W-:Y:S01]  /*1120*/  ULDC.64 UR10, c[0x0][0x248] ;  /* 0x00009200000a7ab9 */ /* 0x000fe20000000a00 */
[----:B------:R-:W-:Y:S01]  /*1130*/  MOV R66, R68 ;  /* 0x0000004400427202 */ /* 0x000fe20000000f00 */
[----:B------:R-:W-:Y:S01]  /*1140*/  ULDC UR8, c[0x0][0x21c] ;  /* 0x0000870000087ab9 */ /* 0x000fe20000000800 */
[----:B------:R-:W-:Y:S01]  /*1150*/  LEA R2, R2, 0x80, 0x3 ;  /* 0x0000008002027811 */ /* 0x000fe200078e18ff */
[----:B------:R-:W-:Y:S01]  /*1160*/  IMAD.X R65, RZ, RZ, R67, P0 ;  /* 0x000000ffff417224 */ /* 0x000fe200000e0643 */
[----:B------:R-:W-:Y:S01]  /*1170*/  ISETP.GE.AND P2, PT, R64, UR8, PT ;  /* 0x0000000840007c0c */ /* 0x000fe2000bf46270 */
[----:B------:R-:W-:Y:S01]  /*1180*/  IMAD.MOV.U32 R67, RZ, RZ, R71 ;  /* 0x000000ffff437224 */ /* 0x000fe200078e0047 */
[----:B------:R-:W-:Y:S01]  /*1190*/  ISETP.GE.AND P0, PT, R2, UR8, PT ;  /* 0x0000000802007c0c */ /* 0x000fe2000bf06270 */
[----:B------:R-:W-:Y:S02]  /*11a0*/  IMAD R65, R65, UR10, RZ ;  /* 0x0000000a41417c24 */ /* 0x000fe4000f8e02ff */
[----:B------:R-:W-:-:S04]  /*11b0*/  IMAD.WIDE.U32 R66, R69, UR10, R66 ;  /* 0x0000000a45427c25 */ /* 0x000fc8000f8e0042 */
[----:B------:R-:W-:Y:S01]  /*11c0*/  IMAD R65, R69, UR11, R65 ;  /* 0x0000000b45417c24 */ /* 0x000fe2000f8e0241 */
[----:B------:R-:W-:Y:S02]  /*11d0*/  ULDC.64 UR10, c[0x0][0x240] ;  /* 0x00009000000a7ab9 */ /* 0x000fe40000000a00 */
[----:B------:R-:W-:Y:S01]  /*11e0*/  LEA R64, P1, R66, UR10, 0x1 ;  /* 0x0000000a42407c11 */ /* 0x000fe2000f8208ff */
[----:B------:R-:W-:-:S05]  /*11f0*/  IMAD.IADD R65, R67, 0x1, R65 ;  /* 0x0000000143417824 */ /* 0x000fca00078e0241 */
[----:B------:R-:W-:-:S05]  /*1200*/  LEA.HI.X R65, R66, UR11, R65, 0x1, P1 ;  /* 0x0000000b42417c11 */ /* 0x000fca00088f0c41 */
[----:B------:R3:W5:Y:S04]  /*1210*/  @!P2 LDG.E.128 R8, desc[UR4][R64.64] ;  /* 0x000000044008a981 */ /* 0x000768000c1e1d00 */
[----:B------:R3:W5:Y:S02]  /*1220*/  @!P0 LDG.E.128 R32, desc[UR4][R64.64+0x100] ;  /* 0x0001000440208981 */ /* 0x000764000c1e1d00 */
.L_x_860:
[----:B------:R-:W-:Y:S05]  /*1230*/  BSYNC B0 ;  /* 0x0000000000007941 */ /* 0x000fea0003800000 */
.L_x_859:
[----:B-----5:R-:W-:Y:S01]  /*1240*/  LOP3.LUT R67, R72, 0xffff0000, RZ, 0xc0, !PT ;  /* 0xffff000048437812 */ /* 0x020fe200078ec0ff */
[----:B------:R-:W-:Y:S01]  /*1250*/  IMAD.U32 R88, R54, 0x10000, RZ ;  /* 0x0001000036587824 */ /* 0x000fe200078e00ff */
[----:B------:R-:W-:Y:S01]  /*1260*/  LOP3.LUT R66, R4, 0xffff0000, RZ, 0xc0, !PT ;  /* 0xffff000004427812 */ /* 0x000fe200078ec0ff */
[C---:B------:R-:W-:Y:S01]  /*1270*/  IMAD.U32 R91, R55.reuse, 0x10000, RZ ;  /* 0x00010000375b7824 */ /* 0x040fe200078e00ff */
[----:B------:R-:W-:Y:S01]  /*1280*/  LOP3.LUT R93, R54, 0xffff0000, RZ, 0xc0, !PT ;  /* 0xffff0000365d7812 */ /* 0x000fe200078ec0ff */
[----:B------:R-:W-:Y:S01]  /*1290*/  IMAD.U32 R4, R4, 0x10000, RZ ;  /* 0x0001000004047824 */ /* 0x000fe200078e00ff */
[----:B------:R-:W-:Y:S01]  /*12a0*/  LOP3.LUT R90, R55, 0xffff0000, RZ, 0xc0, !PT ;  /* 0xffff0000375a7812 */ /* 0x000fe200078ec0ff */
[----:B------:R-:W-:Y:S01]  /*12b0*/  FMUL.FTZ R114, R67, R66 ;  /* 0x0000004243727220 */ /* 0x000fe20000410000 */
[C---:B------:R-:W-:Y:S01]  /*12c0*/  LOP3.LUT R54, R20.reuse, 0xffff0000, RZ, 0xc0, !PT ;  /* 0xffff000014367812 */ /* 0x040fe200078ec0ff */
[----:B------:R-:W-:Y:S01]  /*12d0*/  IMAD.U32 R2, R73, 0x10000, RZ ;  /* 0x0001000049027824 */ /* 0x000fe200078e00ff */
[----:B------:R-:W-:Y:S01]  /*12e0*/  SHF.L.U32 R55, R20, 0x10, RZ ;  /* 0x0000001014377819 */ /* 0x000fe200000006ff */
[----:B------:R-:W-:Y:S01]  /*12f0*/  IMAD.U32 R20, R21, 0x10000, RZ ;  /* 0x0001000015147824 */ /* 0x000fe200078e00ff */
[----:B---3--:R-:W-:Y:S01]  /*1300*/  SHF.L.U32 R65, R72, 0x10, RZ ;  /* 0x0000001048417819 */ /* 0x008fe200000006ff */
[----:B------:R-:W-:Y:S01]  /*1310*/  IMAD.U32 R72, R75, 0x10000, RZ ;  /* 0x000100004b487824 */ /* 0x000fe200078e00ff */
[----:B------:R-:W-:Y:S01]  /*1320*/  LOP3.LUT R92, R21, 0xffff0000, RZ, 0xc0, !PT ;  /* 0xffff0000155c7812 */ /* 0x000fe200078ec0ff */
[----:B------:R-:W-:Y:S01]  /*1330*/  IMAD.U32 R85, R14, 0x10000, RZ ;  /* 0x000100000e557824 */ /* 0x000fe200078e00ff */
[C---:B------:R-:W-:Y:S01]  /*1340*/  LOP3.LUT R21, R8.reuse, 0xffff0000, RZ, 0xc0, !PT ;  /* 0xffff000008157812 */ /* 0x040fe200078ec0ff */
[----:B------:R-:W-:Y:S01]  /*1350*/  FFMA.FTZ R65, R65, R4, R114 ;  /* 0x0000000441417223 */ /* 0x000fe20000010072 */
[----:B------:R-:W-:Y:S01]  /*1360*/  LOP3.LUT R64, R73, 0xffff0000, RZ, 0xc0, !PT ;  /* 0xffff000049407812 */ /* 0x000fe200078ec0ff */
[----:B------:R-:W-:Y:S01]  /*1370*/  IMAD.U32 R73, R7, 0x10000, RZ ;  /* 0x0001000007497824 */ /* 0x000fe200078e00ff */
[C---:B------:R-:W-:Y:S01]  /*1380*/  SHF.L.U32 R69, R5.reuse, 0x10, RZ ;  /* 0x0000001005457819 */ /* 0x040fe200000006ff */
[----:B------:R-:W-:Y:S01]  /*1390*/  IMAD.U32 R8, R8, 0x10000, RZ ;  /* 0x0001000008087824 */ /* 0x000fe200078e00ff */
[----:B------:R-:W-:Y:S01]  /*13a0*/  LOP3.LUT R71, R5, 0xffff0000, RZ, 0xc0, !PT ;  /* 0xffff000005477812 */ /* 0x000fe200078ec0ff */
[----:B------:R-:W-:Y:S01]  /*13b0*/  FMUL.FTZ R114, R54, R21 ;  /* 0x0000001536727220 */ /* 0x000fe20000410000 */
[----:B------:R-:W-:Y:S01]  /*13c0*/  LOP3.LUT R70, R75, 0xffff0000, RZ, 0xc0, !PT ;  /* 0xffff00004b467812 */ /* 0x000fe200078ec0ff */
[----:B------:R-:W-:Y:S01]  /*13d0*/  IMAD.U32 R115, R47, 0x10000, RZ ;  /* 0x000100002f737824 */ /* 0x000fe200078e00ff */
[----:B0-----:R-:W-:Y:S01]  /*13e0*/  LOP3.LUT R77, R7, 0xffff0000, RZ, 0xc0, !PT ;  /* 0xffff0000074d7812 */ /* 0x001fe200078ec0ff */
[----:B-12---:R-:W-:Y:S01]  /*13f0*/  IMAD.U32 R79, R12, 0x10000, RZ ;  /* 0x000100000c4f7824 */ /* 0x006fe200078e00ff */
[C---:B------:R-:W-:Y:S01]  /*1400*/  SHF.L.U32 R5, R6.reuse, 0x10, RZ ;  /* 0x0000001006057819 */ /* 0x040fe200000006ff */
[----:B------:R-:W-:Y:S01]  /*1410*/  FFMA.FTZ R55, R55, R8, R114 ;  /* 0x0000000837377223 */ /* 0x000fe20000010072 */
[----:B------:R-:W-:Y:S01]  /*1420*/  LOP3.LUT R75, R6, 0xffff0000, RZ, 0xc0, !PT ;  /* 0xffff0000064b7812 */ /* 0x000fe200078ec0ff */
[----:B------:R-:W-:Y:S01]  /*1430*/  IMAD.U32 R87, R53, 0x10000, RZ ;  /* 0x0001000035577824 */ /* 0x000fe200078e00ff */
[C---:B------:R-:W-:Y:S01]  /*1440*/  SHF.L.U32 R7, R25.reuse, 0x10, RZ ;  /* 0x0000001019077819 */ /* 0x040fe200000006ff */
[----:B------:R-:W-:Y:S01]  /*1450*/  FFMA.FTZ R69, R2, R69, R65 ;  /* 0x0000004502457223 */ /* 0x000fe20000010041 */
[----:B------:R-:W-:Y:S01]  /*1460*/  LOP3.LUT R76, R25, 0xffff0000, RZ, 0xc0, !PT ;  /* 0xffff0000194c7812 */ /* 0x000fe200078ec0ff */
[----:B------:R-:W-:Y:S01]  /*1470*/  IMAD.U32 R94, R22, 0x10000, RZ ;  /* 0x00010000165e7824 */ /* 0x000fe200078e00ff */
[----:B------:R-:W-:Y:S01]  /*1480*/  LOP3.LUT R83, R14, 0xffff0000, RZ, 0xc0, !PT ;  /* 0xffff00000e537812 */ /* 0x000fe200078ec0ff */
[----:B------:R-:W-:Y:S01]  /*1490*/  IMAD.U32 R14, R17, 0x10000, RZ ;  /* 0x00010000110e7824 */ /* 0x000fe200078e00ff */
[C---:B------:R-:W-:Y:S01]  /*14a0*/  LOP3.LUT R6, R24.reuse, 0xffff0000, RZ, 0xc0, !PT ;  /* 0xffff000018067812 */ /* 0x040fe200078ec0ff */
[----:B------:R-:W-:Y:S01]  /*14b0*/  IMAD.U32 R24, R24, 0x10000, RZ ;  /* 0x0001000018187824 */ /* 0x000fe200078e00ff */
[----:B------:R-:W-:Y:S01]  /*14c0*/  LOP3.LUT R25, R12, 0xffff0000, RZ, 0xc0, !PT ;  /* 0xffff00000c197812 */ /* 0x000fe200078ec0ff */
[----:B------:R-:W-:Y:S01]  /*14d0*/  IMAD.U32 R12, R13, 0x10000, RZ ;  /* 0x000100000d0c7824 */ /* 0x000fe200078e00ff */
[----:B------:R-:W-:Y:S01]  /*14e0*/  LOP3.LUT R86, R17, 0xffff0000, RZ, 0xc0, !PT ;  /* 0xffff000011567812 */ /* 0x000fe200078ec0ff */
[----:B------:R-:W-:Y:S01]  /*14f0*/  IMAD.U32 R68, R74, 0x10000, RZ ;  /* 0x000100004a447824 */ /* 0x000fe200078e00ff */
[----:B------:R-:W-:Y:S01]  /*1500*/  LOP3.LUT R82, R16, 0xffff0000, RZ, 0xc0, !PT ;  /* 0xffff000010527812 */ /* 0x000fe200078ec0ff */
[----:B------:R-:W-:Y:S01]  /*1510*/  FFMA.FTZ R69, R64, R71, R69 ;  /* 0x0000004740457223 */ /* 0x000fe20000010045 */
[----:B------:R-:W-:Y:S01]  /*1520*/  LOP3.LUT R17, R52, 0xffff0000, RZ, 0xc0, !PT ;  /* 0xffff000034117812 */ /* 0x000fe200078ec0ff */
[----:B------:R-:W-:Y:S01]  /*1530*/  IMAD.U32 R2, R28, 0x10000, RZ ;  /* 0x000100001c027824 */ /* 0x000fe200078e00ff */
[C---:B------:R-:W-:Y:S01]  /*1540*/  SHF.L.U32 R81, R15.reuse, 0x10, RZ ;  /* 0x000000100f517819 */ /* 0x040fe200000006ff */
[----:B------:R-:W-:Y:S01]  /*1550*/  FFMA.FTZ R5, R68, R5, R69 ;  /* 0x0000000544057223 */ /* 0x000fe20000010045 */
[----:B------:R-:W-:Y:S01]  /*1560*/  LOP3.LUT R84, R15, 0xffff0000, RZ, 0xc0, !PT ;  /* 0xffff00000f547812 */ /* 0x000fe200078ec0ff */
[----:B------:R-:W-:Y:S01]  /*1570*/  IMAD.U32 R15, R16, 0x10000, RZ ;  /* 0x00010000100f7824 */ /* 0x000fe200078e00ff */
[----:B------:R-:W-:Y:S01]  /*1580*/  SHF.L.U32 R95, R9, 0x10, RZ ;  /* 0x00000010095f7819 */ /* 0x000fe200000006ff */
[----:B------:R-:W-:Y:S01]  /*1590*/  FMUL.FTZ R82, R82, R17 ;  /* 0x0000001152527220 */ /* 0x000fe20000410000 */
[----:B------:R-:W-:Y:S01]  /*15a0*/  LOP3.LUT R112, R47, 0xffff0000, RZ, 0xc0, !PT ;  /* 0xffff00002f707812 */ /* 0x000fe200078ec0ff */
[----:B------:R-:W-:Y:S01]  /*15b0*/  FMUL.FTZ R47, R6, R25 ;  /* 0x00000019062f7220 */ /* 0x000fe20000410000 */
[----:B------:R-:W-:Y:S01]  /*15c0*/  SHF.L.U32 R16, R52, 0x10, RZ ;  /* 0x0000001034107819 */ /* 0x000fe200000006ff */
[----:B------:R-:W-:Y:S01]  /*15d0*/  FFMA.FTZ R55, R20, R95, R55 ;  /* 0x0000005f14377223 */ /* 0x000fe20000010037 */
[----:B------:R-:W-:Y:S01]  /*15e0*/  LOP3.LUT R97, R9, 0xffff0000, RZ, 0xc0, !PT ;  /* 0xffff000009617812 */ /* 0x000fe200078ec0ff */
[----:B------:R-:W-:Y:S01]  /*15f0*/  FFMA.FTZ R24, R24, R79, R47 ;  /* 0x0000004f18187223 */ /* 0x000fe2000001002f */
[----:B------:R-:W-:Y:S01]  /*1600*/  LOP3.LUT R13, R13, 0xffff0000, RZ, 0xc0, !PT ;  /* 0xffff00000d0d7812 */ /* 0x000fe200078ec0ff */
[----:B------:R-:W-:Y:S01]  /*1610*/  FFMA.FTZ R15, R15, R16, R82 ;  /* 0x000000100f0f7223 */ /* 0x000fe20000010052 */
[----:B------:R-:W-:Y:S01]  /*1620*/  SHF.L.U32 R101, R10, 0x10, RZ ;  /* 0x000000100a657819 */ /* 0x000fe200000006ff */
[----:B------:R-:W-:Y:S01]  /*1630*/  FFMA.FTZ R119, R7, R12, R24 ;  /* 0x0000000c07777223 */ /* 0x000fe20000010018 */
[----:B------:R-:W-:Y:S01]  /*1640*/  LOP3.LUT R89, R53, 0xffff0000, RZ, 0xc0, !PT ;  /* 0xffff000035597812 */ /* 0x000fe200078ec0ff */
[----:B------:R-:W-:Y:S01]  /*1650*/  FFMA.FTZ R55, R92, R97, R55 ;  /* 0x000000615c377223 */ /* 0x000fe20000010037 */
[----:B------:R-:W-:Y:S01]  /*1660*/  FFMA.FTZ R121, R14, R87, R15 ;  /* 0x000000570e797223 */ /* 0x000fe2000001000f */
[----:B------:R-:W-:Y:S01]  /*1670*/  SHF.L.U32 R80, R26, 0x10, RZ ;  /* 0x000000101a507819 */ /* 0x000fe200000006ff */
[----:B------:R-:W-:Y:S01]  /*1680*/  FFMA.FTZ R13, R76, R13, R119 ;  /* 0x0000000d4c0d7223 */ /* 0x000fe20000010077 */
[----:B------:R-:W-:Y:S01]  /*1690*/  LOP3.LUT R22, R22, 0xffff0000, RZ, 0xc0, !PT ;  /* 0xffff000016167812 */ /* 0x000fe200078ec0ff */
[----:B------:R-:W-:Y:S01]  /*16a0*/  FFMA.FTZ R55, R94, R101, R55 ;  /* 0x000000655e377223 */ /* 0x000fe20000010037 */
[----:B------:R-:W-:Y:S01]  /*16b0*/  LOP3.LUT R99, R10, 0xffff0000, RZ, 0xc0, !PT ;  /* 0xffff00000a637812 */ /* 0x000fe200078ec0ff */
[----:B------:R-:W-:-:S02]  /*16c0*/  IMAD.U32 R53, R18, 0x10000, RZ ;  /* 0x0001000012357824 */ /* 0x000fc400078e00ff */
[----:B------:R-:W-:Y:S01]  /*16d0*/  FFMA.FTZ R86, R86, R89, R121 ;  /* 0x0000005956567223 */ /* 0x000fe20000010079 */
[----:B------:R-:W-:Y:S01]  /*16e0*/  LOP3.LUT R74, R74, 0xffff0000, RZ, 0xc0, !PT ;  /* 0xffff00004a4a7812 */ /* 0x000fe200078ec0ff */
[----:B------:R-:W-:Y:S01]  /*16f0*/  IMAD.U32 R9, R23, 0x10000, RZ ;  /* 0x0001000017097824 */ /* 0x000fe200078e00ff */
[----:B------:R-:W-:Y:S01]  /*1700*/  LOP3.LUT R78, R26, 0xffff0000, RZ, 0xc0, !PT ;  /* 0xffff00001a4e7812 */ /* 0x000fe200078ec0ff */
[----:B------:R-:W-:Y:S01]  /*1710*/  IMAD.U32 R10, R11, 0x10000, RZ ;  /* 0x000100000b0a7824 */ /* 0x000fe200078e00ff */
[----:B------:R-:W-:Y:S01]  /*1720*/  LOP3.LUT R52, R18, 0xffff0000, RZ, 0xc0, !PT ;  /* 0xffff000012347812 */ /* 0x000fe200078ec0ff */
[----:B------:R-:W-:Y:S01]  /*1730*/  FFMA.FTZ R13, R80, R85, R13 ;  /* 0x00000055500d7223 */ /* 0x000fe2000001000d */
[----:B------:R-:W-:Y:S01]  /*1740*/  FFMA.FTZ R22, R22, R99, R55 ;  /* 0x0000006316167223 */ /* 0x000fe20000010037 */
[----:B------:R-:W-:Y:S01]  /*1750*/  FFMA.FTZ R53, R53, R88, R86 ;  /* 0x0000005835357223 */ /* 0x000fe20000010056 */
[----:B------:R-:W-:Y:S01]  /*1760*/  LOP3.LUT R23, R23, 0xffff0000, RZ, 0xc0, !PT ;  /* 0xffff000017177812 */ /* 0x000fe200078ec0ff */
[----:B------:R-:W-:Y:S01]  /*1770*/  FFMA.FTZ R5, R74, R75, R5 ;  /* 0x0000004b4a057223 */ /* 0x000fe20000010005 */
[----:B------:R-:W-:Y:S01]  /*1780*/  LOP3.LUT R98, R11, 0xffff0000, RZ, 0xc0, !PT ;  /* 0xffff00000b627812 */ /* 0x000fe200078ec0ff */
[----:B------:R-:W-:Y:S01]  /*1790*/  IMAD.U32 R26, R27, 0x10000, RZ ;  /* 0x000100001b1a7824 */ /* 0x000fe200078e00ff */
[----:B------:R-:W-:Y:S01]  /*17a0*/  SHF.L.U32 R18, R19, 0x10, RZ ;  /* 0x0000001013127819 */ /* 0x000fe200000006ff */
[----:B------:R-:W-:Y:S01]  /*17b0*/  FFMA.FTZ R13, R78, R83, R13 ;  /* 0x000000534e0d7223 */ /* 0x000fe2000001000d */
[----:B------:R-:W-:Y:S01]  /*17c0*/  FFMA.FTZ R10, R9, R10, R22 ;  /* 0x0000000a090a7223 */ /* 0x000fe20000010016 */
        /* <DEDUP_REMOVED lines=9> */
[----:B------:R-:W-:Y:S01]  /*1860*/  IMAD.U32 R11, R60, 0x10000, RZ ;  /* 0x000100003c0b7824 */ /* 0x000fe200078e00ff */
[C---:B------:R-:W-:Y:S01]  /*1870*/  SHF.L.U32 R109, R51.reuse, 0x10, RZ ;  /* 0x00000010336d7819 */ /* 0x040fe200000006ff */
[----:B------:R-:W-:Y:S01]  /*1880*/  FFMA.FTZ R70, R70, R77, R5 ;  /* 0x0000004d46467223 */ /* 0x000fe20000010005 */
[----:B------:R-:W-:Y:S01]  /*1890*/  LOP3.LUT R106, R51, 0xffff0000, RZ, 0xc0, !PT ;  /* 0xffff0000336a7812 */ /* 0x000fe200078ec0ff */
[----:B------:R-:W-:Y:S01]  /*18a0*/  IMAD.U32 R51, R40, 0x10000, RZ ;  /* 0x0001000028337824 */ /* 0x000fe200078e00ff */
[----:B------:R-:W-:Y:S01]  /*18b0*/  LOP3.LUT R28, R28, 0xffff0000, RZ, 0xc0, !PT ;  /* 0xffff00001c1c7812 */ /* 0x000fe200078ec0ff */
[----:B------:R-:W-:Y:S01]  /*18c0*/  IMAD.U32 R66, R44, 0x10000, RZ ;  /* 0x000100002c427824 */ /* 0x000fe200078e00ff */
[----:B------:R-:W-:Y:S01]  /*18d0*/  LOP3.LUT R87, R32, 0xffff0000, RZ, 0xc0, !PT ;  /* 0xffff000020577812 */ /* 0x000fe200078ec0ff */
[----:B------:R-:W-:Y:S01]  /*18e0*/  FFMA.FTZ R26, R27, R84, R26 ;  /* 0x000000541b1a7223 */ /* 0x000fe2000001001a */
[----:B------:R-:W-:Y:S01]  /*18f0*/  SHF.L.U32 R4, R56, 0x10, RZ ;  /* 0x0000001038047819 */ /* 0x000fe200000006ff */
[----:B------:R-:W-:Y:S01]  /*1900*/  FFMA.FTZ R23, R2, R117, R23 ;  /* 0x0000007502177223 */ /* 0x000fe20000010017 */
[----:B------:R-:W-:-:S02]  /*1910*/  IMAD.U32 R21, R36, 0x10000, RZ ;  /* 0x0001000024157824 */ /* 0x000fc400078e00ff */
[----:B------:R-:W-:Y:S01]  /*1920*/  FFMA.FTZ R19, R19, R90, R18 ;  /* 0x0000005a13137223 */ /* 0x000fe20000010012 */
[----:B------:R-:W-:Y:S01]  /*1930*/  LOP3.LUT R100, R60, 0xffff0000, RZ, 0xc0, !PT ;  /* 0xffff00003c647812 */ /* 0x000fe200078ec0ff */
[----:B------:R-:W-:Y:S01]  /*1940*/  FFMA.FTZ R11, R11, R104, R70 ;  /* 0x000000680b0b7223 */ /* 0x000fe20000010046 */
[----:B------:R-:W-:Y:S01]  /*1950*/  LOP3.LUT R107, R48, 0xffff0000, RZ, 0xc0, !PT ;  /* 0xffff0000306b7812 */ /* 0x000fe200078ec0ff */
[----:B------:R-:W-:Y:S01]  /*1960*/  IMAD.U32 R47, R37, 0x10000, RZ ;  /* 0x00010000252f7824 */ /* 0x000fe200078e00ff */
[----:B------:R-:W-:Y:S01]  /*1970*/  LOP3.LUT R108, R40, 0xffff0000, RZ, 0xc0, !PT ;  /* 0xffff0000286c7812 */ /* 0x000fe200078ec0ff */
[----:B------:R-:W-:Y:S01]  /*1980*/  IMAD.U32 R15, R33, 0x10000, RZ ;  /* 0x00010000210f7824 */ /* 0x000fe200078e00ff */
[----:B------:R-:W-:Y:S01]  /*1990*/  LOP3.LUT R113, R44, 0xffff0000, RZ, 0xc0, !PT ;  /* 0xffff00002c717812 */ /* 0x000fe200078ec0ff */
[----:B------:R-:W-:Y:S01]  /*19a0*/  FFMA.FTZ R51, R51, R66, R26 ;  /* 0x0000004233337223 */ /* 0x000fe2000001001a */
[----:B------:R-:W-:Y:S01]  /*19b0*/  LOP3.LUT R79, R36, 0xffff0000, RZ, 0xc0, !PT ;  /* 0xffff0000244f7812 */ /* 0x000fe200078ec0ff */
[----:B------:R-:W-:Y:S01]  /*19c0*/  FFMA.FTZ R23, R28, R87, R23 ;  /* 0x000000571c177223 */ /* 0x000fe20000010017 */
[----:B------:R-:W-:Y:S01]  /*19d0*/  SHF.L.U32 R8, R29, 0x10, RZ ;  /* 0x000000101d087819 */ /* 0x000fe200000006ff */
[----:B------:R-:W-:Y:S01]  /*19e0*/  FFMA.FTZ R19, R4, R21, R19 ;  /* 0x0000001504137223 */ /* 0x000fe20000010013 */
[----:B------:R-:W-:Y:S01]  /*19f0*/  LOP3.LUT R56, R56, 0xffff0000, RZ, 0xc0, !PT ;  /* 0xffff000038387812 */ /* 0x000fe200078ec0ff */
[----:B------:R-:W-:Y:S01]  /*1a00*/  IMAD.U32 R105, R49, 0x10000, RZ ;  /* 0x0001000031697824 */ /* 0x000fe200078e00ff */
[----:B------:R-:W-:Y:S01]  /*1a10*/  LOP3.LUT R36, R37, 0xffff0000, RZ, 0xc0, !PT ;  /* 0xffff000025247812 */ /* 0x000fe200078ec0ff */
[----:B------:R-:W-:Y:S01]  /*1a20*/  FFMA.FTZ R11, R100, R107, R11 ;  /* 0x0000006b640b7223 */ /* 0x000fe2000001000b */
[C---:B------:R-:W-:Y:S01]  /*1a30*/  SHF.L.U32 R16, R38.reuse, 0x10, RZ ;  /* 0x0000001026107819 */ /* 0x040fe200000006ff */
[----:B------:R-:W-:Y:S01]  /*1a40*/  IMAD.U32 R40, R41, 0x10000, RZ ;  /* 0x0001000029287824 */ /* 0x000fe200078e00ff */
[----:B------:R-:W-:Y:S01]  /*1a50*/  LOP3.LUT R37, R38, 0xffff0000, RZ, 0xc0, !PT ;  /* 0xffff000026257812 */ /* 0x000fe200078ec0ff */
[----:B------:R-:W-:Y:S01]  /*1a60*/  IMAD.U32 R38, R39, 0x10000, RZ ;  /* 0x0001000027267824 */ /* 0x000fe200078e00ff */
[----:B------:R-:W-:Y:S01]  /*1a70*/  SHF.L.U32 R60, R61, 0x10, RZ ;  /* 0x000000103d3c7819 */ /* 0x000fe200000006ff */
[----:B------:R-:W-:Y:S01]  /*1a80*/  FFMA.FTZ R51, R108, R113, R51 ;  /* 0x000000716c337223 */ /* 0x000fe20000010033 */
[----:B------:R-:W-:Y:S01]  /*1a90*/  LOP3.LUT R54, R39, 0xffff0000, RZ, 0xc0, !PT ;  /* 0xffff000027367812 */ /* 0x000fe200078ec0ff */
[----:B------:R-:W-:Y:S01]  /*1aa0*/  FFMA.FTZ R8, R8, R15, R23 ;  /* 0x0000000f08087223 */ /* 0x000fe20000010017 */
[----:B------:R-:W-:Y:S01]  /*1ab0*/  SHF.L.U32 R67, R45, 0x10, RZ ;  /* 0x000000102d437819 */ /* 0x000fe200000006ff */
[----:B------:R-:W-:Y:S01]  /*1ac0*/  IMAD.U32 R6, R57, 0x10000, RZ ;  /* 0x0001000039067824 */ /* 0x000fe200078e00ff */
[----:B------:R-:W-:Y:S01]  /*1ad0*/  LOP3.LUT R39, R29, 0xffff0000, RZ, 0xc0, !PT ;  /* 0xffff00001d277812 */ /* 0x000fe200078ec0ff */
        /* <DEDUP_REMOVED lines=11> */
[----:B------:R-:W-:Y:S01]  /*1b90*/  LOP3.LUT R57, R57, 0xffff0000, RZ, 0xc0, !PT ;  /* 0xffff000039397812 */ /* 0x000fe200078ec0ff */
[----:B------:R-:W-:Y:S01]  /*1ba0*/  FFMA.FTZ R6, R6, R47, R19 ;  /* 0x0000002f06067223 */ /* 0x000fe20000010013 */
[----:B------:R-:W-:Y:S01]  /*1bb0*/  IMAD.U32 R61, R62, 0x10000, RZ ;  /* 0x000100003e3d7824 */ /* 0x000fe200078e00ff */
[----:B------:R-:W-:Y:S01]  /*1bc0*/  SHF.L.U32 R41, R42, 0x10, RZ ;  /* 0x000000102a297819 */ /* 0x000fe200000006ff */
[----:B------:R-:W-:Y:S01]  /*1bd0*/  IMAD.U32 R48, R50, 0x10000, RZ ;  /* 0x0001000032307824 */ /* 0x000fe200078e00ff */
[----:B------:R-:W-:Y:S01]  /*1be0*/  LOP3.LUT R65, R30, 0xffff0000, RZ, 0xc0, !PT ;  /* 0xffff00001e417812 */ /* 0x000fe200078ec0ff */
[----:B------:R-:W-:Y:S01]  /*1bf0*/  FFMA.FTZ R102, R102, R49, R11 ;  /* 0x0000003166667223 */ /* 0x000fe2000001000b */
[----:B------:R-:W-:Y:S01]  /*1c00*/  LOP3.LUT R34, R34, 0xffff0000, RZ, 0xc0, !PT ;  /* 0xffff000022227812 */ /* 0x000fe200078ec0ff */
[----:B------:R-:W-:-:S02]  /*1c10*/  IMAD.U32 R44, R46, 0x10000, RZ ;  /* 0x000100002e2c7824 */ /* 0x000fc400078e00ff */
[----:B------:R-:W-:Y:S01]  /*1c20*/  FFMA.FTZ R110, R110, R45, R51 ;  /* 0x0000002d6e6e7223 */ /* 0x000fe20000010033 */
[----:B------:R-:W-:Y:S01]  /*1c30*/  FFMA.FTZ R8, R29, R14, R8 ;  /* 0x0000000e1d087223 */ /* 0x000fe20000010008 */
[----:B------:R-:W-:Y:S02]  /*1c40*/  IMAD.U32 R17, R58, 0x10000, RZ ;  /* 0x000100003a117824 */ /* 0x000fe400078e00ff */
[----:B------:R-:W-:Y:S01]  /*1c50*/  FFMA.FTZ R6, R57, R36, R6 ;  /* 0x0000002439067223 */ /* 0x000fe20000010006 */
[----:B------:R-:W-:Y:S01]  /*1c60*/  LOP3.LUT R103, R62, 0xffff0000, RZ, 0xc0, !PT ;  /* 0xffff00003e677812 */ /* 0x000fe200078ec0ff */
[----:B------:R-:W-:Y:S01]  /*1c70*/  FFMA.FTZ R48, R61, R48, R102 ;  /* 0x000000303d307223 */ /* 0x000fe20000010066 */
        /* <DEDUP_REMOVED lines=20> */
[----:B------:R-:W-:Y:S01]  /*1dc0*/  LOP3.LUT R43, R43, 0xffff0000, RZ, 0xc0, !PT ;  /* 0xffff00002b2b7812 */ /* 0x000fe200078ec0ff */
[----:B------:R-:W-:Y:S01]  /*1dd0*/  FFMA.FTZ R42, R42, R115, R111 ;  /* 0x000000732a2a7223 */ /* 0x000fe2000001006f */
[----:B------:R-:W-:Y:S01]  /*1de0*/  LOP3.LUT R59, R59, 0xffff0000, RZ, 0xc0, !PT ;  /* 0xffff00003b3b7812 */ /* 0x000fe200078ec0ff */
[----:B------:R-:W-:Y:S01]  /*1df0*/  FFMA.FTZ R12, R31, R12, R30 ;  /* 0x0000000c1f0c7223 */ /* 0x000fe2000001001e */
[----:B------:R-:W-:Y:S01]  /*1e00*/  FFMA.FTZ R38, R25, R38, R58 ;  /* 0x0000002619267223 */ /* 0x000fe2000001003a */
[----:B------:R-:W-:Y:S01]  /*1e10*/  FFMA.FTZ R62, R63, R106, R62 ;  /* 0x0000006a3f3e7223 */ /* 0x000fe2000001003e */
[----:B------:R-:W-:Y:S01]  /*1e20*/  FFMA.FTZ R42, R43, R112, R42 ;  /* 0x000000702b2a7223 */ /* 0x000fe2000001002a */
[----:B------:R-:W0:Y:S01]  /*1e30*/  S2R R21, SR_TID.X ;  /* 0x0000000000157919 */ /* 0x000e220000002100 */
[----:B------:R-:W-:Y:S01]  /*1e40*/  FFMA.FTZ R38, R59, R54, R38 ;  /* 0x000000363b267223 */ /* 0x000fe20000010026 */
[----:B------:R-:W1:Y:S01]  /*1e50*/  LDC.64 R16, c[0x0][0x2d0] ;  /* 0x0000b400ff107b82 */ /* 0x000e620000000a00 */
[----:B------:R-:W-:Y:S01]  /*1e60*/  USHF.R.S32.HI UR12, URZ, 0x1f, UR6 ;  /* 0x0000001f3f0c7899 */ /* 0x000fe20008011406 */
[----:B------:R-:W2:Y:S01]  /*1e70*/  SHFL.BFLY PT, R11, R12, 0x8, 0x1f ;  /* 0x0d001f000c0b7f89 */ /* 0x000ea200000e0000 */
[----:B------:R-:W-:Y:S01]  /*1e80*/  USHF.R.S32.HI UR13, URZ, 0x1f, UR7 ;  /* 0x0000001f3f0d7899 */ /* 0x000fe20008011407 */
[----:B------:R-:W-:Y:S02]  /*1e90*/  BSSY B0, `(.L_x_861) ;  /* 0x000005e000007945 */ /* 0x000fe40003800000 */
[----:B------:R-:W3:Y:S02]  /*1ea0*/  SHFL.BFLY PT, R5, R62, 0x8, 0x1f ;  /* 0x0d001f003e057f89 */ /* 0x000ee400000e0000 */
[----:B------:R-:W4:Y:S02]  /*1eb0*/  LDC.64 R18, c[0x0][0x2d8] ;  /* 0x0000b600ff127b82 */ /* 0x000f240000000a00 */
[----:B------:R-:W0:Y:S04]  /*1ec0*/  SHFL.BFLY PT, R7, R42, 0x8, 0x1f ;  /* 0x0d001f002a077f89 */ /* 0x000e2800000e0000 */
[----:B------:R-:W0:Y:S01]  /*1ed0*/  SHFL.BFLY PT, R9, R38, 0x8, 0x1f ;  /* 0x0d001f0026097f89 */ /* 0x000e2200000e0000 */
[----:B--2---:R-:W-:Y:S01]  /*1ee0*/  FADD.FTZ R13, R12, R11 ;  /* 0x0000000b0c0d7221 */ /* 0x004fe20000010000 */
[----:B---3--:R-:W-:-:S04]  /*1ef0*/  FADD.FTZ R5, R62, R5 ;  /* 0x000000053e057221 */ /* 0x008fc80000010000 */
[----:B------:R-:W2:Y:S01]  /*1f00*/  SHFL.BFLY PT, R14, R13, 0x4, 0x1f ;  /* 0x0c801f000d0e7f89 */ /* 0x000ea200000e0000 */
[----:B0-----:R-:W-:-:S03]  /*1f10*/  FADD.FTZ R4, R42, R7 ;  /* 0x000000072a047221 */ /* 0x001fc60000010000 */
[----:B------:R-:W0:Y:S01]  /*1f20*/  SHFL.BFLY PT, R2, R5, 0x4, 0x1f ;  /* 0x0c801f0005027f89 */ /* 0x000e2200000e0000 */
[----:B------:R-:W-:-:S03]  /*1f30*/  FADD.FTZ R8, R38, R9 ;  /* 0x0000000926087221 */ /* 0x000fc60000010000 */
[----:B------:R-:W3:Y:S04]  /*1f40*/  SHFL.BFLY PT, R7, R4, 0x4, 0x1f ;  /* 0x0c801f0004077f89 */ /* 0x000ee800000e0000 */
[----:B------:R-:W1:Y:S01]  /*1f50*/  SHFL.BFLY PT, R9, R8, 0x4, 0x1f ;  /* 0x0c801f0008097f89 */ /* 0x000e6200000e0000 */
[----:B--2---:R-:W-:Y:S01]  /*1f60*/  FADD.FTZ R14, R13, R14 ;  /* 0x0000000e0d0e7221 */ /* 0x004fe20000010000 */
[----:B0-----:R-:W-:-:S04]  /*1f70*/  FADD.FTZ R2, R5, R2 ;  /* 0x0000000205027221 */ /* 0x001fc80000010000 */
[----:B------:R-:W0:Y:S01]  /*1f80*/  SHFL.BFLY PT, R15, R14, 0x2, 0x1f ;  /* 0x0c401f000e0f7f89 */ /* 0x000e2200000e0000 */
[----:B------:R-:W-:Y:S02]  /*1f90*/  IMAD.SHL.U32 R5, R0, 0x4000, RZ ;  /* 0x0000400000057824 */ /* 0x000fe400078e00ff */
[----:B---3--:R-:W-:Y:S01]  /*1fa0*/  FADD.FTZ R6, R4, R7 ;  /* 0x0000000704067221 */ /* 0x008fe20000010000 */
[----:B------:R-:W-:Y:S01]  /*1fb0*/  IMAD.SHL.U32 R4, R21, 0x4, RZ ;  /* 0x0000000415047824 */ /* 0x000fe200078e00ff */
[----:B------:R-:W2:Y:S01]  /*1fc0*/  SHFL.BFLY PT, R7, R2, 0x2, 0x1f ;  /* 0x0c401f0002077f89 */ /* 0x000ea200000e0000 */
[----:B-1----:R-:W-:-:S03]  /*1fd0*/  FADD.FTZ R10, R8, R9 ;  /* 0x00000009080a7221 */ /* 0x002fc60000010000 */
[----:B------:R-:W1:Y:S01]  /*1fe0*/  SHFL.BFLY PT, R9, R6, 0x2, 0x1f ;  /* 0x0c401f0006097f89 */ /* 0x000e6200000e0000 */
[----:B------:R-:W-:Y:S02]  /*1ff0*/  SHF.R.S32.HI R8, RZ, 0x1f, R4 ;  /* 0x0000001fff087819 */ /* 0x000fe40000011404 */
[C---:B------:R-:W-:Y:S01]  /*2000*/  IADD3 R4, P0, R5.reuse, R4, RZ ;  /* 0x0000000405047210 */ /* 0x040fe20007f1e0ff */
[----:B------:R-:W3:Y:S03]  /*2010*/  SHFL.BFLY PT, R11, R10, 0x2, 0x1f ;  /* 0x0c401f000a0b7f89 */ /* 0x000ee600000e0000 */
[----:B------:R-:W-:-:S03]  /*2020*/  LEA.HI.X.SX32 R5, R5, R8, 0x1, P0 ;  /* 0x0000000805057211 */ /* 0x000fc600000f0eff */
[----:B------:R-:W-:-:S04]  /*2030*/  IMAD.WIDE.U32 R4, R16, UR6, R4 ;  /* 0x0000000610047c25 */ /* 0x000fc8000f8e0004 */
[----:B0-----:R-:W-:Y:S01]  /*2040*/  FADD.FTZ R15, R14, R15 ;  /* 0x0000000f0e0f7221 */ /* 0x001fe20000010000 */
[----:B------:R-:W-:Y:S01]  /*2050*/  SHF.R.S32.HI R14, RZ, 0x1f, R21 ;  /* 0x0000001fff0e7819 */ /* 0x000fe20000011415 */
[----:B--2---:R-:W-:Y:S01]  /*2060*/  FADD.FTZ R7, R2, R7 ;  /* 0x0000000702077221 */ /* 0x004fe20000010000 */
[----:B------:R-:W-:Y:S02]  /*2070*/  IMAD R2, R16, UR12, RZ ;  /* 0x0000000c10027c24 */ /* 0x000fe4000f8e02ff */
[----:B------:R-:W-:Y:S01]  /*2080*/  LEA.HI R20, R14, R21, RZ, 0x4 ;  /* 0x000000150e147211 */ /* 0x000fe200078f20ff */
[----:B------:R-:W0:Y:S01]  /*2090*/  SHFL.BFLY PT, R12, R15, 0x1, 0x1f ;  /* 0x0c201f000f0c7f89 */ /* 0x000e2200000e0000 */
[----:B-1----:R-:W-:Y:S01]  /*20a0*/  FADD.FTZ R6, R6, R9 ;  /* 0x0000000906067221 */ /* 0x002fe20000010000 */
[----:B------:R-:W-:Y:S01]  /*20b0*/  IADD3 R9, R3, 0x3f, RZ ;  /* 0x0000003f03097810 */ /* 0x000fe20007ffe0ff */
[----:B------:R-:W-:Y:S01]  /*20c0*/  IMAD R17, R17, UR6, R2 ;  /* 0x0000000611117c24 */ /* 0x000fe2000f8e0202 */
[----:B------:R-:W-:Y:S01]  /*20d0*/  LOP3.LUT R16, R20, 0xfffffff0, RZ, 0xc0, !PT ;  /* 0xfffffff014107812 */ /* 0x000fe200078ec0ff */
[----:B---3--:R-:W-:Y:S01]  /*20e0*/  FADD.FTZ R10, R10, R11 ;  /* 0x0000000b0a0a7221 */ /* 0x008fe20000010000 */
[----:B------:R-:W1:Y:S01]  /*20f0*/  SHFL.BFLY PT, R2, R7, 0x1, 0x1f ;  /* 0x0c201f0007027f89 */ /* 0x000e6200000e0000 */
[--C-:B------:R-:W-:Y:S01]  /*2100*/  SHF.R.S32.HI R8, RZ, 0x1f, R9.reuse ;  /* 0x0000001fff087819 */ /* 0x100fe20000011409 */
[----:B------:R-:W-:-:S02]  /*2110*/  IMAD R14, R0, -0x40, R9 ;  /* 0xffffffc0000e7824 */ /* 0x000fc400078e0209 */
[----:B------:R-:W2:Y:S01]  /*2120*/  SHFL.BFLY PT, R11, R6, 0x1, 0x1f ;  /* 0x0c201f00060b7f89 */ /* 0x000ea200000e0000 */
[----:B------:R-:W-:Y:S01]  /*2130*/  IMAD.IADD R16, R21, 0x1, -R16 ;  /* 0x0000000115107824 */ /* 0x000fe200078e0a10 */
[----:B------:R-:W-:Y:S01]  /*2140*/  LEA.HI R8, R8, R9, RZ, 0x6 ;  /* 0x0000000908087211 */ /* 0x000fe200078f30ff */
[----:B------:R-:W-:Y:S01]  /*2150*/  IMAD.IADD R5, R5, 0x1, R17 ;  /* 0x0000000105057824 */ /* 0x000fe200078e0211 */
[----:B------:R-:W3:Y:S02]  /*2160*/  SHFL.BFLY PT, R13, R10, 0x1, 0x1f ;  /* 0x0c201f000a0d7f89 */ /* 0x000ee400000e0000 */
[----:B------:R-:W-:Y:S02]  /*2170*/  ISETP.NE.AND P1, PT, R16, RZ, PT ;  /* 0x000000ff1000720c */ /* 0x000fe40003f25270 */
[----:B------:R-:W-:-:S04]  /*2180*/  LOP3.LUT R8, R8, 0xffffffc0, RZ, 0xc0, !PT ;  /* 0xffffffc008087812 */ /* 0x000fc800078ec0ff */
[----:B------:R-:W-:Y:S01]  /*2190*/  IADD3 R8, R14, R8, -R9 ;  /* 0x000000080e087210 */ /* 0x000fe20007ffe809 */
[C---:B----4-:R-:W-:Y:S02]  /*21a0*/  IMAD R14, R18.reuse, UR13, RZ ;  /* 0x0000000d120e7c24 */ /* 0x050fe4000f8e02ff */
[----:B0-----:R-:W-:Y:S01]  /*21b0*/  FADD.FTZ R15, R15, R12 ;  /* 0x0000000c0f0f7221 */ /* 0x001fe20000010000 */
[----:B------:R-:W-:Y:S01]  /*21c0*/  ISETP.GE.AND P0, PT, R21, R8, PT ;  /* 0x000000081500720c */ /* 0x000fe20003f06270 */
[----:B------:R-:W-:Y:S02]  /*21d0*/  IMAD R17, R19, UR7, R14 ;  /* 0x0000000713117c24 */ /* 0x000fe4000f8e020e */
[----:B------:R-:W-:Y:S01]  /*21e0*/  IMAD.WIDE.U32 R8, R18, UR7, R4 ;  /* 0x0000000712087c25 */ /* 0x000fe2000f8e0004 */
[----:B------:R-:W-:-:S03]  /*21f0*/  ISETP.GT.OR P0, PT, R21, 0x3f, P0 ;  /* 0x0000003f1500780c */ /* 0x000fc60000704670 */
[----:B-1----:R-:W-:Y:S01]  /*2200*/  FADD.FTZ R14, R7, R2 ;  /* 0x00000002070e7221 */ /* 0x002fe20000010000 */
[----:B--2---:R-:W-:Y:S01]  /*2210*/  FADD.FTZ R16, R6, R11 ;  /* 0x0000000b06107221 */ /* 0x004fe20000010000 */
[----:B------:R-:W-:Y:S01]  /*2220*/  IADD3 R17, R9, R17, RZ ;  /* 0x0000001109117210 */ /* 0x000fe20007ffe0ff */
[----:B------:R-:W-:Y:S02]  /*2230*/  IMAD.SHL.U32 R6, R0, 0x40, RZ ;  /* 0x0000004000067824 */ /* 0x000fe400078e00ff */
[----:B---3--:R-:W-:Y:S01]  /*2240*/  FADD.FTZ R18, R10, R13 ;  /* 0x0000000d0a127221 */ /* 0x008fe20000010000 */
[----:B------:R-:W-:Y:S06]  /*2250*/  @P1 BRA `(.L_x_862) ;  /* 0x0000000000841947 */ /* 0x000fec0003800000 */
[----:B------:R-:W0:Y:S01]  /*2260*/  LDC.64 R10, c[0x0][0x278] ;  /* 0x00009e00ff0a7b82 */ /* 0x000e220000000a00 */
[----:B------:R-:W-:Y:S01]  /*2270*/  SHF.R.S32.HI R7, RZ, 0x1f, R6 ;  /* 0x0000001fff077819 */ /* 0x000fe20000011406 */
[----:B------:R-:W-:Y:S01]  /*2280*/  ULDC.64 UR8, c[0x0][0x260] ;  /* 0x0000980000087ab9 */ /* 0x000fe20000000a00 */
[----:B------:R-:W-:-:S05]  /*2290*/  SHF.R.S32.HI R19, RZ, 0x4, R20 ;  /* 0x00000004ff137819 */ /* 0x000fca0000011414 */
[----:B------:R-:W1:Y:S01]  /*22a0*/  LDC.64 R12, c[0x0][0x280] ;  /* 0x0000a000ff0c7b82 */ /* 0x000e620000000a00 */
[C---:B0-----:R-:W-:Y:S02]  /*22b0*/  IMAD R2, R10.reuse, UR12, RZ ;  /* 0x0000000c0a027c24 */ /* 0x041fe4000f8e02ff */
[----:B------:R-:W-:-:S04]  /*22c0*/  IMAD.WIDE.U32 R4, R10, UR6, R6 ;  /* 0x000000060a047c25 */ /* 0x000fc8000f8e0006 */
[----:B------:R-:W-:Y:S02]  /*22d0*/  IMAD R11, R11, UR6, R2 ;  /* 0x000000060b0b7c24 */ /* 0x000fe4000f8e0202 */
[C---:B-1----:R-:W-:Y:S02]  /*22e0*/  IMAD R2, R12.reuse, UR13, RZ ;  /* 0x0000000d0c027c24 */ /* 0x042fe4000f8e02ff */
[----:B------:R-:W-:Y:S02]  /*22f0*/  IMAD.IADD R5, R5, 0x1, R11 ;  /* 0x0000000105057824 */ /* 0x000fe400078e020b */
[----:B------:R-:W-:Y:S01]  /*2300*/  IMAD R11, R13, UR7, R2 ;  /* 0x000000070d0b7c24 */ /* 0x000fe2000f8e0202 */
[----:B------:R-:W-:Y:S01]  /*2310*/  SHF.R.S32.HI R2, RZ, 0x1f, R19 ;  /* 0x0000001fff027819 */ /* 0x000fe20000011413 */
[----:B------:R-:W-:-:S04]  /*2320*/  IMAD.WIDE.U32 R4, R12, UR7, R4 ;  /* 0x000000070c047c25 */ /* 0x000fc8000f8e0004 */
[----:B------:R-:W-:Y:S01]  /*2330*/  IMAD R10, R0, -0x40, R3 ;  /* 0xffffffc0000a7824 */ /* 0x000fe200078e0203 */
[----:B------:R-:W-:-:S04]  /*2340*/  IADD3 R3, P1, R19, R4, RZ ;  /* 0x0000000413037210 */ /* 0x000fc80007f3e0ff */
[----:B------:R-:W-:Y:S01]  /*2350*/  IADD3.X R4, R2, R5, R11, P1, !PT ;  /* 0x0000000502047210 */ /* 0x000fe20000ffe40b */
[C---:B------:R-:W-:Y:S01]  /*2360*/  VIADD R11, R19.reuse, 0x10 ;  /* 0x00000010130b7836 */ /* 0x040fe20000000000 */
[CC--:B------:R-:W-:Y:S02]  /*2370*/  ISETP.GE.AND P4, PT, R19.reuse, R10.reuse, PT ;  /* 0x0000000a1300720c */ /* 0x0c0fe40003f86270 */
[C---:B------:R-:W-:Y:S01]  /*2380*/  IADD3 R5, R19.reuse, 0x30, RZ ;  /* 0x0000003013057810 */ /* 0x040fe20007ffe0ff */
[----:B------:R-:W-:Y:S01]  /*2390*/  VIADD R19, R19, 0x20 ;  /* 0x0000002013137836 */ /* 0x000fe20000000000 */
[----:B------:R-:W-:Y:S02]  /*23a0*/  LEA R2, P5, R3, UR8, 0x2 ;  /* 0x0000000803027c11 */ /* 0x000fe4000f8a10ff */
[-C--:B------:R-:W-:Y:S02]  /*23b0*/  ISETP.GE.AND P1, PT, R5, R10.reuse, PT ;  /* 0x0000000a0500720c */ /* 0x080fe40003f26270 */
[----:B------:R-:W-:-:S02]  /*23c0*/  ISETP.GE.AND P3, PT, R11, R10, PT ;  /* 0x0000000a0b00720c */ /* 0x000fc40003f66270 */
[----:B------:R-:W-:Y:S02]  /*23d0*/  ISETP.GE.AND P2, PT, R19, R10, PT ;  /* 0x0000000a1300720c */ /* 0x000fe40003f46270 */
[----:B------:R-:W-:Y:S02]  /*23e0*/  LEA.HI.X R3, R3, UR9, R4, 0x2, P5 ;  /* 0x0000000903037c11 */ /* 0x000fe4000a8f1404 */
[----:B------:R-:W-:Y:S02]  /*23f0*/  FSEL R5, R14, RZ, !P4 ;  /* 0x000000ff0e057208 */ /* 0x000fe40006000000 */
[----:B------:R-:W-:Y:S02]  /*2400*/  FSEL R11, R16, RZ, !P3 ;  /* 0x000000ff100b7208 */ /* 0x000fe40005800000 */
[----:B------:R-:W-:Y:S01]  /*2410*/  FSEL R13, R18, RZ, !P2 ;  /* 0x000000ff120d7208 */ /* 0x000fe20005000000 */
[----:B------:R0:W-:Y:S01]  /*2420*/  STG.E desc[UR4][R2.64], R5 ;  /* 0x0000000502007986 */ /* 0x0001e2000c101904 */
[----:B------:R-:W-:-:S03]  /*2430*/  FSEL R15, R15, RZ, !P1 ;  /* 0x000000ff0f0f7208 */ /* 0x000fc60004800000 */
[----:B------:R0:W-:Y:S04]  /*2440*/  STG.E desc[UR4][R2.64+0x40], R11 ;  /* 0x0000400b02007986 */ /* 0x0001e8000c101904 */
[----:B------:R0:W-:Y:S04]  /*2450*/  STG.E desc[UR4][R2.64+0x80], R13 ;  /* 0x0000800d02007986 */ /* 0x0001e8000c101904 */
[----:B------:R0:W-:Y:S02]  /*2460*/  STG.E desc[UR4][R2.64+0xc0], R15 ;  /* 0x0000c00f02007986 */ /* 0x0001e4000c101904 */
.L_x_862:
[----:B------:R-:W-:Y:S05]  /*2470*/  BSYNC B0 ;  /* 0x0000000000007941 */ /* 0x000fea0003800000 */
.L_x_861:
[----:B------:R-:W-:Y:S04]  /*2480*/  BSSY B0, `(.L_x_863) ;  /* 0x0000016000007945 */ /* 0x000fe80003800000 */
[----:B------:R-:W-:Y:S05]  /*2490*/  @P0 BRA `(.L_x_864) ;  /* 0x0000000000500947 */ /* 0x000fea0003800000 */
[----:B0-----:R-:W0:Y:S01]  /*24a0*/  LDC.64 R10, c[0x0][0x2a8] ;  /* 0x0000aa00ff0a7b82 */ /* 0x001e220000000a00 */
[----:B------:R-:W-:Y:S01]  /*24b0*/  SHF.R.S32.HI R3, RZ, 0x1f, R21 ;  /* 0x0000001fff037819 */ /* 0x000fe20000011415 */
[----:B------:R-:W-:Y:S01]  /*24c0*/  ULDC.64 UR8, c[0x0][0x2a0] ;  /* 0x0000a80000087ab9 */ /* 0x000fe20000000a00 */
[----:B------:R-:W-:-:S04]  /*24d0*/  IADD3 R2, P0, R6, R21, RZ ;  /* 0x0000001506027210 */ /* 0x000fc80007f1e0ff */
[----:B------:R-:W-:Y:S01]  /*24e0*/  LEA.HI.X.SX32 R3, R6, R3, 0x1, P0 ;  /* 0x0000000306037211 */ /* 0x000fe200000f0eff */
[----:B------:R-:W1:Y:S01]  /*24f0*/  LDC.64 R12, c[0x0][0x2b0] ;  /* 0x0000ac00ff0c7b82 */ /* 0x000e620000000a00 */
[C---:B------:R-:W-:Y:S01]  /*2500*/  FMUL.FTZ R6, R96.reuse, 1.4426950216293334961 ;  /* 0x3fb8aa3b60067820 */ /* 0x040fe20000410000 */
[----:B------:R-:W-:Y:S01]  /*2510*/  FSETP.NEU.FTZ.AND P0, PT, R96, -INF , PT ;  /* 0xff8000006000780b */ /* 0x000fe20003f1d000 */
[C---:B0-----:R-:W-:Y:S02]  /*2520*/  IMAD R4, R10.reuse, UR12, RZ ;  /* 0x0000000c0a047c24 */ /* 0x041fe4000f8e02ff */
[----:B------:R-:W-:-:S04]  /*2530*/  IMAD.WIDE.U32 R2, R10, UR6, R2 ;  /* 0x000000060a027c25 */ /* 0x000fc8000f8e0002 */
[----:B------:R-:W-:Y:S02]  /*2540*/  IMAD R5, R11, UR6, R4 ;  /* 0x000000060b057c24 */ /* 0x000fe4000f8e0204 */
[----:B-1----:R-:W-:-:S03]  /*2550*/  IMAD R4, R12, UR13, RZ ;  /* 0x0000000d0c047c24 */ /* 0x002fc6000f8e02ff */
[----:B------:R-:W-:Y:S01]  /*2560*/  IADD3 R3, R3, R5, RZ ;  /* 0x0000000503037210 */ /* 0x000fe20007ffe0ff */
[----:B------:R-:W-:Y:S02]  /*2570*/  IMAD R5, R13, UR7, R4 ;  /* 0x000000070d057c24 */ /* 0x000fe4000f8e0204 */
[----:B------:R-:W-:-:S04]  /*2580*/  IMAD.WIDE.U32 R2, R12, UR7, R2 ;  /* 0x000000070c027c25 */ /* 0x000fc8000f8e0002 */
[----:B------:R-:W-:Y:S01]  /*2590*/  IMAD.IADD R3, R3, 0x1, R5 ;  /* 0x0000000103037824 */ /* 0x000fe200078e0205 */
[----:B------:R-:W-:-:S04]  /*25a0*/  LEA R4, P1, R2, UR8, 0x2 ;  /* 0x0000000802047c11 */ /* 0x000fc8000f8210ff */
[----:B------:R-:W-:Y:S02]  /*25b0*/  LEA.HI.X R5, R2, UR9, R3, 0x2, P1 ;  /* 0x0000000902057c11 */ /* 0x000fe400088f1403 */
[----:B------:R-:W-:-:S05]  /*25c0*/  FSEL R3, R6, RZ, P0 ;  /* 0x000000ff06037208 */ /* 0x000fca0000000000 */
[----:B------:R1:W-:Y:S02]  /*25d0*/  STG.E desc[UR4][R4.64], R3 ;  /* 0x0000000304007986 */ /* 0x0003e4000c101904 */
.L_x_864:
[----:B------:R-:W-:Y:S05]  /*25e0*/  BSYNC B0 ;  /* 0x0000000000007941 */ /* 0x000fea0003800000 */
.L_x_863:
[----:B------:R-:W-:Y:S01]  /*25f0*/  ULDC.64 UR10, c[0x0][0x2e8] ;  /* 0x0000ba00000a7ab9 */ /* 0x000fe20000000a00 */
[----:B------:R-:W-:Y:S01]  /*2600*/  ULDC.64 UR8, c[0x0][0x2b8] ;  /* 0x0000ae0000087ab9 */ /* 0x000fe20000000a00 */
[----:B------:R-:W-:Y:S02]  /*2610*/  ISETP.NE.U32.AND P0, PT, RZ, UR10, PT ;  /* 0x0000000aff007c0c */ /* 0x000fe4000bf05070 */
[C---:B0-----:R-:W-:Y:S02]  /*2620*/  LEA R2, P1, R8.reuse, UR8, 0x2 ;  /* 0x0000000808027c11 */ /* 0x041fe4000f8210ff */
[----:B------:R-:W-:Y:S02]  /*2630*/  ISETP.NE.AND.EX P0, PT, RZ, UR11, PT, P0 ;  /* 0x0000000bff007c0c */ /* 0x000fe4000bf05300 */
[----:B-1----:R-:W-:Y:S02]  /*2640*/  LEA.HI.X R3, R8, UR9, R17, 0x2, P1 ;  /* 0x0000000908037c11 */ /* 0x002fe400088f1411 */
[----:B------:R-:W-:-:S03]  /*2650*/  ISETP.NE.OR P0, PT, R21, RZ, !P0 ;  /* 0x000000ff1500720c */ /* 0x000fc60004705670 */
[----:B------:R0:W-:Y:S04]  /*2660*/  STG.E.128 desc[UR4][R2.64], RZ ;  /* 0x000000ff02007986 */ /* 0x0001e8000c101d04 */
        /* <DEDUP_REMOVED lines=14> */
[----:B------:R0:W-:Y:S01]  /*2750*/  STG.E.128 desc[UR4][R2.64+0xf000], RZ ;  /* 0x00f000ff02007986 */ /* 0x0001e2000c101d04 */
[----:B------:R-:W-:Y:S05]  /*2760*/  @P0 EXIT ;  /* 0x000000000000094d */ /* 0x000fea0003800000 */
[----:B------:R-:W1:Y:S08]  /*2770*/  LDC R5, c[0x0][0x2e0] ;  /* 0x0000b800ff057b82 */ /* 0x000e700000000800 */
[----:B------:R-:W2:Y:S08]  /*2780*/  LDC R7, c[0x0][0x220] ;  /* 0x00008800ff077b82 */ /* 0x000eb00000000800 */
[----:B0-----:R-:W0:Y:S01]  /*2790*/  LDC.64 R2, c[0x0][0x2e8] ;  /* 0x0000ba00ff027b82 */ /* 0x001e220000000a00 */
[----:B-1----:R-:W-:-:S04]  /*27a0*/  IMAD R0, R0, R5, UR7 ;  /* 0x0000000700007e24 */ /* 0x002fc8000f8e0205 */
[----:B--2---:R-:W-:-:S04]  /*27b0*/  IMAD R5, R0, R7, UR6 ;  /* 0x0000000600057e24 */ /* 0x004fc8000f8e0207 */
[----:B0-----:R-:W-:-:S05]  /*27c0*/  IMAD.WIDE R2, R5, 0x4, R2 ;  /* 0x0000000405027825 */ /* 0x001fca00078e0202 */
[----:B------:R-:W-:Y:S01]  /*27d0*/  STG.E desc[UR4][R2.64], RZ ;  /* 0x000000ff02007986 */ /* 0x000fe2000c101904 */
[----:B------:R-:W-:Y:S05]  /*27e0*/  EXIT ;  /* 0x000000000000794d */ /* 0x000fea0003800000 */
.L_x_865:
        /* <DEDUP_REMOVED lines=9> */
.L_x_1155:


//--------------------- .text._ZN7cutlass13device_kernelIN5flash11enable_sm90INS1_16FlashAttnBwdSm90INS1_25CollectiveMainloopBwdSm90ILi2ELi1ELi1EN4cute5tupleIJNS5_1CILi1EEES8_S8_EEENS6_IJNS7_ILi64EEENS7_ILi80EEENS7_ILi256EEEEEENS_10bfloat16_tEfNS_4arch4Sm90ELb1ELb0ELb1ELb1ELb0ELb0ELb1ELb1ELi2ELi1ELi1ELi1ELb0EEENS1_21CollectiveEpilogueBwdISD_SE_SG_Li256ELb1ELb1ELi2EEENS1_25SingleTileBwdLPTSchedulerILb1ELi80ELb0EEEEEEEEEvNT_6ParamsE --------------------------
	.section	.text._ZN7cutlass13device_kernelIN5flash11enable_sm90INS1_16FlashAttnBwdSm90INS1_25CollectiveMainloopBwdSm90ILi2ELi1ELi1EN4cute5tupleIJNS5_1CILi1EEES8_S8_EEENS6_IJNS7_ILi64EEENS7_ILi80EEENS7_ILi256EEEEEENS_10bfloat16_tEfNS_4arch4Sm90ELb1ELb0ELb1ELb1ELb0ELb0ELb1ELb1ELi2ELi1ELi1ELi1ELb0EEENS1_21CollectiveEpilogueBwdISD_SE_SG_Li256ELb1ELb1ELi2EEENS1_25SingleTileBwdLPTSchedulerILb1ELi80ELb0EEEEEEEEEvNT_6ParamsE,"ax",@progbits
	.align	128
.text._ZN7cutlass13device_kernelIN5flash11enable_sm90INS1_16FlashAttnBwdSm90INS1_25CollectiveMainloopBwdSm90ILi2ELi1ELi1EN4cute5tupleIJNS5_1CILi1EEES8_S8_EEENS6_IJNS7_ILi64EEENS7_ILi80EEENS7_ILi256EEEEEENS_10bfloat16_tEfNS_4arch4Sm90ELb1ELb0ELb1ELb1ELb0ELb0ELb1ELb1ELi2ELi1ELi1ELi1ELb0EEENS1_21CollectiveEpilogueBwdISD_SE_SG_Li256ELb1ELb1ELi2EEENS1_25SingleTileBwdLPTSchedulerILb1ELi80ELb0EEEEEEEEEvNT_6ParamsE:
        .type           _ZN7cutlass13device_kernelIN5flash11enable_sm90INS1_16FlashAttnBwdSm90INS1_25CollectiveMainloopBwdSm90ILi2ELi1ELi1EN4cute5tupleIJNS5_1CILi1EEES8_S8_EEENS6_IJNS7_ILi64EEENS7_ILi80EEENS7_ILi256EEEEEENS_10bfloat16_tEfNS_4arch4Sm90ELb1ELb0ELb1ELb1ELb0ELb0ELb1ELb1ELi2ELi1ELi1ELi1ELb0EEENS1_21CollectiveEpilogueBwdISD_SE_SG_Li256ELb1ELb1ELi2EEENS1_25SingleTileBwdLPTSchedulerILb1ELi80ELb0EEEEEEEEEvNT_6ParamsE,@function
        .size           _ZN7cutlass13device_kernelIN5flash11enable_sm90INS1_16FlashAttnBwdSm90INS1_25CollectiveMainloopBwdSm90ILi2ELi1ELi1EN4cute5tupleIJNS5_1CILi1EEES8_S8_EEENS6_IJNS7_ILi64EEENS7_ILi80EEENS7_ILi256EEEEEENS_10bfloat16_tEfNS_4arch4Sm90ELb1ELb0ELb1ELb1ELb0ELb0ELb1ELb1ELi2ELi1ELi1ELi1ELb0EEENS1_21CollectiveEpilogueBwdISD_SE_SG_Li256ELb1ELb1ELi2EEENS1_25SingleTileBwdLPTSchedulerILb1ELi80ELb0EEEEEEEEEvNT_6ParamsE,(.L_x_1156 - _ZN7cutlass13device_kernelIN5flash11enable_sm90INS1_16FlashAttnBwdSm90INS1_25CollectiveMainloopBwdSm90ILi2ELi1ELi1EN4cute5tupleIJNS5_1CILi1EEES8_S8_EEENS6_IJNS7_ILi64EEENS7_ILi80EEENS7_ILi256EEEEEENS_10bfloat16_tEfNS_4arch4Sm90ELb1ELb0ELb1ELb1ELb0ELb0ELb1ELb1ELi2ELi1ELi1ELi1ELb0EEENS1_21CollectiveEpilogueBwdISD_SE_SG_Li256ELb1ELb1ELi2EEENS1_25SingleTileBwdLPTSchedulerILb1ELi80ELb0EEEEEEEEEvNT_6ParamsE)
        .other          _ZN7cutlass13device_kernelIN5flash11enable_sm90INS1_16FlashAttnBwdSm90INS1_25CollectiveMainloopBwdSm90ILi2ELi1ELi1EN4cute5tupleIJNS5_1CILi1EEES8_S8_EEENS6_IJNS7_ILi64EEENS7_ILi80EEENS7_ILi256EEEEEENS_10bfloat16_tEfNS_4arch4Sm90ELb1ELb0ELb1ELb1ELb0ELb0ELb1ELb1ELi2ELi1ELi1ELi1ELb0EEENS1_21CollectiveEpilogueBwdISD_SE_SG_Li256ELb1ELb1ELi2EEENS1_25SingleTileBwdLPTSchedulerILb1ELi80ELb0EEEEEEEEEvNT_6ParamsE,@"STO_CUDA_ENTRY STV_DEFAULT"
_ZN7cutlass13device_kernelIN5flash11enable_sm90INS1_16FlashAttnBwdSm90INS1_25CollectiveMainloopBwdSm90ILi2ELi1ELi1EN4cute5tupleIJNS5_1CILi1EEES8_S8_EEENS6_IJNS7_ILi64EEENS7_ILi80EEENS7_ILi256EEEEEENS_10bfloat16_tEfNS_4arch4Sm90ELb1ELb0ELb1ELb1ELb0ELb0ELb1ELb1ELi2ELi1ELi1ELi1ELb0EEENS1_21CollectiveEpilogueBwdISD_SE_SG_Li256ELb1ELb1ELi2EEENS1_25SingleTileBwdLPTSchedulerILb1ELi80ELb0EEEEEEEEEvNT_6ParamsE:
        /* <DEDUP_REMOVED lines=24> */
.L_x_867:
[----:B------:R-:W-:Y:S05]  /*0180*/  BSYNC B0 ;  /* 0x0000000000007941 */ /* 0x000fea0003800000 */
.L_x_866:
        /* <DEDUP_REMOVED lines=19> */
[----:B------:R0:W-:Y:S01]  /*02c0*/  STL [R1+0x14], R2 ;  /* 0x0000140201007387 */ /* 0x0001e20000100800 */
        /* <DEDUP_REMOVED lines=19> */
.L_x_868:
        /* <DEDUP_REMOVED lines=20> */
.L_x_869:
[----:B------:R-:W-:Y:S01]  /*0540*/  PLOP3.LUT P0, PT, PT, PT, UP0, 0x80, 0x0 ;  /* 0x000000000000781c */ /* 0x000fe20003f0f008 */
[----:B------:R-:W-:Y:S01]  /*0550*/  NOP ;  /* 0x0000000000007918 */ /* 0x000fe20000000000 */
[----:B------:R-:W-:Y:S01]  /*0560*/  BSSY B0, `(.L_x_870) ;  /* 0x0000f55000007945 */ /* 0x000fe20003800000 */
[----:B------:R-:W-:Y:S01]  /*0570*/  LOP3.LUT R11, R21, 0x7f, RZ, 0xc0, !PT ;  /* 0x0000007f150b7812 */ /* 0x000fe200078ec0ff */
[----:B01234-:R-:W-:Y:S09]  /*0580*/  BAR.SYNC.DEFER_BLOCKING 0x0 ;  /* 0x0000000000007b1d */ /* 0x01fff20000010000 */
[----:B------:R-:W-:Y:S05]  /*0590*/  @!P0 BRA `(.L_x_871) ;  /* 0x000000cc00fc8947 */ /* 0x000fea0003800000 */
.L_x_872:
[----:B------:R-:W-:-:S08]  /*05a0*/  NOP ;  /* 0x0000000000007918 */ /* 0x000fd00000000000 */
[----:B------:R-:W0:Y:S02]  /*05b0*/  USETMAXREG.TRY_ALLOC.CTAPOOL UP0, 0xf0 ;  /* 0x000000f0000079c8 */ /* 0x000e240008000600 */
[----:B0-----:R-:W-:-:S13]  /*05c0*/  PLOP3.LUT P0, PT, PT, PT, UP0, 0x80, 0x0 ;  /* 0x000000000000781c */ /* 0x001fda0003f0f008 */
[----:B------:R-:W-:Y:S05]  /*05d0*/  @!P0 BRA `(.L_x_872) ;  /* 0xfffffffc00f08947 */ /* 0x000fea000383ffff */
[----:B------:R-:W0:Y:S01]  /*05e0*/  S2UR UR7, SR_CTAID.X ;  /* 0x00000000000779c3 */ /* 0x000e220000002500 */
[----:B------:R-:W-:Y:S02]  /*05f0*/  ULDC UR8, c[0x0][0x8d0] ;  /* 0x0002340000087ab9 */ /* 0x000fe40000000800 */
[----:B------:R-:W-:-:S05]  /*0600*/  UISETP.NE.AND UP0, UPT, UR8, 0x1, UPT ;  /* 0x000000010800788c */ /* 0x000fca000bf05270 */
[----:B------:R-:W1:Y:S06]  /*0610*/  LDC R0, c[0x0][0x8e8] ;  /* 0x00023a00ff007b82 */ /* 0x000e6c0000000800 */
[----:B------:R-:W-:Y:S01]  /*0620*/  @UP0 ULDC UR4, c[0x0][0x8d4] ;  /* 0x0002350000040ab9 */ /* 0x000fe20000000800 */
[----:B------:R-:W-:Y:S01]  /*0630*/  @UP0 ULDC UR9, c[0x0][0x8d8] ;  /* 0x0002360000090ab9 */ /* 0x000fe20000000800 */
[----:B0-----:R-:W-:Y:S02]  /*0640*/  UIMAD.WIDE.U32 UR4, UR7, UR4, URZ ;  /* 0x00000004070472a5 */ /* 0x001fe4000f8e003f */
[----:B------:R-:W-:-:S02]  /*0650*/  UMOV UR6, UR7 ;  /* 0x0000000700067c82 */ /* 0x000fc40008000000 */
[----:B------:R-:W-:-:S04]  /*0660*/  @UP0 USHF.R.U32.HI UR6, URZ, UR9, UR5 ;  /* 0x000000093f060299 */ /* 0x000fc80008011605 */
[----:B------:R-:W-:Y:S02]  /*0670*/  UIADD3 UR4, -UR6, URZ, URZ ;  /* 0x0000003f06047290 */ /* 0x000fe4000fffe13f */
[----:B-1----:R-:W-:Y:S02]  /*0680*/  ISETP.LE.AND P0, PT, R0, UR6, PT ;  /* 0x0000000600007c0c */ /* 0x002fe4000bf03270 */
        /* <DEDUP_REMOVED lines=9> */
[----:B------:R-:W-:-:S04]  /*0720*/  IMAD.U32 R2, RZ, RZ, UR11 ;  /* 0x0000000bff027e24 */ /* 0x000fc8000f8e00ff */
[----:B------:R-:W-:Y:S01]  /*0730*/  IMAD.U32 R0, RZ, RZ, UR4 ;  /* 0x00000004ff007e24 */ /* 0x000fe2000f8e00ff */
[----:B------:R0:W-:Y:S01]  /*0740*/  STL [R1+0xc], R2 ;  /* 0x00000c0201007387 */ /* 0x0001e20000100800 */
[----:B------:R-:W-:Y:S05]  /*0750*/  BRA `(.L_x_874) ;  /* 0x0000000000287947 */ /* 0x000fea0003800000 */
.L_x_873:
        /* <DEDUP_REMOVED lines=9> */
[----:B------:R1:W-:Y:S06]  /*07f0*/  STL [R1+0xc], R2 ;  /* 0x00000c0201007387 */ /* 0x0003ec0000100800 */
.L_x_874:
[----:B01----:R-:W0:Y:S01]  /*0800*/  LDC R2, c[0x0][0x8b8] ;  /* 0x00022e00ff027b82 */ /* 0x003e220000000800 */
[----:B------:R-:W-:Y:S01]  /*0810*/  IADD3 R0, -R0, UR10, RZ ;  /* 0x0000000a00007c10 */ /* 0x000fe2000fffe1ff */
[----:B------:R-:W-:Y:S02]  /*0820*/  ULDC.64 UR4, c[0x0][0x8f8] ;  /* 0x00023e0000047ab9 */ /* 0x000fe40000000a00 */
[----:B------:R-:W-:-:S04]  /*0830*/  ISETP.NE.U32.AND P0, PT, RZ, UR4, PT ;  /* 0x00000004ff007c0c */ /* 0x000fc8000bf05070 */
[----:B------:R-:W1:Y:S01]  /*0840*/  LDC R5, c[0x0][0x8c4] ;  /* 0x00023100ff057b82 */ /* 0x000e620000000800 */
[----:B------:R-:W-:Y:S02]  /*0850*/  ISETP.NE.AND.EX P0, PT, RZ, UR5, PT, P0 ;  /* 0x00000005ff007c0c */ /* 0x000fe4000bf05300 */
[----:B0-----:R-:W-:Y:S01]  /*0860*/  ISETP.NE.AND P1, PT, R2, 0x1, PT ;  /* 0x000000010200780c */ /* 0x001fe20003f25270 */
[----:B-1----:R-:W-:-:S04]  /*0870*/  IMAD R4, R5, UR6, R0 ;  /* 0x0000000605047c24 */ /* 0x002fc8000f8e0200 */
[----:B------:R-:W-:-:S08]  /*0880*/  IMAD.MOV.U32 R5, RZ, RZ, R4 ;  /* 0x000000ffff057224 */ /* 0x000fd000078e0004 */
[----:B------:R-:W0:Y:S08]  /*0890*/  @P1 LDC R3, c[0x0][0x8bc] ;  /* 0x00022f00ff031b82 */ /* 0x000e300000000800 */
[----:B------:R-:W1:Y:S01]  /*08a0*/  @P1 LDC R7, c[0x0][0x8c0] ;  /* 0x00023000ff071b82 */ /* 0x000e620000000800 */
[----:B0-----:R-:W-:-:S05]  /*08b0*/  @P1 IMAD.HI.U32 R0, R4, R3, RZ ;  /* 0x0000000304001227 */ /* 0x001fca00078e00ff */
[----:B-1----:R-:W-:-:S05]  /*08c0*/  @P1 SHF.R.U32.HI R5, RZ, R7, R0 ;  /* 0x00000007ff051219 */ /* 0x002fca0000011600 */
[----:B------:R-:W-:-:S04]  /*08d0*/  IMAD.MOV R3, RZ, RZ, -R5 ;  /* 0x000000ffff037224 */ /* 0x000fc800078e0a05 */
[----:B------:R-:W-:-:S05]  /*08e0*/  IMAD R10, R2, R3, R4 ;  /* 0x00000003020a7224 */ /* 0x000fca00078e0204 */
[----:B------:R0:W-:Y:S01]  /*08f0*/  STL [R1+0x8], R10 ;  /* 0x0000080a01007387 */ /* 0x0001e20000100800 */
[----:B------:R-:W-:Y:S05]  /*0900*/  @!P0 BRA `(.L_x_875) ;  /* 0x0000000000148947 */ /* 0x000fea0003800000 */
[----:B------:R-:W1:Y:S01]  /*0910*/  LDC.64 R2, c[0x0][0x8f8] ;  /* 0x00023e00ff027b82 */ /* 0x000e620000000a00 */
[----:B------:R-:W-:Y:S01]  /*0920*/  ULDC.64 UR4, c[0x0][0x208] ;  /* 0x0000820000047ab9 */ /* 0x000fe20000000a00 */
[----:B-1----:R-:W-:-:S05]  /*0930*/  IMAD.WIDE R2, R5, 0x4, R2 ;  /* 0x0000000405027825 */ /* 0x002fca00078e0202 */
[----:B------:R2:W5:Y:S01]  /*0940*/  LDG.E R0, desc[UR4][R2.64] ;  /* 0x0000000402007981 */ /* 0x000562000c1e1900 */
[----:B------:R-:W-:Y:S05]  /*0950*/  BRA `(.L_x_876) ;  /* 0x0000000000307947 */ /* 0x000fea0003800000 */
.L_x_875:
        /* <DEDUP_REMOVED lines=11> */
.L_x_877:
[----:B------:R-:W1:Y:S02]  /*0a10*/  LDC R0, c[0x0][0x8ec] ;  /* 0x00023b00ff007b82 */ /* 0x000e640000000800 */
.L_x_876:
[----:B------:R-:W3:Y:S01]  /*0a20*/  LDL R8, [R1+0xc] ;  /* 0x00000c0001087983 */ /* 0x000ee20000100800 */
[----:B-1---5:R-:W-:-:S04]  /*0a30*/  VIADD R0, R0, 0x4f ;  /* 0x0000004f00007836 */ /* 0x022fc80000000000 */
[----:B------:R-:W-:-:S05]  /*0a40*/  IMAD.HI R0, R0, 0x66666667, RZ ;  /* 0x6666666700007827 */ /* 0x000fca00078e02ff */
[----:B--2---:R-:W-:-:S04]  /*0a50*/  SHF.R.U32.HI R3, RZ, 0x1f, R0 ;  /* 0x0000001fff037819 */ /* 0x004fc80000011600 */
[----:B------:R-:W-:Y:S02]  /*0a60*/  LEA.HI.SX32 R3, R0, R3, 0x1b ;  /* 0x0000000300037211 */ /* 0x000fe400078fdaff */
[----:B---3--:R-:W-:-:S13]  /*0a70*/  R2UR UR4, R8 ;  /* 0x00000000080472ca */ /* 0x008fda00000e0000 */
[----:B------:R-:W-:-:S04]  /*0a80*/  ISETP.LE.AND P0, PT, R3, UR4, PT ;  /* 0x0000000403007c0c */ /* 0x000fc8000bf03270 */
        /* <DEDUP_REMOVED lines=8> */
[----:B------:R-:W-:Y:S02]  /*0b10*/  ISETP.NE.AND.EX P0, PT, R5, RZ, PT, P0 ;  /* 0x000000ff0500720c */ /* 0x000fe40003f05300 */
[----:B--2---:R-:W-:-:S04]  /*0b20*/  ISETP.NE.U32.AND P1, PT, R6, RZ, PT ;  /* 0x000000ff0600720c */ /* 0x004fc80003f25070 */
[----:B------:R-:W-:Y:S01]  /*0b30*/  ISETP.NE.AND.EX P1, PT, R7, RZ, PT, P1 ;  /* 0x000000ff0700720c */ /* 0x000fe20003f25310 */
[----:B---3--:R-:W-:-:S06]  /*0b40*/  IMAD.WIDE R6, R236, 0x4, R2 ;  /* 0x00000004ec067825 */ /* 0x008fcc00078e0202 */
[----:B------:R-:W1:Y:S06]  /*0b50*/  @P0 LDC.64 R4, c[0x0][0x780] ;  /* 0x0001e000ff040b82 */ /* 0x000e6c0000000a00 */
[----:B------:R-:W2:Y:S01]  /*0b60*/  @P1 LDG.E R9, desc[UR4][R6.64] ;  /* 0x0000000406091981 */ /* 0x000ea2000c1e1900 */
[----:B-1----:R-:W-:-:S06]  /*0b70*/  @P0 IMAD.WIDE R2, R236, 0x4, R4 ;  /* 0x00000004ec020825 */ /* 0x002fcc00078e0204 */
[----:B------:R-:W3:Y:S01]  /*0b80*/  @P0 LDG.E R2, desc[UR4][R2.64] ;  /* 0x0000000402020981 */ /* 0x000ee2000c1e1900 */
[----:B------:R-:W-:Y:S02]  /*0b90*/  ULDC.64 UR4, c[0x0][0x788] ;  /* 0x0001e20000047ab9 */ /* 0x000fe40000000a00 */
[----:B------:R-:W-:Y:S01]  /*0ba0*/  ISETP.NE.U32.AND P2, PT, RZ, UR4, PT ;  /* 0x00000004ff007c0c */ /* 0x000fe2000bf45070 */
[----:B------:R-:W-:-:S03]  /*0bb0*/  ULDC UR4, c[0x0][0x280] ;  /* 0x0000a00000047ab9 */ /* 0x000fc60000000800 */
[----:B------:R-:W-:Y:S01]  /*0bc0*/  ISETP.NE.AND.EX P2, PT, RZ, UR5, PT, P2 ;  /* 0x00000005ff007c0c */ /* 0x000fe2000bf45320 */
[----:B--2---:R-:W-:-:S05]  /*0bd0*/  @P1 IMAD R9, R236, 0x40, R9 ;  /* 0x00000040ec091824 */ /* 0x004fca00078e0209 */
[----:B------:R-:W-:-:S04]  /*0be0*/  @P1 SHF.R.S32.HI R0, RZ, 0x1f, R9 ;  /* 0x0000001fff001819 */ /* 0x000fc80000011409 */
[----:B------:R-:W-:Y:S01]  /*0bf0*/  @P1 LEA.HI R9, R0, R9, RZ, 0x6 ;  /* 0x0000000900091211 */ /* 0x000fe200078f30ff */
[----:B------:R-:W-:-:S04]  /*0c00*/  IMAD.MOV.U32 R0, RZ, RZ, RZ ;  /* 0x000000ffff007224 */ /* 0x000fc800078e00ff */
[----:B------:R-:W-:Y:S01]  /*0c10*/  @P1 IMAD.SHL.U32 R9, R9, 0x100, RZ ;  /* 0x0000010009091824 */ /* 0x000fe200078e00ff */
[----:B---3--:R-:W-:Y:S01]  /*0c20*/  @P0 R2UR UR4, R2 ;  /* 0x00000000020402ca */ /* 0x008fe200000e0000 */
[----:B------:R-:W-:-:S14]  /*0c30*/  @P0 BRA `(.L_x_879) ;  /* 0x00000000001c0947 */ /* 0x000fdc0003800000 */
[----:B------:R-:W-:Y:S05]  /*0c40*/  @!P1 BRA `(.L_x_879) ;  /* 0x0000000000189947 */ /* 0x000fea0003800000 */
[----:B------:R-:W-:Y:S02]  /*0c50*/  ULDC.64 UR4, c[0x0][0x208] ;  /* 0x0000820000047ab9 */ /* 0x000fe40000000a00 */
[----:B------:R-:W2:Y:S04]  /*0c60*/  LDG.E R3, desc[UR4][R6.64] ;  /* 0x0000000406037981 */ /* 0x000ea8000c1e1900 */
[----:B------:R-:W3:Y:S01]  /*0c70*/  LDG.E R2, desc[UR4][R6.64+0x4] ;  /* 0x0000040406027981 */ /* 0x000ee2000c1e1900 */
[----:B--2---:R-:W-:Y:S02]  /*0c80*/  R2UR UR5, R3 ;  /* 0x00000000030572ca */ /* 0x004fe400000e0000 */
[----:B---3--:R-:W-:-:S13]  /*0c90*/  R2UR UR4, R2 ;  /* 0x00000000020472ca */ /* 0x008fda00000e0000 */
[----:B------:R-:W-:-:S12]  /*0ca0*/  UIADD3 UR4, -UR5, UR4, URZ ;  /* 0x0000000405047290 */ /* 0x000fd8000fffe13f */
.L_x_879:
[----:B------:R-:W-:Y:S01]  /*0cb0*/  SHF.R.S32.HI R2, RZ, 0x1f, R10 ;  /* 0x0000001fff027819 */ /* 0x000fe2000001140a */
[----:B------:R-:W-:Y:S01]  /*0cc0*/  ULDC UR5, c[0x0][0x290] ;  /* 0x0000a40000057ab9 */ /* 0x000fe20000000800 */
[----:B------:R-:W-:-:S03]  /*0cd0*/  @P1 LOP3.LUT R0, R9, 0xffffc000, RZ, 0xc0, !PT ;  /* 0xffffc00009001812 */ /* 0x000fc600078ec0ff */
[----:B------:R1:W-:Y:S01]  /*0ce0*/  STL [R1+0x10], R2 ;  /* 0x0000100201007387 */ /* 0x0003e20000100800 */
[----:B------:R-:W-:Y:S05]  /*0cf0*/  @!P2 BRA `(.L_x_880) ;  /* 0x000000000018a947 */ /* 0x000fea0003800000 */
[----:B-1----:R-:W1:Y:S01]  /*0d00*/  LDC.64 R2, c[0x0][0x788] ;  /* 0x0001e200ff027b82 */ /* 0x002e620000000a00 */
[----:B------:R-:W-:Y:S01]  /*0d10*/  ULDC.64 UR6, c[0x0][0x208] ;  /* 0x0000820000067ab9 */ /* 0x000fe20000000a00 */
[----:B-1----:R-:W-:-:S06]  /*0d20*/  IMAD.WIDE R2, R236, 0x4, R2 ;  /* 0x00000004ec027825 */ /* 0x002fcc00078e0202 */
[----:B------:R-:W2:Y:S02]  /*0d30*/  LDG.E R2, desc[UR6][R2.64] ;  /* 0x0000000602027981 */ /* 0x000ea4000c1e1900 */
[----:B--2---:R-:W-:Y:S01]  /*0d40*/  R2UR UR5, R2 ;  /* 0x00000000020572ca */ /* 0x004fe200000e0000 */
[----:B------:R-:W-:-:S14]  /*0d50*/  BRA `(.L_x_881) ;  /* 0x0000000000307947 */ /* 0x000fdc0003800000 */
.L_x_880:
[----:B------:R-:W-:Y:S02]  /*0d60*/  ULDC.64 UR6, c[0x0][0x778] ;  /* 0x0001de0000067ab9 */ /* 0x000fe40000000a00 */
[----:B------:R-:W-:-:S04]  /*0d70*/  ISETP.NE.U32.AND P0, PT, RZ, UR6, PT ;  /* 0x00000006ff007c0c */ /* 0x000fc8000bf05070 */
[----:B------:R-:W-:-:S13]  /*0d80*/  ISETP.NE.AND.EX P0, PT, RZ, UR7, PT, P0 ;  /* 0x00000007ff007c0c */ /* 0x000fda000bf05300 */
[----:B------:R-:W-:Y:S05]  /*0d90*/  @!P0 BRA `(.L_x_881) ;  /* 0x0000000000208947 */ /* 0x000fea0003800000 */
[----:B-1----:R-:W1:Y:S01]  /*0da0*/  LDC.64 R2, c[0x0][0x778] ;  /* 0x0001de00ff027b82 */ /* 0x002e620000000a00 */
[----:B------:R-:W-:Y:S01]  /*0db0*/  ULDC.64 UR6, c[0x0][0x208] ;  /* 0x0000820000067ab9 */ /* 0x000fe20000000a00 */
[----:B-1----:R-:W-:-:S05]  /*0dc0*/  IMAD.WIDE R2, R236, 0x4, R2 ;  /* 0x00000004ec027825 */ /* 0x002fca00078e0202 */
[----:B------:R-:W2:Y:S04]  /*0dd0*/  LDG.E R5, desc[UR6][R2.64] ;  /* 0x0000000602057981 */ /* 0x000ea8000c1e1900 */
[----:B------:R-:W3:Y:S01]  /*0de0*/  LDG.E R4, desc[UR6][R2.64+0x4] ;  /* 0x0000040602047981 */ /* 0x000ee2000c1e1900 */
[----:B--2---:R-:W-:Y:S02]  /*0df0*/  R2UR UR5, R5 ;  /* 0x00000000050572ca */ /* 0x004fe400000e0000 */
[----:B---3--:R-:W-:-:S13]  /*0e00*/  R2UR UR6, R4 ;  /* 0x00000000040672ca */ /* 0x008fda00000e0000 */
[----:B------:R-:W-:-:S12]  /*0e10*/  UIADD3 UR5, -UR5, UR6, URZ ;  /* 0x0000000605057290 */ /* 0x000fd8000fffe13f */
.L_x_881:
[----:B------:R-:W-:Y:S01]  /*0e20*/  R2UR UR9, R8 ;  /* 0x00000000080972ca */ /* 0x000fe200000e0000 */
[----:B------:R-:W-:Y:S01]  /*0e30*/  UIADD3 UR7, -UR5, UR4, URZ ;  /* 0x0000000405077290 */ /* 0x000fe2000fffe13f */
[----:B------:R-:W-:Y:S01]  /*0e40*/  PLOP3.LUT P0, PT, PT, PT, PT, 0x80, 0x0 ;  /* 0x000000000000781c */ /* 0x000fe20003f0f070 */
[----:B------:R-:W-:Y:S01]  /*0e50*/  ULDC UR8, c[0x0][0x74c] ;  /* 0x0001d30000087ab9 */ /* 0x000fe20000000800 */
[----:B------:R-:W-:Y:S01]  /*0e60*/  UIADD3 UR6, UR4, 0x3f, URZ ;  /* 0x0000003f04067890 */ /* 0x000fe2000fffe03f */
        /* <DEDUP_REMOVED lines=8> */
[----:B------:R-:W-:Y:S01]  /*0ef0*/  UIMAD UR7, UR9, 0x50, UR7 ;  /* 0x00000050090778a4 */ /* 0x000fe2000f8e0207 */
[----:B------:R-:W-:Y:S02]  /*0f00*/  CS2R R126, SRZ ;  /* 0x00000000007e7805 */ /* 0x000fe4000001ff00 */
[----:B------:R-:W-:-:S02]  /*0f10*/  CS2R R124, SRZ ;  /* 0x00000000007c7805 */ /* 0x000fc4000001ff00 */
[----:B------:R-:W-:Y:S01]  /*0f20*/  CS2R R122, SRZ ;  /* 0x00000000007a7805 */ /* 0x000fe2000001ff00 */
[----:B------:R-:W-:Y:S01]  /*0f30*/  UIADD3 UR7, UR7, -UR8, URZ ;  /* 0x8000000807077290 */ /* 0x000fe2000fffe03f */
[----:B------:R-:W-:Y:S02]  /*0f40*/  CS2R R120, SRZ ;  /* 0x0000000000787805 */ /* 0x000fe4000001ff00 */
[----:B------:R-:W-:Y:S02]  /*0f50*/  CS2R R86, SRZ ;  /* 0x0000000000567805 */ /* 0x000fe4000001ff00 */
[----:B------:R-:W-:Y:S01]  /*0f60*/  CS2R R84, SRZ ;  /* 0x0000000000547805 */ /* 0x000fe2000001ff00 */
[----:B------:R-:W-:Y:S01]  /*0f70*/  USHF.R.S32.HI UR8, URZ, 0x1f, UR7 ;  /* 0x0000001f3f087899 */ /* 0x000fe20008011407 */
[----:B------:R-:W-:Y:S02]  /*0f80*/  CS2R R82, SRZ ;  /* 0x0000000000527805 */ /* 0x000fe4000001ff00 */
[----:B------:R-:W-:-:S02]  /*0f90*/  CS2R R80, SRZ ;  /* 0x0000000000507805 */ /* 0x000fc4000001ff00 */
[----:B------:R-:W-:Y:S01]  /*0fa0*/  CS2R R118, SRZ ;  /* 0x0000000000767805 */ /* 0x000fe2000001ff00 */
[----:B------:R-:W-:Y:S01]  /*0fb0*/  ULEA.HI UR8, UR8, UR7, URZ, 0x6 ;  /* 0x0000000708087291 */ /* 0x000fe2000f8f303f */
[----:B------:R-:W-:Y:S01]  /*0fc0*/  CS2R R116, SRZ ;  /* 0x0000000000747805 */ /* 0x000fe2000001ff00 */
[----:B------:R-:W-:Y:S01]  /*0fd0*/  USHF.R.S32.HI UR7, URZ, 0x1f, UR6 ;  /* 0x0000001f3f077899 */ /* 0x000fe20008011406 */
[----:B------:R-:W-:Y:S01]  /*0fe0*/  CS2R R114, SRZ ;  /* 0x0000000000727805 */ /* 0x000fe2000001ff00 */
[----:B------:R-:W-:Y:S01]  /*0ff0*/  USHF.R.S32.HI UR8, URZ, 0x6, UR8 ;  /* 0x000000063f087899 */ /* 0x000fe20008011408 */
[----:B------:R-:W-:Y:S01]  /*1000*/  CS2R R112, SRZ ;  /* 0x0000000000707805 */ /* 0x000fe2000001ff00 */
[----:B------:R-:W-:Y:S01]  /*1010*/  ULEA.HI UR7, UR7, UR6, URZ, 0x6 ;  /* 0x0000000607077291 */ /* 0x000fe2000f8f303f */
[----:B------:R-:W-:Y:S01]  /*1020*/  CS2R R78, SRZ ;  /* 0x00000000004e7805 */ /* 0x000fe2000001ff00 */
[----:B------:R-:W-:Y:S01]  /*1030*/  UISETP.LT.AND UP0, UPT, URZ, UR8, UPT ;  /* 0x000000083f00728c */ /* 0x000fe2000bf01270 */
[----:B------:R-:W-:Y:S01]  /*1040*/  CS2R R76, SRZ ;  /* 0x00000000004c7805 */ /* 0x000fe2000001ff00 */
[----:B------:R-:W-:Y:S01]  /*1050*/  USHF.R.S32.HI UR61, URZ, 0x6, UR7 ;  /* 0x000000063f3d7899 */ /* 0x000fe20008011407 */
[----:B------:R-:W-:Y:S01]  /*1060*/  CS2R R74, SRZ ;  /* 0x00000000004a7805 */ /* 0x000fe2000001ff00 */
[----:B------:R-:W-:Y:S01]  /*1070*/  USEL UR60, URZ, UR8, !UP0 ;  /* 0x000000083f3c7287 */ /* 0x000fe2000c000000 */
[----:B------:R-:W-:-:S02]  /*1080*/  CS2R R72, SRZ ;  /* 0x0000000000487805 */ /* 0x000fc4000001ff00 */
[----:B------:R-:W-:Y:S02]  /*1090*/  CS2R R110, SRZ ;  /* 0x00000000006e7805 */ /* 0x000fe4000001ff00 */
[----:B------:R-:W-:Y:S01]  /*10a0*/  CS2R R108, SRZ ;  /* 0x00000000006c7805 */ /* 0x000fe2000001ff00 */
[----:B------:R-:W-:Y:S01]  /*10b0*/  UISETP.GT.AND UP0, UPT, UR61, UR60, UPT ;  /* 0x0000003c3d00728c */ /* 0x000fe2000bf04270 */
[----:B------:R-:W-:Y:S02]  /*10c0*/  CS2R R106, SRZ ;  /* 0x00000000006a7805 */ /* 0x000fe4000001ff00 */
[----:B------:R-:W-:Y:S02]  /*10d0*/  CS2R R104, SRZ ;  /* 0x0000000000687805 */ /* 0x000fe4000001ff00 */
[----:B------:R-:W-:Y:S02]  /*10e0*/  CS2R R70, SRZ ;  /* 0x0000000000467805 */ /* 0x000fe4000001ff00 */
[----:B------:R-:W-:-:S02]  /*10f0*/  CS2R R68, SRZ ;  /* 0x0000000000447805 */ /* 0x000fc4000001ff00 */
[----:B------:R-:W-:Y:S02]  /*1100*/  CS2R R66, SRZ ;  /* 0x0000000000427805 */ /* 0x000fe4000001ff00 */
[----:B------:R-:W-:Y:S02]  /*1110*/  PLOP3.LUT P2, PT, PT, PT, UP0, 0x80, 0x0 ;  /* 0x000000000000781c */ /* 0x000fe40003f4f008 */
        /* <DEDUP_REMOVED lines=49> */
[----:B------:R-:W-:Y:S06]  /*1430*/  @!P2 BRA `(.L_x_882) ;  /* 0x0000007c007ca947 */ /* 0x000fec0003800000 */
[----:B------:R-:W2:Y:S01]  /*1440*/  S2R R4, SR_CgaCtaId ;  /* 0x0000000000047919 */ /* 0x000ea20000008800 */
[----:B------:R-:W-:Y:S01]  /*1450*/  VIADD R21, R21, 0xffffff80 ;  /* 0xffffff8015157836 */ /* 0x000fe20000000000 */
[----:B------:R-:W-:Y:S02]  /*1460*/  MOV R225, 0x400 ;  /* 0x0000040000e17802 */ /* 0x000fe40000000f00 */
[----:B0-----:R-:W-:Y:S02]  /*1470*/  SHF.L.U32 R10, RZ, 0x1f, RZ ;  /* 0x0000001fff0a7819 */ /* 0x001fe400000006ff */
[----:B-1----:R-:W-:-:S04]  /*1480*/  SHF.R.S32.HI R2, RZ, 0x1f, R21 ;  /* 0x0000001fff027819 */ /* 0x002fc80000011415 */
[CC--:B------:R-:W-:Y:S02]  /*1490*/  LEA.HI R3, R2.reuse, R21.reuse, RZ, 0x7 ;  /* 0x0000001502037211 */ /* 0x0c0fe400078f38ff */
[CC--:B------:R-:W-:Y:S02]  /*14a0*/  LEA.HI R6, R2.reuse, R21.reuse, RZ, 0x5 ;  /* 0x0000001502067211 */ /* 0x0c0fe400078f28ff */
[----:B------:R-:W-:Y:S02]  /*14b0*/  LEA.HI R7, R2, R21, RZ, 0x4 ;  /* 0x0000001502077211 */ /* 0x000fe400078f20ff */
[----:B------:R-:W-:Y:S02]  /*14c0*/  LOP3.LUT R2, R3, 0xffffff80, RZ, 0xc0, !PT ;  /* 0xffffff8003027812 */ /* 0x000fe400078ec0ff */
[----:B------:R-:W-:-:S03]  /*14d0*/  LOP3.LUT R8, R7, 0xffffff0, RZ, 0xc0, !PT ;  /* 0x0ffffff007087812 */ /* 0x000fc600078ec0ff */
[C---:B------:R-:W-:Y:S02]  /*14e0*/  IMAD.IADD R7, R21.reuse, 0x1, -R2 ;  /* 0x0000000115077824 */ /* 0x040fe400078e0a02 */
[----:B------:R-:W-:Y:S01]  /*14f0*/  IMAD.IADD R21, R21, 0x1, -R8 ;  /* 0x0000000115157824 */ /* 0x000fe200078e0a08 */
[----:B--2---:R-:W-:Y:S02]  /*1500*/  LEA R225, R4, R225, 0x18 ;  /* 0x000000e104e17211 */ /* 0x004fe400078ec0ff */
[----:B------:R-:W-:Y:S02]  /*1510*/  SHF.R.S32.HI R4, RZ, 0x7, R3 ;  /* 0x00000007ff047819 */ /* 0x000fe40000011403 */
[----:B------:R-:W0:Y:S01]  /*1520*/  SYNCS.PHASECHK.TRANS64.TRYWAIT P0, [R225+URZ+0x31600], R10 ;  /* 0x0316000ae10075a7 */ /* 0x000e22000800017f */
[--C-:B------:R-:W-:Y:S02]  /*1530*/  SHF.R.S32.HI R3, RZ, 0x5, R6.reuse ;  /* 0x00000005ff037819 */ /* 0x100fe40000011406 */
[----:B------:R-:W1:Y:S01]  /*1540*/  SHFL.IDX PT, R5, R4, RZ, 0x1f ;  /* 0x00001fff04057589 */ /* 0x000e6200000e0000 */
[----:B------:R-:W-:Y:S01]  /*1550*/  SHF.R.S32.HI R6, RZ, 0x1f, R6 ;  /* 0x0000001fff067819 */ /* 0x000fe20000011406 */
[C---:B------:R-:W-:Y:S01]  /*1560*/  IMAD R21, R4.reuse, 0x40, R21 ;  /* 0x0000004004157824 */ /* 0x040fe200078e0215 */
[----:B------:R-:W-:-:S02]  /*1570*/  LEA.HI R9, R4, R4, RZ, 0x1 ;  /* 0x0000000404097211 */ /* 0x000fc400078f08ff */
[----:B------:R-:W-:Y:S02]  /*1580*/  LEA.HI R6, R6, R3, RZ, 0x2 ;  /* 0x0000000306067211 */ /* 0x000fe400078f10ff */
[----:B------:R-:W-:Y:S02]  /*1590*/  LOP3.LUT R9, R9, 0x1ffffffe, RZ, 0xc0, !PT ;  /* 0x1ffffffe09097812 */ /* 0x000fe400078ec0ff */
[----:B------:R-:W-:-:S03]  /*15a0*/  LOP3.LUT R6, R6, 0xfffffc, RZ, 0xc0, !PT ;  /* 0x00fffffc06067812 */ /* 0x000fc600078ec0ff */
[C---:B------:R-:W-:Y:S02]  /*15b0*/  IMAD.IADD R11, R4.reuse, 0x1, -R9 ;  /* 0x00000001040b7824 */ /* 0x040fe400078e0a09 */
[----:B------:R-:W-:Y:S02]  /*15c0*/  IMAD R9, R4, 0x800, R7 ;  /* 0x0000080004097824 */ /* 0x000fe400078e0207 */
[----:B------:R-:W-:Y:S02]  /*15d0*/  IMAD.IADD R6, R3, 0x1, -R6 ;  /* 0x0000000103067824 */ /* 0x000fe400078e0a06 */
[----:B------:R-:W-:Y:S01]  /*15e0*/  IMAD.SHL.U32 R9, R9, 0x4, RZ ;  /* 0x0000000409097824 */ /* 0x000fe200078e00ff */
[----:B-1----:R-:W-:-:S04]  /*15f0*/  LEA.HI R2, R5, R5, RZ, 0x1 ;  /* 0x0000000505027211 */ /* 0x002fc800078f08ff */
[----:B------:R-:W-:-:S05]  /*1600*/  LOP3.LUT R2, R2, 0xfffffffe, RZ, 0xc0, !PT ;  /* 0xfffffffe02027812 */ /* 0x000fca00078ec0ff */
[----:B------:R-:W-:Y:S01]  /*1610*/  IMAD.IADD R3, R5, 0x1, -R2 ;  /* 0x0000000105037824 */ /* 0x000fe200078e0a02 */
[----:B------:R-:W-:Y:S01]  /*1620*/  SHF.R.S32.HI R2, RZ, 0x1f, R7 ;  /* 0x0000001fff027819 */ /* 0x000fe20000011407 */
[----:B0-----:R-:W-:Y:S06]  /*1630*/  @P0 BRA `(.L_x_883) ;  /* 0x0000000000080947 */ /* 0x001fec0003800000 */
[----:B------:R-:W0:Y:S02]  /*1640*/  SYNCS.PHASECHK.TRANS64.TRYWAIT P0, [R225+URZ+0x31600], R10 ;  /* 0x0316000ae10075a7 */ /* 0x000e24000800017f */
[----:B0-----:R-:W-:Y:S05]  /*1650*/  @!P0 BRA `(.L_x_884) ;  /* 0x000000e4001c8947 */ /* 0x001fea0003800000 */
.L_x_883:
[----:B------:R-:W2:Y:S04]  /*1660*/  LDL R4, [R1+0x14] ;  /* 0x0000140001047983 */ /* 0x000ea80000100800 */
[----:B------:R-:W3:Y:S04]  /*1670*/  LDL R14, [R1+0x10] ;  /* 0x00001000010e7983 */ /* 0x000ee80000100800 */
[----:B------:R-:W4:Y:S04]  /*1680*/  LDL R12, [R1+0x8] ;  /* 0x00000800010c7983 */ /* 0x000f280000100800 */
[----:B0-----:R-:W5:Y:S01]  /*1690*/  LDL R10, [R1+0xc] ;  /* 0x00000c00010a7983 */ /* 0x001f620000100800 */
[----:B------:R-:W-:Y:S01]  /*16a0*/  LEA.HI R5, R2, R7, RZ, 0x2 ;  /* 0x0000000702057211 */ /* 0x000fe200078f10ff */
[----:B------:R-:W-:Y:S01]  /*16b0*/  IMAD R21, R6, 0x10, R21 ;  /* 0x0000001006157824 */ /* 0x000fe200078e0215 */
[----:B------:R-:W-:Y:S01]  /*16c0*/  SHF.R.S32.HI R13, RZ, 0x1f, R9 ;  /* 0x0000001fff0d7819 */ /* 0x000fe20000011409 */
[----:B------:R-:W-:Y:S01]  /*16d0*/  ULDC.64 UR6, c[0x0][0x2d8] ;  /* 0x0000b60000067ab9 */ /* 0x000fe20000000a00 */
[----:B------:R-:W-:-:S02]  /*16e0*/  LOP3.LUT R8, R5, 0x7ffffffc, RZ, 0xc0, !PT ;  /* 0x7ffffffc05087812 */ /* 0x000fc400078ec0ff */
[----:B------:R-:W-:Y:S02]  /*16f0*/  SHF.R.S32.HI R6, RZ, 0x2, R5 ;  /* 0x00000002ff067819 */ /* 0x000fe40000011405 */
[----:B------:R-:W-:Y:S01]  /*1700*/  LEA.HI R2, R2, R7, RZ, 0x5 ;  /* 0x0000000702027211 */ /* 0x000fe200078f28ff */
[----:B------:R-:W-:Y:S01]  /*1710*/  IMAD.IADD R8, R7, 0x1, -R8 ;  /* 0x0000000107087824 */ /* 0x000fe200078e0a08 */
[----:B------:R-:W-:-:S03]  /*1720*/  SEL R233, R236, RZ, !P1 ;  /* 0x000000ffece97207 */ /* 0x000fc60004800000 */
[----:B------:R-:W-:Y:S01]  /*1730*/  IMAD R8, R11, 0x4, R8 ;  /* 0x000000040b087824 */ /* 0x000fe200078e0208 */
[----:B------:R-:W-:-:S03]  /*1740*/  SHF.R.S32.HI R2, RZ, 0x5, R2 ;  /* 0x00000005ff027819 */ /* 0x000fc60000011402 */
[----:B------:R-:W-:Y:S01]  /*1750*/  IMAD.SHL.U32 R229, R8, 0x2, RZ ;  /* 0x0000000208e57824 */ /* 0x000fe200078e00ff */
[----:B------:R-:W-:Y:S01]  /*1760*/  CS2R R134, SRZ ;  /* 0x0000000000867805 */ /* 0x000fe2000001ff00 */
[----:B------:R-:W-:Y:S01]  /*1770*/  IMAD.MOV.U32 R228, RZ, RZ, RZ ;  /* 0x000000ffffe47224 */ /* 0x000fe200078e00ff */
[----:B------:R-:W-:Y:S01]  /*1780*/  CS2R R132, SRZ ;  /* 0x0000000000847805 */ /* 0x000fe2000001ff00 */
[----:B------:R-:W-:Y:S01]  /*1790*/  IMAD.MOV.U32 R226, RZ, RZ, RZ ;  /* 0x000000ffffe27224 */ /* 0x000fe200078e00ff */
        /* <DEDUP_REMOVED lines=78> */
[----:B--2---:R-:W-:Y:S02]  /*1c80*/  R2UR UR8, R4 ;  /* 0x00000000040872ca */ /* 0x004fe400000e0000 */
[----:B------:R-:W-:Y:S02]  /*1c90*/  IADD3 R4, P0, R9, R0, RZ ;  /* 0x0000000009047210 */ /* 0x000fe40007f1e0ff */
[----:B------:R-:W-:Y:S02]  /*1ca0*/  SHF.R.S32.HI R9, RZ, 0x1f, R5 ;  /* 0x0000001fff097819 */ /* 0x000fe40000011405 */
[----:B------:R-:W-:-:S02]  /*1cb0*/  LEA.HI.X.SX32 R5, R0, R13, 0x1, P0 ;  /* 0x0000000d00057211 */ /* 0x000fc400000f0eff */
[----:B------:R-:W-:Y:S01]  /*1cc0*/  SHF.R.S32.HI R0, RZ, 0x1f, R236 ;  /* 0x0000001fff007819 */ /* 0x000fe200000114ec */
[----:B---3--:R-:W-:-:S03]  /*1cd0*/  IMAD R7, R14, UR6, RZ ;  /* 0x000000060e077c24 */ /* 0x008fc6000f8e02ff */
[----:B------:R-:W-:Y:S01]  /*1ce0*/  SEL R0, R0, RZ, !P1 ;  /* 0x000000ff00007207 */ /* 0x000fe20004800000 */
[----:B----4-:R-:W-:-:S04]  /*1cf0*/  IMAD.WIDE.U32 R4, R12, UR6, R4 ;  /* 0x000000060c047c25 */ /* 0x010fc8000f8e0004 */
[----:B------:R-:W-:Y:S01]  /*1d00*/  IMAD R7, R12, UR7, R7 ;  /* 0x000000070c077c24 */ /* 0x000fe2000f8e0207 */
[----:B------:R-:W-:Y:S02]  /*1d10*/  ULDC.64 UR6, c[0x0][0x2e0] ;  /* 0x0000b80000067ab9 */ /* 0x000fe40000000a00 */
[----:B------:R-:W-:Y:S02]  /*1d20*/  IMAD R0, R0, UR6, RZ ;  /* 0x0000000600007c24 */ /* 0x000fe4000f8e02ff */
[----:B------:R-:W-:Y:S02]  /*1d30*/  IMAD.IADD R5, R5, 0x1, R7 ;  /* 0x0000000105057824 */ /* 0x000fe400078e0207 */
[C---:B------:R-:W-:Y:S01]  /*1d40*/  IMAD R7, R233.reuse, UR7, R0 ;  /* 0x00000007e9077c24 */ /* 0x040fe2000f8e0200 */
[----:B------:R-:W-:Y:S01]  /*1d50*/  ULOP3.LUT UR7, UR8, 0x1, URZ, 0xfc, !UPT ;  /* 0x0000000108077892 */ /* 0x000fe2000f8efc3f */
[----:B------:R-:W-:Y:S01]  /*1d60*/  IMAD.WIDE.U32 R232, R233, UR6, R4 ;  /* 0x00000006e9e87c25 */ /* 0x000fe2000f8e0004 */
[----:B-----5:R-:W-:-:S03]  /*1d70*/  R2UR UR6, R10 ;  /* 0x000000000a0672ca */ /* 0x020fc600000e0000 */
[----:B------:R-:W-:Y:S02]  /*1d80*/  IMAD.IADD R4, R233, 0x1, R7 ;  /* 0x00000001e9047824 */ /* 0x000fe400078e0207 */
[----:B------:R-:W-:-:S05]  /*1d90*/  IMAD.U32 R0, RZ, RZ, UR7 ;  /* 0x00000007ff007e24 */ /* 0x000fca000f8e00ff */
[----:B------:R0:W-:Y:S04]  /*1da0*/  STL [R1+0x4], R0 ;  /* 0x0000040001007387 */ /* 0x0001e80000100800 */
[----:B------:R1:W-:Y:S01]  /*1db0*/  STL [R1], R4 ;  /* 0x0000000401007387 */ /* 0x0003e20000100800 */
[----:B------:R-:W-:Y:S01]  /*1dc0*/  LEA.HI R9, R9, R6, RZ, 0x3 ;  /* 0x0000000609097211 */ /* 0x000fe200078f18ff */
[----:B------:R-:W-:-:S03]  /*1dd0*/  UIMAD UR5, UR6, -0x50, UR5 ;  /* 0xffffffb0060578a4 */ /* 0x000fc6000f8e0205 */
[----:B------:R-:W-:Y:S01]  /*1de0*/  LOP3.LUT R9, R9, 0xfffffff8, RZ, 0xc0, !PT ;  /* 0xfffffff809097812 */ /* 0x000fe200078ec0ff */
[----:B------:R-:W-:Y:S01]  /*1df0*/  UIADD3 UR4, -UR4, 0x1, UR5 ;  /* 0x0000000104047890 */ /* 0x000fe2000fffe105 */
[----:B0-----:R-:W-:-:S03]  /*1e00*/  IMAD.SHL.U32 R0, R21, 0x8, RZ ;  /* 0x0000000815007824 */ /* 0x001fc600078e00ff */
[----:B------:R-:W-:Y:S01]  /*1e10*/  IMAD.IADD R9, R6, 0x1, -R9 ;  /* 0x0000000106097824 */ /* 0x000fe200078e0a09 */
[C---:B------:R-:W-:Y:S01]  /*1e20*/  IADD3 R230, -R229.reuse, UR5, RZ ;  /* 0x00000005e5e67c10 */ /* 0x040fe2000fffe1ff */
[----:B------:R-:W-:Y:S01]  /*1e30*/  IMAD R0, R0, 0x2, R225 ;  /* 0x0000000200007824 */ /* 0x000fe200078e02e1 */
[----:B------:R-:W-:Y:S01]  /*1e40*/  IADD3 R229, -R229, UR4, RZ ;  /* 0x00000004e5e57c10 */ /* 0x000fe2000fffe1ff */
[----:B------:R-:W-:Y:S02]  /*1e50*/  IMAD R227, R2, 0x10, R9 ;  /* 0x0000001002e37824 */ /* 0x000fe400078e0209 */
[----:B-1----:R-:W-:-:S07]  /*1e60*/  IMAD.MOV.U32 R2, RZ, RZ, RZ ;  /* 0x000000ffff027224 */ /* 0x002fce00078e00ff */
.L_x_895:
[----:B------:R-:W2:Y:S02]  /*1e70*/  LDL R4, [R1+0x4] ;  /* 0x0000040001047983 */ /* 0x000ea40000100800 */
[----:B--2---:R-:W-:-:S13]  /*1e80*/  R2UR UR4, R4 ;  /* 0x00000000040472ca */ /* 0x004fda00000e0000 */
[----:B------:R-:W-:-:S06]  /*1e90*/  UISETP.NE.AND UP0, UPT, UR4, 0x3, UPT ;  /* 0x000000030400788c */ /* 0x000fcc000bf05270 */
[----:B------:R-:W-:-:S13]  /*1ea0*/  PLOP3.LUT P0, PT, PT, PT, UP0, 0x80, 0x0 ;  /* 0x000000000000781c */ /* 0x000fda0003f0f008 */
[----:B------:R-:W-:Y:S05]  /*1eb0*/  @!P0 BRA `(.L_x_885) ;  /* 0x0000000000048947 */ /* 0x000fea0003800000 */
[----:B------:R-:W-:Y:S01]  /*1ec0*/  BPT.TRAP 0x1 ;  /* 0x000000040000795c */ /* 0x000fe20000300000 */
.L_x_885:
[----:B------:R-:W-:Y:S01]  /*1ed0*/  IMAD R224, R2, 0x8, R225 ;  /* 0x0000000802e07824 */ /* 0x000fe200078e02e1 */
[----:B------:R-:W-:-:S04]  /*1ee0*/  SHF.L.U32 R7, R228, 0x1f, RZ ;  /* 0x0000001fe4077819 */ /* 0x000fc800000006ff */
[----:B------:R0:W1:Y:S01]  /*1ef0*/  SYNCS.PHASECHK.TRANS64.TRYWAIT P1, [R224+URZ+0x31610], R7 ;  /* 0x03161007e00075a7 */ /* 0x000062000802017f */
[----:B------:R-:W-:Y:S05]  /*1f00*/  @!P0 BRA `(.L_x_886) ;  /* 0x0000000000048947 */ /* 0x000fea0003800000 */
[----:B------:R-:W-:Y:S01]  /*1f10*/  BPT.TRAP 0x1 ;  /* 0x000000040000795c */ /* 0x000fe20000300000 */
.L_x_886:
        /* <DEDUP_REMOVED lines=11> */
.L_x_887:
        /* <DEDUP_REMOVED lines=436> */
[----:B0-----:R-:W-:Y:S05]  /*3b10*/  @!P0 BRA `(.L_x_889) ;  /* 0x0000000000048947 */ /* 0x001fea0003800000 */
[----:B------:R-:W-:Y:S01]  /*3b20*/  BPT.TRAP 0x1 ;  /* 0x000000040000795c */ /* 0x000fe20000300000 */
.L_x_889:
[----:B------:R-:W-:-:S04]  /*3b30*/  SHF.L.U32 R10, R226, 0x1f, RZ ;  /* 0x0000001fe20a7819 */ /* 0x000fc800000006ff */
[----:B------:R0:W3:Y:S01]  /*3b40*/  SYNCS.PHASECHK.TRANS64.TRYWAIT P1, [R225+URZ+0x31630], R10 ;  /* 0x0316300ae10075a7 */ /* 0x0000e2000802017f */
[----:B------:R-:W-:Y:S05]  /*3b50*/  @!P0 BRA `(.L_x_890) ;  /* 0x0000000000048947 */ /* 0x000fea0003800000 */
[----:B------:R-:W-:Y:S01]  /*3b60*/  BPT.TRAP 0x1 ;  /* 0x000000040000795c */ /* 0x000fe20000300000 */
.L_x_890:
        /* <DEDUP_REMOVED lines=11> */
.L_x_891:
        /* <DEDUP_REMOVED lines=14> */
[----:B------:R-:W-:-:S02]  /*3d00*/  VIADD R10, R7, 0x82 ;  /* 0x00000082070a7836 */ /* 0x000fc40000000000 */
        /* <DEDUP_REMOVED lines=10> */
[----:B------:R-:W-:Y:S01]  /*3db0*/  UMOV UR7, 0x40000000 ;  /* 0x4000000000077882 */ /* 0x000fe20000000000 */
[----:B------:R-:W-:Y:S01]  /*3dc0*/  IMAD R234, R227, 0x4, R225 ;  /* 0x00000004e3ea7824 */ /* 0x000fe200078e02e1 */
        /* <DEDUP_REMOVED lines=9> */
[----:B------:R-:W-:-:S02]  /*3e60*/  VIADD R10, R7, 0x84 ;  /* 0x00000084070a7836 */ /* 0x000fc40000000000 */
        /* <DEDUP_REMOVED lines=402> */
[----:B------:R-:W-:Y:S02]  /*5790*/  IMAD.U32 R24, RZ, RZ, UR60 ;  /* 0x0000003cff187e24 */ /* 0x000fe4000f8e00ff */
[----:B------:R-:W-:Y:S01]  /*57a0*/  FMUL.FTZ R15, R32, UR8 ;  /* 0x00000008200f7c20 */ /* 0x000fe20008410000 */
[----:B------:R-:W0:Y:S01]  /*57b0*/  MUFU.TANH R7, R7 ;  /* 0x0000000700077308 */ /* 0x000e220000002400 */
[----:B------:R-:W-:Y:S01]  /*57c0*/  FMUL.FTZ R16, R33, UR8 ;  /* 0x0000000821107c20 */ /* 0x000fe20008410000 */
[----:B------:R-:W-:Y:S02]  /*57d0*/  IMAD R24, R24, 0x40, R227 ;  /* 0x0000004018187824 */ /* 0x000fe400078e02e3 */
[----:B------:R-:W-:Y:S01]  /*57e0*/  FMUL.FTZ R19, R36, UR8 ;  /* 0x0000000824137c20 */ /* 0x000fe20008410000 */
[----:B------:R-:W-:Y:S01]  /*57f0*/  FMUL.FTZ R20, R37, UR8 ;  /* 0x0000000825147c20 */ /* 0x000fe20008410000 */
[----:B------:R-:W-:Y:S01]  /*5800*/  FMUL.FTZ R10, R27, UR8 ;  /* 0x000000081b0a7c20 */ /* 0x000fe20008410000 */
[----:B------:R-:W-:Y:S01]  /*5810*/  FMUL.FTZ R18, R35, UR8 ;  /* 0x0000000823127c20 */ /* 0x000fe20008410000 */
[----:B------:R-:W-:Y:S01]  /*5820*/  VIADDMNMX R22, R24, R229, R230, PT ;  /* 0x000000e518167246 */ /* 0x000fe200038001e6 */
[----:B------:R-:W3:Y:S01]  /*5830*/  MUFU.TANH R8, R8 ;  /* 0x0000000800087308 */ /* 0x000ee20000002400 */
[----:B------:R-:W-:Y:S01]  /*5840*/  FMUL.FTZ R9, R26, UR8 ;  /* 0x000000081a097c20 */ /* 0x000fe20008410000 */
[----:B------:R-:W-:Y:S01]  /*5850*/  FMUL.FTZ R13, R30, UR8 ;  /* 0x000000081e0d7c20 */ /* 0x000fe20008410000 */
[C---:B------:R-:W-:Y:S01]  /*5860*/  ISETP.GT.AND P6, PT, R22.reuse, RZ, PT ;  /* 0x000000ff1600720c */ /* 0x040fe20003fc4270 */
[----:B------:R-:W-:Y:S01]  /*5870*/  FMUL.FTZ R14, R31, UR8 ;  /* 0x000000081f0e7c20 */ /* 0x000fe20008410000 */
[----:B------:R-:W-:Y:S01]  /*5880*/  ISETP.GT.AND P1, PT, R22, 0x1, PT ;  /* 0x000000011600780c */ /* 0x000fe20003f24270 */
[----:B------:R-:W-:Y:S01]  /*5890*/  FMUL.FTZ R21, R40, UR8 ;  /* 0x0000000828157c20 */ /* 0x000fe20008410000 */
[C---:B------:R-:W-:Y:S01]  /*58a0*/  ISETP.GT.AND P2, PT, R22.reuse, 0x10, PT ;  /* 0x000000101600780c */ /* 0x040fe20003f44270 */
[----:B------:R-:W4:Y:S01]  /*58b0*/  MUFU.TANH R11, R11 ;  /* 0x0000000b000b7308 */ /* 0x000f220000002400 */
[----:B------:R-:W-:Y:S01]  /*58c0*/  ISETP.GT.AND P3, PT, R22, 0x11, PT ;  /* 0x000000111600780c */ /* 0x000fe20003f64270 */
[----:B------:R-:W-:Y:S01]  /*58d0*/  FMUL.FTZ R17, R34, UR8 ;  /* 0x0000000822117c20 */ /* 0x000fe20008410000 */
[C---:B0-----:R-:W-:Y:S01]  /*58e0*/  FSEL R235, R7.reuse, -INF , P6 ;  /* 0xff80000007eb7808 */ /* 0x041fe20003000000 */
[----:B------:R-:W-:Y:S01]  /*58f0*/  FMUL.FTZ R25, R42, UR8 ;  /* 0x000000082a197c20 */ /* 0x000fe20008410000 */
[C---:B------:R-:W-:Y:S01]  /*5900*/  ISETP.GT.AND P4, PT, R22.reuse, 0x20, PT ;  /* 0x000000201600780c */ /* 0x040fe20003f84270 */
[----:B------:R-:W-:Y:S01]  /*5910*/  FFMA.FTZ R7, -R7, R7, 1 ;  /* 0x3f80000007077423 */ /* 0x000fe20000010107 */
[----:B------:R-:W-:Y:S01]  /*5920*/  ISETP.GT.AND P5, PT, R22, 0x21, PT ;  /* 0x000000211600780c */ /* 0x000fe20003fa4270 */
[----:B------:R-:W0:Y:S01]  /*5930*/  MUFU.TANH R12, R12 ;  /* 0x0000000c000c7308 */ /* 0x000e220000002400 */
[----:B---3--:R-:W-:Y:S01]  /*5940*/  FSEL R37, R8, -INF , P1 ;  /* 0xff80000008257808 */ /* 0x008fe20000800000 */
[----:B-1----:R-:W-:Y:S01]  /*5950*/  FFMA.FTZ R235, R235, UR4, -R6 ;  /* 0x00000004ebeb7c23 */ /* 0x002fe20008010806 */
[----:B------:R-:W-:Y:S01]  /*5960*/  ISETP.GT.AND P6, PT, R22, 0x30, PT ;  /* 0x000000301600780c */ /* 0x000fe20003fc4270 */
[----:B------:R-:W-:Y:S01]  /*5970*/  FFMA.FTZ R8, -R8, R8, 1 ;  /* 0x3f80000008087423 */ /* 0x000fe20000010108 */
[----:B------:R-:W-:-:S02]  /*5980*/  ISETP.GT.AND P1, PT, R22, 0x31, PT ;  /* 0x000000311600780c */ /* 0x000fc40003f24270 */
[----:B------:R-:W-:Y:S01]  /*5990*/  IADD3 R23, R229, 0x8, R24 ;  /* 0x00000008e5177810 */ /* 0x000fe20007ffe018 */
[----:B------:R-:W1:Y:S01]  /*59a0*/  MUFU.TANH R15, R15 ;  /* 0x0000000f000f7308 */ /* 0x000e620000002400 */
[----:B----4-:R-:W-:Y:S01]  /*59b0*/  FSEL R35, R11, -INF , P2 ;  /* 0xff8000000b237808 */ /* 0x010fe20001000000 */
[----:B------:R-:W-:Y:S01]  /*59c0*/  FMUL.FTZ R24, R39, UR8 ;  /* 0x0000000827187c20 */ /* 0x000fe20008410000 */
[----:B------:R-:W-:Y:S01]  /*59d0*/  ISETP.GT.AND P2, PT, R22, 0x40, PT ;  /* 0x000000401600780c */ /* 0x000fe20003f44270 */
[----:B------:R-:W-:Y:S01]  /*59e0*/  FFMA.FTZ R11, -R11, R11, 1 ;  /* 0x3f8000000b0b7423 */ /* 0x000fe2000001010b */
[----:B------:R-:W-:Y:S01]  /*59f0*/  VIMNMX R28, R230, R23, PT ;  /* 0x00000017e61c7248 */ /* 0x000fe20003fe0100 */
[----:B------:R-:W-:Y:S01]  /*5a00*/  FMUL.FTZ R23, R38, UR8 ;  /* 0x0000000826177c20 */ /* 0x000fe20008410000 */
[----:B------:R-:W-:Y:S01]  /*5a10*/  FFMA.FTZ R42, R35, UR4, -R6 ;  /* 0x00000004232a7c23 */ /* 0x000fe20008010806 */
[----:B------:R-:W3:Y:S01]  /*5a20*/  MUFU.TANH R16, R16 ;  /* 0x0000001000107308 */ /* 0x000ee20000002400 */
[----:B0-----:R-:W-:-:S02]  /*5a30*/  FSEL R27, R12, -INF , P3 ;  /* 0xff8000000c1b7808 */ /* 0x001fc40001800000 */
[----:B------:R-:W-:Y:S01]  /*5a40*/  ISETP.GT.AND P3, PT, R22, 0x41, PT ;  /* 0x000000411600780c */ /* 0x000fe20003f64270 */
[----:B------:R-:W-:Y:S02]  /*5a50*/  FMUL.FTZ R22, R41, UR8 ;  /* 0x0000000829167c20 */ /* 0x000fe40008410000 */
[----:B------:R-:W-:Y:S02]  /*5a60*/  FFMA.FTZ R41, R27, UR4, -R6 ;  /* 0x000000041b297c23 */ /* 0x000fe40008010806 */
[----:B------:R-:W0:Y:S01]  /*5a70*/  MUFU.TANH R19, R19 ;  /* 0x0000001300137308 */ /* 0x000e220000002400 */
[----:B-1----:R-:W-:Y:S02]  /*5a80*/  FSEL R39, R15, -INF , P4 ;  /* 0xff8000000f277808 */ /* 0x002fe40002000000 */
[----:B------:R-:W-:-:S03]  /*5a90*/  ISETP.GT.AND P4, PT, R28, RZ, PT ;  /* 0x000000ff1c00720c */ /* 0x000fc60003f84270 */
[----:B------:R-:W-:Y:S02]  /*5aa0*/  FFMA.FTZ R39, R39, UR4, -R6 ;  /* 0x0000000427277c23 */ /* 0x000fe40008010806 */
[----:B------:R-:W1:Y:S01]  /*5ab0*/  MUFU.TANH R20, R20 ;  /* 0x0000001400147308 */ /* 0x000e620000002400 */
[----:B---3--:R-:W-:Y:S02]  /*5ac0*/  FSEL R36, R16, -INF , P5 ;  /* 0xff80000010247808 */ /* 0x008fe40002800000 */
[----:B------:R-:W-:-:S03]  /*5ad0*/  ISETP.GT.AND P5, PT, R28, 0x1, PT ;  /* 0x000000011c00780c */ /* 0x000fc60003fa4270 */
[----:B------:R-:W-:Y:S02]  /*5ae0*/  FFMA.FTZ R36, R36, UR4, -R6 ;  /* 0x0000000424247c23 */ /* 0x000fe40008010806 */
[----:B------:R-:W3:Y:S01]  /*5af0*/  MUFU.TANH R9, R9 ;  /* 0x0000000900097308 */ /* 0x000ee20000002400 */
[----:B0-----:R-:W-:Y:S02]  /*5b00*/  FSEL R32, R19, -INF , P6 ;  /* 0xff80000013207808 */ /* 0x001fe40003000000 */
[----:B------:R-:W-:-:S03]  /*5b10*/  ISETP.GT.AND P6, PT, R28, 0x10, PT ;  /* 0x000000101c00780c */ /* 0x000fc60003fc4270 */
[----:B------:R-:W-:Y:S02]  /*5b20*/  FFMA.FTZ R27, R32, UR4, -R6 ;  /* 0x00000004201b7c23 */ /* 0x000fe40008010806 */
[----:B------:R-:W0:Y:S01]  /*5b30*/  MUFU.TANH R10, R10 ;  /* 0x0000000a000a7308 */ /* 0x000e220000002400 */
[----:B-1----:R-:W-:Y:S02]  /*5b40*/  FSEL R26, R20, -INF , P1 ;  /* 0xff800000141a7808 */ /* 0x002fe40000800000 */
[----:B------:R-:W-:-:S03]  /*5b50*/  ISETP.GT.AND P1, PT, R28, 0x11, PT ;  /* 0x000000111c00780c */ /* 0x000fc60003f24270 */
[----:B------:R-:W-:Y:S02]  /*5b60*/  FFMA.FTZ R26, R26, UR4, -R6 ;  /* 0x000000041a1a7c23 */ /* 0x000fe40008010806 */
[----:B------:R-:W1:Y:S01]  /*5b70*/  MUFU.TANH R13, R13 ;  /* 0x0000000d000d7308 */ /* 0x000e620000002400 */
[----:B---3--:R-:W-:Y:S02]  /*5b80*/  FSEL R30, R9, -INF , P4 ;  /* 0xff800000091e7808 */ /* 0x008fe40002000000 */
[----:B------:R-:W-:-:S05]  /*5b90*/  ISETP.GT.AND P4, PT, R28, 0x30, PT ;  /* 0x000000301c00780c */ /* 0x000fca0003f84270 */
[----:B------:R-:W3:Y:S01]  /*5ba0*/  MUFU.TANH R14, R14 ;  /* 0x0000000e000e7308 */ /* 0x000ee20000002400 */
[----:B0-----:R-:W-:Y:S02]  /*5bb0*/  FSEL R231, R10, -INF , P5 ;  /* 0xff8000000ae77808 */ /* 0x001fe40002800000 */
[----:B------:R-:W-:-:S03]  /*5bc0*/  ISETP.GT.AND P5, PT, R28, 0x31, PT ;  /* 0x000000311c00780c */ /* 0x000fc60003fa4270 */
[----:B--2---:R-:W-:Y:S02]  /*5bd0*/  FFMA.FTZ R231, R231, UR4, -R5 ;  /* 0x00000004e7e77c23 */ /* 0x004fe40008010805 */
[----:B------:R-:W0:Y:S01]  /*5be0*/  MUFU.TANH R21, R21 ;  /* 0x0000001500157308 */ /* 0x000e220000002400 */
[----:B-1----:R-:W-:Y:S02]  /*5bf0*/  FSEL R34, R13, -INF , P6 ;  /* 0xff8000000d227808 */ /* 0x002fe40003000000 */
[----:B------:R-:W-:-:S03]  /*5c00*/  ISETP.GT.AND P6, PT, R28, 0x40, PT ;  /* 0x000000401c00780c */ /* 0x000fc60003fc4270 */
[----:B------:R-:W-:Y:S02]  /*5c10*/  FFMA.FTZ R34, R34, UR4, -R5 ;  /* 0x0000000422227c23 */ /* 0x000fe40008010805 */
[----:B------:R-:W1:Y:S01]  /*5c20*/  MUFU.TANH R22, R22 ;  /* 0x0000001600167308 */ /* 0x000e620000002400 */
[----:B---3--:R-:W-:Y:S02]  /*5c30*/  FSEL R31, R14, -INF , P1 ;  /* 0xff8000000e1f7808 */ /* 0x008fe40000800000 */
[----:B------:R-:W-:-:S03]  /*5c40*/  ISETP.GT.AND P1, PT, R28, 0x41, PT ;  /* 0x000000411c00780c */ /* 0x000fc60003f24270 */
[----:B------:R-:W-:Y:S02]  /*5c50*/  FFMA.FTZ R31, R31, UR4, -R5 ;  /* 0x000000041f1f7c23 */ /* 0x000fe40008010805 */
[----:B------:R-:W2:Y:S01]  /*5c60*/  MUFU.TANH R17, R17 ;  /* 0x0000001100117308 */ /* 0x000ea20000002400 */
[----:B0-----:R-:W-:Y:S02]  /*5c70*/  FSEL R29, R21, -INF , P2 ;  /* 0xff800000151d7808 */ /* 0x001fe40001000000 */
[----:B------:R-:W-:-:S03]  /*5c80*/  ISETP.GT.AND P2, PT, R28, 0x20, PT ;  /* 0x000000201c00780c */ /* 0x000fc60003f44270 */
[--C-:B------:R-:W-:Y:S02]  /*5c90*/  FFMA.FTZ R29, R29, UR4, -R6.reuse ;  /* 0x000000041d1d7c23 */ /* 0x100fe40008010806 */
[----:B------:R-:W0:Y:S01]  /*5ca0*/  MUFU.TANH R18, R18 ;  /* 0x0000001200127308 */ /* 0x000e220000002400 */
[----:B-1----:R-:W-:Y:S02]  /*5cb0*/  FSEL R33, R22, -INF , P3 ;  /* 0xff80000016217808 */ /* 0x002fe40001800000 */
[----:B------:R-:W-:Y:S01]  /*5cc0*/  ISETP.GT.AND P3, PT, R28, 0x21, PT ;  /* 0x000000211c00780c */ /* 0x000fe20003f64270 */
[----:B------:R-:W-:Y:S01]  /*5cd0*/  FMUL.FTZ R28, R43, UR8 ;  /* 0x000000082b1c7c20 */ /* 0x000fe20008410000 */
[--C-:B------:R-:W-:Y:S01]  /*5ce0*/  FFMA.FTZ R43, R37, UR4, -R6.reuse ;  /* 0x00000004252b7c23 */ /* 0x100fe20008010806 */
[----:B------:R-:W-:Y:S01]  /*5cf0*/  FFMA.FTZ R33, R33, UR4, -R6 ;  /* 0x0000000421217c23 */ /* 0x000fe20008010806 */
[----:B------:R-:W-:Y:S01]  /*5d00*/  FFMA.FTZ R6, R30, UR4, -R5 ;  /* 0x000000041e067c23 */ /* 0x000fe20008010805 */
[----:B------:R-:W1:Y:S01]  /*5d10*/  MUFU.TANH R23, R23 ;  /* 0x0000001700177308 */ /* 0x000e620000002400 */
[----:B--2---:R-:W-:-:S05]  /*5d20*/  FSEL R38, R17, -INF , P2 ;  /* 0xff80000011267808 */ /* 0x004fca0001000000 */
[----:B------:R-:W-:Y:S02]  /*5d30*/  FFMA.FTZ R38, R38, UR4, -R5 ;  /* 0x0000000426267c23 */ /* 0x000fe40008010805 */
[----:B------:R-:W2:Y:S01]  /*5d40*/  MUFU.TANH R24, R24 ;  /* 0x0000001800187308 */ /* 0x000ea20000002400 */
[----:B0-----:R-:W-:-:S05]  /*5d50*/  FSEL R30, R18, -INF , P3 ;  /* 0xff800000121e7808 */ /* 0x001fca0001800000 */
[----:B------:R-:W-:Y:S02]  /*5d60*/  FFMA.FTZ R30, R30, UR4, -R5 ;  /* 0x000000041e1e7c23 */ /* 0x000fe40008010805 */
[----:B------:R-:W0:Y:S01]  /*5d70*/  MUFU.TANH R25, R25 ;  /* 0x0000001900197308 */ /* 0x000e220000002400 */
[----:B-1----:R-:W-:-:S05]  /*5d80*/  FSEL R32, R23, -INF , P4 ;  /* 0xff80000017207808 */ /* 0x002fca0002000000 */
[----:B------:R-:W-:Y:S02]  /*5d90*/  FFMA.FTZ R32, R32, UR4, -R5 ;  /* 0x0000000420207c23 */ /* 0x000fe40008010805 */
[----:B------:R-:W1:Y:S01]  /*5da0*/  MUFU.TANH R28, R28 ;  /* 0x0000001c001c7308 */ /* 0x000e620000002400 */
[----:B--2---:R-:W-:-:S05]  /*5db0*/  FSEL R37, R24, -INF , P5 ;  /* 0xff80000018257808 */ /* 0x004fca0002800000 */
[----:B------:R-:W-:Y:S02]  /*5dc0*/  FFMA.FTZ R37, R37, UR4, -R5 ;  /* 0x0000000425257c23 */ /* 0x000fe40008010805 */
[----:B------:R-:W-:Y:S01]  /*5dd0*/  MUFU.EX2 R235, R235 ;  /* 0x000000eb00eb7308 */ /* 0x000fe20000000800 */
[----:B0-----:R-:W-:-:S05]  /*5de0*/  FSEL R35, R25, -INF , P6 ;  /* 0xff80000019237808 */ /* 0x001fca0003000000 */
[----:B------:R-:W-:Y:S02]  /*5df0*/  FFMA.FTZ R35, R35, UR4, -R5 ;  /* 0x0000000423237c23 */ /* 0x000fe40008010805 */
[----:B------:R-:W0:Y:S01]  /*5e00*/  MUFU.EX2 R43, R43 ;  /* 0x0000002b002b7308 */ /* 0x000e220000000800 */
[----:B-1----:R-:W-:-:S05]  /*5e10*/  FSEL R40, R28, -INF , P1 ;  /* 0xff8000001c287808 */ /* 0x002fca0000800000 */
[----:B------:R-:W-:Y:S02]  /*5e20*/  FFMA.FTZ R40, R40, UR4, -R5 ;  /* 0x0000000428287c23 */ /* 0x000fe40008010805 */
[----:B------:R-:W1:Y:S01]  /*5e30*/  LDS R5, [R234+0x2c300] ;  /* 0x02c30000ea057984 */ /* 0x000e620000000800 */
[----:B------:R0:W-:Y:S03]  /*5e40*/  MUFU.EX2 R237, R6 ;  /* 0x0000000600ed7308 */ /* 0x0001e60000000800 */
[----:B------:R-:W2:Y:S01]  /*5e50*/  LDS R234, [R234+0x2c320] ;  /* 0x02c32000eaea7984 */ /* 0x000ea20000000800 */
[----:B------:R-:W-:-:S04]  /*5e60*/  WARPGROUP.DEPBAR.LE gsb0, 0x0 ;  /* 0x00008000000079c5 */ /* 0x000fc80000010000 */
[----:B------:R-:W-:Y:S01]  /*5e70*/  MUFU.EX2 R231, R231 ;  /* 0x000000e700e77308 */ /* 0x000fe20000000800 */
[----:B0-----:R-:W-:-:S07]  /*5e80*/  F2FP.BF16.F32.PACK_AB R6, R43, R235 ;  /* 0x000000eb2b06723e */ /* 0x001fce00000010ff */
[----:B------:R-:W0:Y:S08]  /*5e90*/  MUFU.EX2 R42, R42 ;  /* 0x0000002a002a7308 */ /* 0x000e300000000800 */
[----:B------:R-:W3:Y:S08]  /*5ea0*/  MUFU.EX2 R41, R41 ;  /* 0x0000002900297308 */ /* 0x000ef00000000800 */
[----:B------:R-:W4:Y:S01]  /*5eb0*/  MUFU.EX2 R39, R39 ;  /* 0x0000002700277308 */ /* 0x000f220000000800 */
[--C-:B-1----:R-:W-:Y:S01]  /*5ec0*/  FADD.FTZ R44, R44, -R5.reuse ;  /* 0x800000052c2c7221 */ /* 0x102fe20000010000 */
[--C-:B------:R-:W-:Y:S01]  /*5ed0*/  FADD.FTZ R48, R48, -R5.reuse ;  /* 0x8000000530307221 */ /* 0x100fe20000010000 */
[----:B------:R-:W-:-:S02]  /*5ee0*/  FADD.FTZ R45, R45, -R5 ;  /* 0x800000052d2d7221 */ /* 0x000fc40000010000 */
[----:B------:R-:W-:Y:S01]  /*5ef0*/  FMUL.FTZ R44, R235, R44 ;  /* 0x0000002ceb2c7220 */ /* 0x000fe20000410000 */
[----:B0-----:R-:W-:Y:S02]  /*5f00*/  FMUL.FTZ R48, R42, R48 ;  /* 0x000000302a307220 */ /* 0x001fe40000410000 */
[----:B------:R-:W0:Y:S01]  /*5f10*/  MUFU.EX2 R36, R36 ;  /* 0x0000002400247308 */ /* 0x000e220000000800 */
[----:B------:R-:W-:Y:S01]  /*5f20*/  FMUL.FTZ R45, R43, R45 ;  /* 0x0000002d2b2d7220 */ /* 0x000fe20000410000 */
[----:B------:R-:W-:Y:S01]  /*5f30*/  FMUL.FTZ R44, R7, R44 ;  /* 0x0000002c072c7220 */ /* 0x000fe20000410000 */
[----:B------:R-:W-:Y:S01]  /*5f40*/  F2FP.BF16.F32.PACK_AB R7, R231, R237 ;  /* 0x000000ede707723e */ /* 0x000fe200000010ff */
[----:B------:R-:W-:Y:S01]  /*5f50*/  BAR.SYNC.DEFER_BLOCKING 0x9, 0x100 ;  /* 0x0244000000007b1d */ /* 0x000fe20000010000 */
[----:B------:R-:W-:Y:S01]  /*5f60*/  FMUL.FTZ R11, R11, R48 ;  /* 0x000000300b0b7220 */ /* 0x000fe20000410000 */
[----:B------:R-:W-:-:S04]  /*5f70*/  FADD.FTZ R48, R49, -R5 ;  /* 0x8000000531307221 */ /* 0x000fc80000010000 */
[----:B------:R-:W1:Y:S01]  /*5f80*/  MUFU.EX2 R27, R27 ;  /* 0x0000001b001b7308 */ /* 0x000e620000000800 */
[----:B---3--:R-:W-:Y:S01]  /*5f90*/  FMUL.FTZ R48, R41, R48 ;  /* 0x0000003029307220 */ /* 0x008fe20000410000 */
[----:B------:R-:W-:-:S06]  /*5fa0*/  FADD.FTZ R52, R52, -R5 ;  /* 0x8000000534347221 */ /* 0x000fcc0000010000 */
[----:B------:R-:W-:Y:S01]  /*5fb0*/  MUFU.EX2 R29, R29 ;  /* 0x0000001d001d7308 */ /* 0x000fe20000000800 */
[--C-:B------:R-:W-:Y:S01]  /*5fc0*/  FADD.FTZ R53, R53, -R5.reuse ;  /* 0x8000000535357221 */ /* 0x100fe20000010000 */
[----:B------:R-:W-:Y:S01]  /*5fd0*/  FFMA.FTZ R15, -R15, R15, 1 ;  /* 0x3f8000000f0f7423 */ /* 0x000fe2000001010f */
[----:B------:R-:W-:Y:S01]  /*5fe0*/  FFMA.FTZ R10, -R10, R10, 1 ;  /* 0x3f8000000a0a7423 */ /* 0x000fe2000001010a */
[--C-:B------:R-:W-:Y:S01]  /*5ff0*/  FADD.FTZ R216, R216, -R5.reuse ;  /* 0x80000005d8d87221 */ /* 0x100fe20000010000 */
[--C-:B------:R-:W-:Y:S01]  /*6000*/  FADD.FTZ R217, R217, -R5.reuse ;  /* 0x80000005d9d97221 */ /* 0x100fe20000010000 */
[----:B------:R-:W-:Y:S01]  /*6010*/  FADD.FTZ R220, R220, -R5 ;  /* 0x80000005dcdc7221 */ /* 0x000fe20000010000 */
[----:B--2---:R-:W-:Y:S01]  /*6020*/  FADD.FTZ R50, R50, -R234 ;  /* 0x800000ea32327221 */ /* 0x004fe20000010000 */
[----:B------:R-:W2:Y:S01]  /*6030*/  MUFU.EX2 R43, R34 ;  /* 0x00000022002b7308 */ /* 0x000ea20000000800 */
[----:B------:R-:W-:Y:S01]  /*6040*/  FFMA.FTZ R19, -R19, R19, 1 ;  /* 0x3f80000013137423 */ /* 0x000fe20000010113 */
[----:B------:R3:W-:Y:S01]  /*6050*/  STSM.16.M88.2 [R0+0x2c500], R6 ;  /* 0x02c5000600007844 */ /* 0x0007e20000000100 */
[----:B------:R-:W-:-:S05]  /*6060*/  FFMA.FTZ R21, -R21, R21, 1 ;  /* 0x3f80000015157423 */ /* 0x000fca0000010115 */
[----:B------:R-:W-:Y:S08]  /*6070*/  MUFU.EX2 R26, R26 ;  /* 0x0000001a001a7308 */ /* 0x000ff00000000800 */
[----:B------:R-:W-:Y:S01]  /*6080*/  MUFU.EX2 R30, R30 ;  /* 0x0000001e001e7308 */ /* 0x000fe20000000800 */
[----:B---3--:R-:W-:Y:S01]  /*6090*/  FFMA.FTZ R7, -R12, R12, 1 ;  /* 0x3f8000000c077423 */ /* 0x008fe2000001010c */
[----:B------:R-:W-:-:S06]  /*60a0*/  FADD.FTZ R6, R47, -R234 ;  /* 0x800000ea2f067221 */ /* 0x000fcc0000010000 */
[----:B------:R-:W-:Y:S01]  /*60b0*/  MUFU.EX2 R40, R40 ;  /* 0x0000002800287308 */ /* 0x000fe20000000800 */
[--C-:B------:R-:W-:Y:S01]  /*60c0*/  FADD.FTZ R222, R222, -R234.reuse ;  /* 0x800000eadede7221 */ /* 0x100fe20000010000 */
[----:B------:R-:W-:Y:S01]  /*60d0*/  F2FP.BF16.F32.PACK_AB R42, R41, R42 ;  /* 0x0000002a292a723e */ /* 0x000fe200000010ff */
[--C-:B------:R-:W-:Y:S01]  /*60e0*/  FADD.FTZ R46, R46, -R234.reuse ;  /* 0x800000ea2e2e7221 */ /* 0x100fe20000010000 */
[----:B------:R-:W-:Y:S01]  /*60f0*/  FFMA.FTZ R9, -R9, R9, 1 ;  /* 0x3f80000009097423 */ /* 0x000fe20000010109 */
[--C-:B------:R-:W-:Y:S01]  /*6100*/  FADD.FTZ R51, R51, -R234.reuse ;  /* 0x800000ea33337221 */ /* 0x100fe20000010000 */
[----:B------:R-:W-:Y:S01]  /*6110*/  FMUL.FTZ R8, R8, R45 ;  /* 0x0000002d08087220 */ /* 0x000fe20000410000 */
[--C-:B------:R-:W-:Y:S01]  /*6120*/  FADD.FTZ R54, R54, -R234.reuse ;  /* 0x800000ea36367221 */ /* 0x100fe20000010000 */
[----:B------:R3:W5:Y:S01]  /*6130*/  MUFU.EX2 R12, R33 ;  /* 0x00000021000c7308 */ /* 0x0007620000000800 */
[----:B------:R-:W-:Y:S01]  /*6140*/  FMUL.FTZ R231, R231, R6 ;  /* 0x00000006e7e77220 */ /* 0x000fe20000410000 */
[----:B------:R-:W-:Y:S01]  /*6150*/  FMUL.FTZ R6, R7, R48 ;  /* 0x0000003007067220 */ /* 0x000fe20000410000 */
[----:B------:R-:W-:Y:S01]  /*6160*/  FFMA.FTZ R7, -R16, R16, 1 ;  /* 0x3f80000010077423 */ /* 0x000fe20000010110 */
[----:B----4-:R-:W-:Y:S01]  /*6170*/  FMUL.FTZ R16, R39, R52 ;  /* 0x0000003427107220 */ /* 0x010fe20000410000 */
[----:B------:R-:W-:Y:S01]  /*6180*/  FADD.FTZ R5, R221, -R5 ;  /* 0x80000005dd057221 */ /* 0x000fe20000010000 */
[----:B0-----:R-:W-:Y:S01]  /*6190*/  FMUL.FTZ R48, R36, R53 ;  /* 0x0000003524307220 */ /* 0x001fe20000410000 */
[----:B------:R-:W-:Y:S01]  /*61a0*/  FMUL.FTZ R231, R10, R231 ;  /* 0x000000e70ae77220 */ /* 0x000fe20000410000 */
[----:B------:R-:W-:Y:S01]  /*61b0*/  FMUL.FTZ R16, R15, R16 ;  /* 0x000000100f107220 */ /* 0x000fe20000410000 */
[----:B------:R-:W-:Y:S01]  /*61c0*/  FFMA.FTZ R15, -R20, R20, 1 ;  /* 0x3f800000140f7423 */ /* 0x000fe20000010114 */
[----:B------:R-:W-:Y:S01]  /*61d0*/  FFMA.FTZ R10, -R13, R13, 1 ;  /* 0x3f8000000d0a7423 */ /* 0x000fe2000001010d */
[----:B-1----:R-:W-:Y:S01]  /*61e0*/  FMUL.FTZ R20, R27, R216 ;  /* 0x000000d81b147220 */ /* 0x002fe20000410000 */
[----:B---3--:R-:W-:Y:S01]  /*61f0*/  FFMA.FTZ R33, -R22, R22, 1 ;  /* 0x3f80000016217423 */ /* 0x008fe20000010116 */
[----:B--2---:R-:W-:Y:S01]  /*6200*/  FMUL.FTZ R13, R43, R50 ;  /* 0x000000322b0d7220 */ /* 0x004fe20000410000 */
[----:B------:R-:W-:Y:S01]  /*6210*/  FMUL.FTZ R22, R29, R220 ;  /* 0x000000dc1d167220 */ /* 0x000fe20000410000 */
[----:B------:R-:W-:Y:S01]  /*6220*/  FADD.FTZ R55, R55, -R234 ;  /* 0x800000ea37377221 */ /* 0x000fe20000010000 */
[----:B------:R-:W-:-:S02]  /*6230*/  IMAD R4, R3, 0x2000, R4 ;  /* 0x0000200003047824 */ /* 0x000fc400078e0204 */
[----:B-----5:R-:W-:Y:S01]  /*6240*/  FMUL.FTZ R34, R12, R5 ;  /* 0x000000050c227220 */ /* 0x020fe20000410000 */
[----:B------:R-:W-:Y:S01]  /*6250*/  FMUL.FTZ R7, R7, R48 ;  /* 0x0000003007077220 */ /* 0x000fe20000410000 */
[----:B------:R-:W-:Y:S01]  /*6260*/  FMUL.FTZ R20, R19, R20 ;  /* 0x0000001413147220 */ /* 0x000fe20000410000 */
[----:B------:R-:W0:Y:S01]  /*6270*/  MUFU.EX2 R48, R31 ;  /* 0x0000001f00307308 */ /* 0x000e220000000800 */
[----:B------:R-:W-:Y:S01]  /*6280*/  FMUL.FTZ R22, R21, R22 ;  /* 0x0000001615167220 */ /* 0x000fe20000410000 */
[----:B------:R-:W-:Y:S01]  /*6290*/  FMUL.FTZ R5, R33, R34 ;  /* 0x0000002221057220 */ /* 0x000fe20000410000 */
[----:B------:R-:W-:Y:S01]  /*62a0*/  FMUL.FTZ R10, R10, R13 ;  /* 0x0000000d0a0a7220 */ /* 0x000fe20000410000 */
[--C-:B------:R-:W-:Y:S01]  /*62b0*/  FADD.FTZ R218, R218, -R234.reuse ;  /* 0x800000eadada7221 */ /* 0x100fe20000010000 */
[--C-:B------:R-:W-:Y:S01]  /*62c0*/  FADD.FTZ R219, R219, -R234.reuse ;  /* 0x800000eadbdb7221 */ /* 0x100fe20000010000 */
[----:B------:R-:W-:Y:S01]  /*62d0*/  FADD.FTZ R223, R223, -R234 ;  /* 0x800000eadfdf7221 */ /* 0x000fe20000010000 */
[----:B------:R-:W-:Y:S01]  /*62e0*/  FFMA.FTZ R17, -R17, R17, 1 ;  /* 0x3f80000011117423 */ /* 0x000fe20000010111 */
[----:B------:R-:W1:Y:S01]  /*62f0*/  MUFU.EX2 R19, R38 ;  /* 0x0000002600137308 */ /* 0x000e620000000800 */
[----:B------:R-:W-:Y:S01]  /*6300*/  FFMA.FTZ R28, -R28, R28, 1 ;  /* 0x3f8000001c1c7423 */ /* 0x000fe2000001011c */
[----:B------:R-:W-:Y:S01]  /*6310*/  UMOV UR57, 0x40000040 ;  /* 0x4000004000397882 */ /* 0x000fe20000000000 */
[----:B------:R-:W-:Y:S01]  /*6320*/  UMOV UR59, 0x40 ;  /* 0x00000040003b7882 */ /* 0x000fe20000000000 */
[----:B------:R-:W-:Y:S01]  /*6330*/  UMOV UR15, 0x40 ;  /* 0x00000040000f7882 */ /* 0x000fe20000000000 */
[----:B------:R-:W-:Y:S01]  /*6340*/  UMOV UR19, 0x40 ;  /* 0x0000004000137882 */ /* 0x000fe20000000000 */
[----:B------:R-:W-:Y:S01]  /*6350*/  UMOV UR45, 0x40000040 ;  /* 0x40000040002d7882 */ /* 0x000fe20000000000 */
[----:B------:R-:W-:Y:S01]  /*6360*/  UMOV UR47, 0x40 ;  /* 0x00000040002f7882 */ /* 0x000fe20000000000 */
[----:B------:R-:W-:Y:S01]  /*6370*/  MUFU.EX2 R21, R32 ;  /* 0x0000002000157308 */ /* 0x000fe20000000800 */
[----:B------:R-:W-:Y:S01]  /*6380*/  UMOV UR55, 0x40 ;  /* 0x0000004000377882 */ /* 0x000fe20000000000 */
[----:B------:R-:W-:Y:S01]  /*6390*/  UMOV UR51, 0x40 ;  /* 0x0000004000337882 */ /* 0x000fe20000000000 */
[----:B------:R-:W-:Y:S01]  /*63a0*/  UMOV UR43, 0x40 ;  /* 0x00000040002b7882 */ /* 0x000fe20000000000 */
[----:B------:R-:W-:Y:S01]  /*63b0*/  UMOV UR25, 0x40000040 ;  /* 0x4000004000197882 */ /* 0x000fe20000000000 */
[----:B------:R-:W-:Y:S01]  /*63c0*/  UMOV UR27, 0x40 ;  /* 0x00000040001b7882 */ /* 0x000fe20000000000 */
[----:B------:R-:W-:Y:S01]  /*63d0*/  UMOV UR39, 0x40 ;  /* 0x0000004000277882 */ /* 0x000fe20000000000 */
[----:B------:R-:W-:Y:S01]  /*63e0*/  UMOV UR35, 0x40 ;  /* 0x0000004000237882 */ /* 0x000fe20000000000 */
[----:B------:R1:W2:Y:S01]  /*63f0*/  MUFU.EX2 R34, R37 ;  /* 0x0000002500227308 */ /* 0x0002a20000000800 */
[----:B------:R-:W-:Y:S01]  /*6400*/  UMOV UR31, 0x40 ;  /* 0x00000040001f7882 */ /* 0x000fe20000000000 */
[----:B------:R-:W-:Y:S01]  /*6410*/  UMOV UR23, 0x40 ;  /* 0x0000004000177882 */ /* 0x000fe20000000000 */
[----:B------:R-:W3:Y:S01]  /*6420*/  LDL R235, [R1] ;  /* 0x0000000001eb7983 */ /* 0x000ee20000100800 */
[----:B------:R-:W-:Y:S01]  /*6430*/  FMUL.FTZ R52, R26, R217 ;  /* 0x000000d91a347220 */ /* 0x000fe20000410000 */
[----:B0-----:R-:W-:Y:S01]  /*6440*/  F2FP.BF16.F32.PACK_AB R43, R48, R43 ;  /* 0x0000002b302b723e */ /* 0x001fe200000010ff */
[----:B------:R-:W-:Y:S01]  /*6450*/  FMUL.FTZ R46, R237, R46 ;  /* 0x0000002eed2e7220 */ /* 0x000fe20000410000 */
[----:B------:R-:W-:Y:S01]  /*6460*/  F2FP.BF16.F32.PACK_AB R36, R36, R39 ;  /* 0x000000272424723e */ /* 0x000fe200000010ff */
[----:B------:R-:W0:Y:S01]  /*6470*/  MUFU.EX2 R13, R35 ;  /* 0x00000023000d7308 */ /* 0x000e220000000800 */
[----:B-1----:R-:W-:Y:S01]  /*6480*/  F2FP.BF16.F32.PACK_AB R37, R30, R19 ;  /* 0x000000131e25723e */ /* 0x002fe200000010ff */
[----:B------:R-:W-:Y:S01]  /*6490*/  STSM.16.M88.2 [R0+0x2cd00], R42 ;  /* 0x02cd002a00007844 */ /* 0x000fe20000000100 */
[----:B------:R-:W-:Y:S01]  /*64a0*/  F2FP.BF16.F32.PACK_AB R26, R26, R27 ;  /* 0x0000001b1a1a723e */ /* 0x000fe200000010ff */
[----:B------:R-:W-:Y:S01]  /*64b0*/  FMUL.FTZ R46, R9, R46 ;  /* 0x0000002e092e7220 */ /* 0x000fe20000410000 */
[----:B------:R-:W-:Y:S01]  /*64c0*/  F2FP.BF16.F32.PACK_AB R12, R12, R29 ;  /* 0x0000001d0c0c723e */ /* 0x000fe200000010ff */
[----:B------:R-:W-:Y:S01]  /*64d0*/  STSM.16.M88.2 [R0+0x2d500], R36 ;  /* 0x02d5002400007844 */ /* 0x000fe20000000100 */
[----:B------:R-:W-:-:S02]  /*64e0*/  VIADD R9, R225, 0x2c500 ;  /* 0x0002c500e1097836 */ /* 0x000fc40000000000 */
[----:B------:R-:W-:Y:S01]  /*64f0*/  FMUL.FTZ R54, R19, R54 ;  /* 0x0000003613367220 */ /* 0x000fe20000410000 */
[----:B--2---:R-:W-:Y:S01]  /*6500*/  F2FP.BF16.F32.PACK_AB R27, R34, R21 ;  /* 0x00000015221b723e */ /* 0x004fe200000010ff */
[----:B------:R-:W-:Y:S01]  /*6510*/  FMUL.FTZ R55, R30, R55 ;  /* 0x000000371e377220 */ /* 0x000fe20000410000 */
[----:B------:R-:W-:Y:S01]  /*6520*/  F2FP.BF16.F32.PACK_AB R44, R8, R44 ;  /* 0x0000002c082c723e */ /* 0x000fe200000010ff */
[C---:B------:R-:W-:Y:S01]  /*6530*/  FMUL.FTZ R223, R40.reuse, R223 ;  /* 0x000000df28df7220 */ /* 0x040fe20000410000 */
[----:B------:R-:W-:Y:S01]  /*6540*/  SHF.R.U32.HI R9, RZ, 0x4, R9 ;  /* 0x00000004ff097819 */ /* 0x000fe20000011609 */
[----:B------:R-:W-:Y:S01]  /*6550*/  STSM.16.M88.2 [R0+0x2dd00], R26 ;  /* 0x02dd001a00007844 */ /* 0x000fe20000000100 */
[----:B------:R-:W-:Y:S01]  /*6560*/  SHF.R.U32.HI R8, RZ, 0x4, R4 ;  /* 0x00000004ff087819 */ /* 0x000fe20000011604 */
[----:B------:R-:W-:Y:S01]  /*6570*/  FMUL.FTZ R17, R17, R54 ;  /* 0x0000003611117220 */ /* 0x000fe20000410000 */
[----:B0-----:R-:W-:Y:S01]  /*6580*/  FMUL.FTZ R33, R13, R222 ;  /* 0x000000de0d217220 */ /* 0x001fe20000410000 */
[----:B------:R-:W-:Y:S01]  /*6590*/  F2FP.BF16.F32.PACK_AB R13, R40, R13 ;  /* 0x0000000d280d723e */ /* 0x000fe200000010ff */
[----:B------:R-:W-:Y:S01]  /*65a0*/  FMUL.FTZ R15, R15, R52 ;  /* 0x000000340f0f7220 */ /* 0x000fe20000410000 */
[----:B------:R-:W-:Y:S01]  /*65b0*/  LOP3.LUT R9, R9, 0x3fff, RZ, 0xc0, !PT ;  /* 0x00003fff09097812 */ /* 0x000fe200078ec0ff */
[----:B------:R-:W-:Y:S01]  /*65c0*/  FMUL.FTZ R223, R28, R223 ;  /* 0x000000df1cdf7220 */ /* 0x000fe20000410000 */
[----:B------:R-:W-:Y:S01]  /*65d0*/  F2FP.BF16.F32.PACK_AB R30, R6, R11 ;  /* 0x0000000b061e723e */ /* 0x000fe200000010ff */
[----:B------:R0:W-:Y:S01]  /*65e0*/  STSM.16.M88.2 [R0+0x2e500], R12 ;  /* 0x02e5000c00007844 */ /* 0x0001e20000000100 */
[----:B------:R-:W-:Y:S01]  /*65f0*/  LOP3.LUT R9, R9, 0x80000, RZ, 0xfc, !PT ;  /* 0x0008000009097812 */ /* 0x000fe200078efcff */
[----:B------:R-:W-:Y:S01]  /*6600*/  UMOV UR13, UR57 ;  /* 0x00000039000d7c82 */ /* 0x000fe20008000000 */
[----:B------:R-:W-:Y:S01]  /*6610*/  LOP3.LUT R6, R8, 0x3fff, RZ, 0xc0, !PT ;  /* 0x00003fff08067812 */ /* 0x000fe200078ec0ff */
[----:B------:R1:W-:Y:S06]  /*6620*/  MEMBAR.ALL.CTA ;  /* 0x0000000000007992 */ /* 0x0003ec0000008000 */
[----:B-1----:R-:W1:Y:S01]  /*6630*/  FENCE.VIEW.ASYNC.S ;  /* 0x00000000000073c6 */ /* 0x002e620000000000 */
[----:B------:R-:W-:Y:S01]  /*6640*/  F2FP.BF16.F32.PACK_AB R45, R231, R46 ;  /* 0x0000002ee72d723e */ /* 0x000fe200000010ff */
[----:B------:R-:W-:Y:S01]  /*6650*/  VIADD R31, R9, 0x80 ;  /* 0x00000080091f7836 */ /* 0x000fe20000000000 */
[----:B------:R-:W-:Y:S01]  /*6660*/  F2FP.BF16.F32.PACK_AB R16, R7, R16 ;  /* 0x000000100710723e */ /* 0x000fe200000010ff */
[----:B------:R-:W-:Y:S01]  /*6670*/  VIADD R32, R9, 0x100 ;  /* 0x0000010009207836 */ /* 0x000fe20000000000 */
[----:B------:R-:W-:Y:S01]  /*6680*/  R2UR UR56, R6 ;  /* 0x00000000063872ca */ /* 0x000fe200000e0000 */
[----:B------:R-:W-:Y:S01]  /*6690*/  UMOV UR11, UR15 ;  /* 0x0000000f000b7c82 */ /* 0x000fe20008000000 */
[----:B------:R-:W-:Y:S01]  /*66a0*/  R2UR UR4, R31 ;  /* 0x000000001f0472ca */ /* 0x000fe200000e0000 */
[----:B------:R-:W-:Y:S01]  /*66b0*/  FFMA.FTZ R31, -R14, R14, 1 ;  /* 0x3f8000000e1f7423 */ /* 0x000fe2000001010e */
[----:B------:R-:W-:Y:S01]  /*66c0*/  FFMA.FTZ R14, -R18, R18, 1 ;  /* 0x3f800000120e7423 */ /* 0x000fe20000010112 */
[----:B------:R-:W-:Y:S01]  /*66d0*/  FMUL.FTZ R18, R48, R51 ;  /* 0x0000003330127220 */ /* 0x000fe20000410000 */
[----:B------:R-:W-:Y:S01]  /*66e0*/  R2UR UR5, R32 ;  /* 0x00000000200572ca */ /* 0x000fe200000e0000 */
[----:B------:R-:W-:-:S02]  /*66f0*/  VIADD R32, R9, 0x180 ;  /* 0x0000018009207836 */ /* 0x000fc40000000000 */
[----:B------:R-:W-:Y:S01]  /*6700*/  FMUL.FTZ R14, R14, R55 ;  /* 0x000000370e0e7220 */ /* 0x000fe20000410000 */
[----:B------:R-:W-:Y:S01]  /*6710*/  FMUL.FTZ R31, R31, R18 ;  /* 0x000000121f1f7220 */ /* 0x000fe20000410000 */
[----:B------:R-:W-:Y:S01]  /*6720*/  FFMA.FTZ R18, -R23, R23, 1 ;  /* 0x3f80000017127423 */ /* 0x000fe20000010117 */
[----:B------:R-:W-:Y:S01]  /*6730*/  FFMA.FTZ R23, -R24, R24, 1 ;  /* 0x3f80000018177423 */ /* 0x000fe20000010118 */
[----:B------:R-:W-:Y:S01]  /*6740*/  R2UR UR6, R32 ;  /* 0x00000000200672ca */ /* 0x000fe200000e0000 */
[----:B------:R-:W-:Y:S01]  /*6750*/  FFMA.FTZ R24, -R25, R25, 1 ;  /* 0x3f80000019187423 */ /* 0x000fe20000010119 */
[----:B------:R-:W-:Y:S01]  /*6760*/  FMUL.FTZ R25, R21, R218 ;  /* 0x000000da15197220 */ /* 0x000fe20000410000 */
[----:B------:R-:W-:Y:S01]  /*6770*/  FMUL.FTZ R32, R34, R219 ;  /* 0x000000db22207220 */ /* 0x000fe20000410000 */
[----:B------:R-:W-:Y:S01]  /*6780*/  F2FP.BF16.F32.PACK_AB R31, R31, R10 ;  /* 0x0000000a1f1f723e */ /* 0x000fe200000010ff */
[----:B------:R-:W-:Y:S01]  /*6790*/  FMUL.FTZ R24, R24, R33 ;  /* 0x0000002118187220 */ /* 0x000fe20000410000 */
[----:B------:R-:W-:Y:S01]  /*67a0*/  FMUL.FTZ R18, R18, R25 ;  /* 0x0000001912127220 */ /* 0x000fe20000410000 */
[----:B-1----:R-:W-:Y:S01]  /*67b0*/  BAR.SYNC.DEFER_BLOCKING 0x9, 0x100 ;  /* 0x0244000000007b1d */ /* 0x002fe20000010000 */
[----:B------:R-:W-:Y:S01]  /*67c0*/  FMUL.FTZ R23, R23, R32 ;  /* 0x0000002017177220 */ /* 0x000fe20000410000 */
[----:B------:R-:W-:Y:S01]  /*67d0*/  F2FP.BF16.F32.PACK_AB R17, R14, R17 ;  /* 0x000000110e11723e */ /* 0x000fe200000010ff */
[----:B------:R-:W-:Y:S01]  /*67e0*/  VIADD R7, R9, 0x10 ;  /* 0x0000001009077836 */ /* 0x000fe20000000000 */
[----:B------:R-:W-:Y:S01]  /*67f0*/  F2FP.BF16.F32.PACK_AB R20, R15, R20 ;  /* 0x000000140f14723e */ /* 0x000fe200000010ff */
[C---:B------:R-:W-:Y:S01]  /*6800*/  VIADD R8, R6.reuse, 0x180 ;  /* 0x0000018006087836 */ /* 0x040fe20000000000 */
[----:B------:R-:W-:Y:S01]  /*6810*/  R2UR UR58, R9 ;  /* 0x00000000093a72ca */ /* 0x000fe200000e0000 */
[----:B------:R-:W-:Y:S01]  /*6820*/  UMOV UR12, UR56 ;  /* 0x00000038000c7c82 */ /* 0x000fe20008000000 */
[----:B------:R-:W-:Y:S01]  /*6830*/  F2FP.BF16.F32.PACK_AB R21, R23, R18 ;  /* 0x000000121715723e */ /* 0x000fe200000010ff */
[----:B------:R-:W-:Y:S01]  /*6840*/  UMOV UR14, UR4 ;  /* 0x00000004000e7c82 */ /* 0x000fe20008000000 */
[----:B------:R-:W-:Y:S01]  /*6850*/  F2FP.BF16.F32.PACK_AB R22, R5, R22 ;  /* 0x000000160516723e */ /* 0x000fe200000010ff */
[----:B------:R-:W-:Y:S01]  /*6860*/  VIADD R5, R9, 0x200 ;  /* 0x0000020009057836 */ /* 0x000fe20000000000 */
[----:B------:R-:W-:Y:S01]  /*6870*/  F2FP.BF16.F32.PACK_AB R23, R223, R24 ;  /* 0x00000018df17723e */ /* 0x000fe200000010ff */
[----:B------:R-:W-:Y:S01]  /*6880*/  UMOV UR10, UR14 ;  /* 0x0000000e000a7c82 */ /* 0x000fe20008000000 */
[----:B------:R-:W-:Y:S01]  /*6890*/  UMOV UR16, UR56 ;  /* 0x0000003800107c82 */ /* 0x000fe20008000000 */
[----:B------:R-:W-:Y:S01]  /*68a0*/  UMOV UR17, UR57 ;  /* 0x0000003900117c82 */ /* 0x000fe20008000000 */
[----:B------:R-:W-:Y:S01]  /*68b0*/  R2UR UR7, R5 ;  /* 0x00000000050772ca */ /* 0x000fe200000e0000 */
[----:B------:R-:W-:Y:S01]  /*68c0*/  UMOV UR18, UR6 ;  /* 0x0000000600127c82 */ /* 0x000fe20008000000 */
[----:B------:R-:W-:Y:S01]  /*68d0*/  UMOV UR9, UR19 ;  /* 0x0000001300097c82 */ /* 0x000fe20008000000 */
[----:B------:R-:W-:Y:S01]  /*68e0*/  UMOV UR8, UR18 ;  /* 0x0000001200087c82 */ /* 0x000fe20008000000 */
[C---:B------:R-:W-:Y:S01]  /*68f0*/  VIADD R5, R6.reuse, 0x80 ;  /* 0x0000008006057836 */ /* 0x040fe20000000000 */
[----:B------:R-:W-:Y:S01]  /*6900*/  R2UR UR46, R7 ;  /* 0x00000000072e72ca */ /* 0x000fe200000e0000 */
[----:B------:R-:W-:Y:S01]  /*6910*/  VIADD R7, R9, 0x110 ;  /* 0x0000011009077836 */ /* 0x000fe20000000000 */
[----:B------:R-:W-:Y:S01]  /*6920*/  MOV R11, UR59 ;  /* 0x0000003b000b7c02 */ /* 0x000fe20008000f00 */
[----:B------:R-:W-:Y:S01]  /*6930*/  STSM.16.M88.2 [R0+0x2ed00], R44 ;  /* 0x02ed002c00007844 */ /* 0x000fe20000000100 */
[----:B------:R-:W-:Y:S01]  /*6940*/  R2UR UR44, R5 ;  /* 0x00000000052c72ca */ /* 0x000fe200000e0000 */
[----:B------:R-:W-:Y:S01]  /*6950*/  VIADD R5, R9, 0x90 ;  /* 0x0000009009057836 */ /* 0x000fe20000000000 */
[----:B------:R-:W-:Y:S01]  /*6960*/  R2UR UR54, R7 ;  /* 0x00000000073672ca */ /* 0x000fe200000e0000 */
[----:B------:R-:W-:Y:S01]  /*6970*/  STSM.16.M88.2 [R0+0x2f500], R30 ;  /* 0x02f5001e00007844 */ /* 0x000fe20000000100 */
[----:B------:R-:W-:Y:S01]  /*6980*/  MOV R10, UR58 ;  /* 0x0000003a000a7c02 */ /* 0x000fe20008000f00 */
[----:B------:R-:W-:Y:S01]  /*6990*/  UMOV UR53, UR45 ;  /* 0x0000002d00357c82 */ /* 0x000fe20008000000 */
[----:B------:R-:W-:Y:S01]  /*69a0*/  R2UR UR4, R5 ;  /* 0x00000000050472ca */ /* 0x000fe200000e0000 */
[----:B------:R1:W-:Y:S01]  /*69b0*/  STSM.16.M88.2 [R0+0x2fd00], R16 ;  /* 0x02fd001000007844 */ /* 0x0003e20000000100 */
[C---:B------:R-:W-:Y:S01]  /*69c0*/  VIADD R5, R9.reuse, 0x190 ;  /* 0x0000019009057836 */ /* 0x040fe20000000000 */
[----:B------:R-:W-:Y:S01]  /*69d0*/  UMOV UR49, UR45 ;  /* 0x0000002d00317c82 */ /* 0x000fe20008000000 */
[----:B------:R-:W-:Y:S01]  /*69e0*/  UMOV UR41, UR45 ;  /* 0x0000002d00297c82 */ /* 0x000fe20008000000 */
[----:B------:R2:W-:Y:S01]  /*69f0*/  STSM.16.M88.2 [R0+0x30500], R20 ;  /* 0x0305001400007844 */ /* 0x0005e20000000100 */
[----:B------:R-:W-:Y:S01]  /*6a00*/  VIADD R7, R9, 0x20 ;  /* 0x0000002009077836 */ /* 0x000fe20000000000 */
[----:B------:R-:W-:Y:S01]  /*6a10*/  R2UR UR50, R5 ;  /* 0x00000000053272ca */ /* 0x000fe200000e0000 */
[----:B------:R-:W-:Y:S01]  /*6a20*/  VIADD R5, R9, 0x210 ;  /* 0x0000021009057836 */ /* 0x000fe20000000000 */
[----:B------:R4:W-:Y:S01]  /*6a30*/  STSM.16.M88.2 [R0+0x30d00], R22 ;  /* 0x030d001600007844 */ /* 0x0009e20000000100 */
[----:B------:R-:W-:Y:S01]  /*6a40*/  WARPGROUP.ARRIVE ;  /* 0x00000000000079c5 */ /* 0x000fe20000000000 */
[----:B------:R-:W-:Y:S01]  /*6a50*/  UMOV UR52, UR44 ;  /* 0x0000002c00347c82 */ /* 0x000fe20008000000 */
[----:B------:R-:W-:Y:S01]  /*6a60*/  UMOV UR48, UR44 ;  /* 0x0000002c00307c82 */ /* 0x000fe20008000000 */
[----:B------:R-:W-:Y:S01]  /*6a70*/  R2UR UR42, R5 ;  /* 0x00000000052a72ca */ /* 0x000fe200000e0000 */
[----:B------:R-:W-:Y:S01]  /*6a80*/  UMOV UR40, UR44 ;  /* 0x0000002c00287c82 */ /* 0x000fe20008000000 */
[----:B------:R-:W-:Y:S01]  /*6a90*/  VIADD R5, R6, 0x100 ;  /* 0x0000010006057836 */ /* 0x000fe20000000000 */
[----:B------:R-:W-:Y:S01]  /*6aa0*/  HGMMA.64x16x16.F32.BF16 R136, gdesc[UR56].tnspA.tnspB, R136 ;  /* 0x60200000388879f0 */ /* 0x000fe20008701888 */
[----:B------:R-:W-:Y:S01]  /*6ab0*/  R2UR UR26, R7 ;  /* 0x00000000071a72ca */ /* 0x000fe200000e0000 */
[----:B------:R-:W-:Y:S01]  /*6ac0*/  VIADD R7, R9, 0x120 ;  /* 0x0000012009077836 */ /* 0x000fe20000000000 */
[----:B------:R-:W-:Y:S01]  /*6ad0*/  UMOV UR37, UR25 ;  /* 0x0000001900257c82 */ /* 0x000fe20008000000 */
[----:B------:R-:W-:Y:S01]  /*6ae0*/  HGMMA.64x16x16.F32.BF16 R152, gdesc[UR12].tnspA.tnspB, R152 ;  /* 0x602000000c9879f0 */ /* 0x000fe20008701898 */
[----:B------:R-:W-:Y:S01]  /*6af0*/  UMOV UR12, UR56 ;  /* 0x00000038000c7c82 */ /* 0x000fe20008000000 */
[----:B------:R-:W-:Y:S01]  /*6b00*/  UMOV UR13, UR57 ;  /* 0x00000039000d7c82 */ /* 0x000fe20008000000 */
[----:B------:R-:W-:Y:S01]  /*6b10*/  UMOV UR14, UR5 ;  /* 0x00000005000e7c82 */ /* 0x000fe20008000000 */
[----:B------:R-:W-:Y:S01]  /*6b20*/  UMOV UR15, 0x40 ;  /* 0x00000040000f7882 */ /* 0x000fe20000000000 */
[----:B------:R-:W-:Y:S01]  /*6b30*/  R2UR UR24, R5 ;  /* 0x00000000051872ca */ /* 0x000fe200000e0000 */
[----:B------:R-:W-:Y:S01]  /*6b40*/  HGMMA.64x16x16.F32.BF16 R168, gdesc[UR12].tnspA.tnspB, R168 ;  /* 0x602000000ca879f0 */ /* 0x000fe200087018a8 */
[----:B------:R-:W-:Y:S01]  /*6b50*/  VIADD R5, R9, 0xa0 ;  /* 0x000000a009057836 */ /* 0x000fe20000000000 */
[----:B------:R-:W-:Y:S01]  /*6b60*/  R2UR UR34, R7 ;  /* 0x00000000072272ca */ /* 0x000fe200000e0000 */
        /* <DEDUP_REMOVED lines=13> */
[----:B------:R-:W-:Y:S01]  /*6c40*/  R2UR UR38, R5 ;  /* 0x00000000052672ca */ /* 0x000fe200000e0000 */
[----:B------:R-:W-:Y:S01]  /*6c50*/  VIADD R5, R9, 0x1a0 ;  /* 0x000001a009057836 */ /* 0x000fe20000000000 */
[----:B------:R-:W-:Y:S01]  /*6c60*/  UMOV UR36, UR24 ;  /* 0x0000001800247c82 */ /* 0x000fe20008000000 */
[----:B------:R-:W-:Y:S01]  /*6c70*/  UMOV UR32, UR24 ;  /* 0x0000001800207c82 */ /* 0x000fe20008000000 */
[----:B------:R-:W-:Y:S01]  /*6c80*/  UMOV UR28, UR24 ;  /* 0x00000018001c7c82 */ /* 0x000fe20008000000 */
[----:B------:R-:W-:Y:S01]  /*6c90*/  UMOV UR29, UR25 ;  /* 0x00000019001d7c82 */ /* 0x000fe20008000000 */
[----:B------:R-:W-:Y:S01]  /*6ca0*/  R2UR UR30, R5 ;  /* 0x00000000051e72ca */ /* 0x000fe200000e0000 */
[----:B------:R-:W-:Y:S01]  /*6cb0*/  VIADD R5, R9, 0x220 ;  /* 0x0000022009057836 */ /* 0x000fe20000000000 */
[----:B------:R-:W-:Y:S01]  /*6cc0*/  UMOV UR20, UR24 ;  /* 0x0000001800147c82 */ /* 0x000fe20008000000 */
[----:B------:R-:W-:Y:S01]  /*6cd0*/  UMOV UR21, UR25 ;  /* 0x0000001900157c82 */ /* 0x000fe20008000000 */
[----:B------:R-:W-:Y:S01]  /*6ce0*/  VIADD R7, R225, 0x2ed00 ;  /* 0x0002ed00e1077836 */ /* 0x000fe20000000000 */
[----:B------:R-:W-:Y:S01]  /*6cf0*/  UMOV UR56, UR18 ;  /* 0x0000001200387c82 */ /* 0x000fe20008000000 */
[----:B------:R-:W-:Y:S01]  /*6d00*/  R2UR UR22, R5 ;  /* 0x00000000051672ca */ /* 0x000fe200000e0000 */
[----:B------:R-:W-:Y:S01]  /*6d10*/  IMAD R5, R3, 0x2800, R225 ;  /* 0x0000280003057824 */ /* 0x000fe200078e02e1 */
[----:B------:R-:W-:Y:S01]  /*6d20*/  UMOV UR12, UR14 ;  /* 0x0000000e000c7c82 */ /* 0x000fe20008000000 */
[C---:B0-----:R-:W-:Y:S01]  /*6d30*/  VIADD R13, R9.reuse, 0x30 ;  /* 0x00000030090d7836 */ /* 0x041fe20000000000 */
[----:B------:R-:W-:Y:S01]  /*6d40*/  SHF.R.U32.HI R7, RZ, 0x4, R7 ;  /* 0x00000004ff077819 */ /* 0x000fe20000011607 */
[----:B------:R-:W-:Y:S01]  /*6d50*/  VIADD R25, R9, 0xb0 ;  /* 0x000000b009197836 */ /* 0x000fe20000000000 */
[----:B------:R-:W-:Y:S01]  /*6d60*/  SHF.R.U32.HI R5, RZ, 0x4, R5 ;  /* 0x00000004ff057819 */ /* 0x000fe20000011605 */
[----:B------:R-:W-:Y:S01]  /*6d70*/  UMOV UR57, UR19 ;  /* 0x0000001300397c82 */ /* 0x000fe20008000000 */
[----:B------:R-:W-:Y:S01]  /*6d80*/  MOV R12, UR56 ;  /* 0x00000038000c7c02 */ /* 0x000fe20008000f00 */
[----:B------:R-:W-:Y:S01]  /*6d90*/  UMOV UR56, UR12 ;  /* 0x0000000c00387c82 */ /* 0x000fe20008000000 */
[----:B------:R-:W-:Y:S01]  /*6da0*/  R2UR UR6, R25 ;  /* 0x00000000190672ca */ /* 0x000fe200000e0000 */
[----:B------:R-:W-:Y:S01]  /*6db0*/  VIADD R25, R9, 0x130 ;  /* 0x0000013009197836 */ /* 0x000fe20000000000 */
[----:B------:R-:W-:Y:S01]  /*6dc0*/  MOV R15, UR58 ;  /* 0x0000003a000f7c02 */ /* 0x000fe20008000f00 */
[----:B------:R-:W-:Y:S01]  /*6dd0*/  UMOV UR58, UR10 ;  /* 0x0000000a003a7c82 */ /* 0x000fe20008000000 */
[----:B------:R-:W-:Y:S01]  /*6de0*/  HGMMA.64x16x16.F32.BF16 R136, gdesc[UR44].tnspA.tnspB, R136 ;  /* 0x602000002c8879f0 */ /* 0x000fe20008701888 */
[----:B------:R-:W-:Y:S01]  /*6df0*/  UMOV UR13, UR15 ;  /* 0x0000000f000d7c82 */ /* 0x000fe20008000000 */
[----:B------:R-:W-:Y:S01]  /*6e00*/  R2UR UR10, R25 ;  /* 0x00000000190a72ca */ /* 0x000fe200000e0000 */
[----:B------:R-:W-:Y:S01]  /*6e10*/  UMOV UR7, 0x40 ;  /* 0x0000004000077882 */ /* 0x000fe20000000000 */
[----:B------:R-:W-:Y:S01]  /*6e20*/  HGMMA.64x16x16.F32.BF16 R152, gdesc[UR16].tnspA.tnspB, R152 ;  /* 0x60200000109879f0 */ /* 0x000fe20008701898 */
[----:B------:R-:W-:Y:S01]  /*6e30*/  R2UR UR16, R8 ;  /* 0x00000000081072ca */ /* 0x000fe200000e0000 */
[----:B------:R-:W-:Y:S01]  /*6e40*/  UMOV UR17, 0x40000040 ;  /* 0x4000004000117882 */ /* 0x000fe20000000000 */
[----:B------:R-:W-:Y:S01]  /*6e50*/  R2UR UR18, R13 ;  /* 0x000000000d1272ca */ /* 0x000fe200000e0000 */
[----:B------:R-:W-:Y:S01]  /*6e60*/  UMOV UR19, 0x40 ;  /* 0x0000004000137882 */ /* 0x000fe20000000000 */
[----:B------:R-:W-:Y:S01]  /*6e70*/  LOP3.LUT R8, R7, 0x3fff, RZ, 0xc0, !PT ;  /* 0x00003fff07087812 */ /* 0x000fe200078ec0ff */
[----:B------:R-:W-:Y:S01]  /*6e80*/  HGMMA.64x16x16.F32.BF16 R168, gdesc[UR52].tnspA.tnspB, R168 ;  /* 0x6020000034a879f0 */ /* 0x000fe200087018a8 */
[----:B------:R-:W-:Y:S01]  /*6e90*/  VIADD R7, R9, 0x1b0 ;  /* 0x000001b009077836 */ /* 0x000fe20000000000 */
[----:B------:R-:W-:Y:S01]  /*6ea0*/  LOP3.LUT R13, R5, 0x3fff, RZ, 0xc0, !PT ;  /* 0x00003fff050d7812 */ /* 0x000fe200078ec0ff */
[----:B------:R-:W-:Y:S01]  /*6eb0*/  VIADD R9, R9, 0x230 ;  /* 0x0000023009097836 */ /* 0x000fe20000000000 */
[----:B------:R-:W-:Y:S01]  /*6ec0*/  HGMMA.64x16x16.F32.BF16 R184, gdesc[UR48].tnspA.tnspB, R184 ;  /* 0x6020000030b879f0 */ /* 0x000fe200087018b8 */
[----:B-1----:R-:W-:Y:S01]  /*6ed0*/  MOV R16, UR59 ;  /* 0x0000003b00107c02 */ /* 0x002fe20008000f00 */
[----:B------:R-:W-:Y:S01]  /*6ee0*/  UMOV UR59, UR11 ;  /* 0x0000000b003b7c82 */ /* 0x000fe20008000000 */
[----:B------:R-:W-:Y:S01]  /*6ef0*/  R2UR UR12, R13 ;  /* 0x000000000d0c72ca */ /* 0x000fe200000e0000 */
[----:B------:R-:W-:Y:S01]  /*6f00*/  UMOV UR52, UR8 ;  /* 0x0000000800347c82 */ /* 0x000fe20008000000 */
[----:B------:R-:W-:Y:S01]  /*6f10*/  R2UR UR14, R7 ;  /* 0x00000000070e72ca */ /* 0x000fe200000e0000 */
[----:B------:R-:W-:Y:S01]  /*6f20*/  HGMMA.64x16x16.F32.BF16 R200, gdesc[UR40].tnspA.tnspB, R200 ;  /* 0x6020000028c879f0 */ /* 0x000fe200087018c8 */
[----:B------:R-:W-:Y:S01]  /*6f30*/  MOV R14, UR57 ;  /* 0x00000039000e7c02 */ /* 0x000fe20008000f00 */
[----:B------:R-:W-:Y:S01]  /*6f40*/  UMOV UR53, UR9 ;  /* 0x0000000900357c82 */ /* 0x000fe20008000000 */
[----:B------:R-:W-:Y:S01]  /*6f50*/  MOV R17, UR56 ;  /* 0x0000003800117c02 */ /* 0x000fe20008000f00 */
[----:B------:R-:W-:Y:S01]  /*6f60*/  UMOV UR4, UR16 ;  /* 0x0000001000047c82 */ /* 0x000fe20008000000 */
[----:B------:R-:W-:Y:S01]  /*6f70*/  UMOV UR5, UR17 ;  /* 0x0000001100057c82 */ /* 0x000fe20008000000 */
[----:B------:R-:W-:Y:S01]  /*6f80*/  UMOV UR57, UR13 ;  /* 0x0000000d00397c82 */ /* 0x000fe20008000000 */
[----:B------:R-:W-:Y:S01]  /*6f90*/  UMOV UR8, UR16 ;  /* 0x0000001000087c82 */ /* 0x000fe20008000000 */
[----:B------:R-:W-:Y:S01]  /*6fa0*/  UMOV UR9, UR17 ;  /* 0x0000001100097c82 */ /* 0x000fe20008000000 */
[----:B------:R-:W-:Y:S01]  /*6fb0*/  UMOV UR11, 0x40 ;  /* 0x00000040000b7882 */ /* 0x000fe20000000000 */
[----:B------:R-:W-:Y:S01]  /*6fc0*/  UMOV UR56, UR12 ;  /* 0x0000000c00387c82 */ /* 0x000fe20008000000 */
[----:B--2---:R-:W-:Y:S01]  /*6fd0*/  MOV R21, UR55 ;  /* 0x0000003700157c02 */ /* 0x004fe20008000f00 */
[----:B------:R-:W-:Y:S01]  /*6fe0*/  UMOV UR12, UR16 ;  /* 0x00000010000c7c82 */ /* 0x000fe20008000000 */
[----:B----4-:R-:W-:Y:S01]  /*6ff0*/  MOV R22, UR54 ;  /* 0x0000003600167c02 */ /* 0x010fe20008000f00 */
[----:B------:R-:W-:Y:S01]  /*7000*/  UMOV UR13, UR17 ;  /* 0x00000011000d7c82 */ /* 0x000fe20008000000 */
[----:B------:R-:W-:Y:S01]  /*7010*/  MOV R23, UR53 ;  /* 0x0000003500177c02 */ /* 0x000fe20008000f00 */
[----:B------:R-:W-:Y:S01]  /*7020*/  UMOV UR15, 0x40 ;  /* 0x00000040000f7882 */ /* 0x000fe20000000000 */
[----:B------:R-:W-:Y:S01]  /*7030*/  MOV R24, UR52 ;  /* 0x0000003400187c02 */ /* 0x000fe20008000f00 */
[----:B------:R-:W-:Y:S01]  /*7040*/  UMOV UR52, UR16 ;  /* 0x0000001000347c82 */ /* 0x000fe20008000000 */
[----:B------:R-:W-:Y:S01]  /*7050*/  UMOV UR53, UR17 ;  /* 0x0000001100357c82 */ /* 0x000fe20008000000 */
[----:B------:R-:W-:Y:S01]  /*7060*/  UMOV UR55, 0x40 ;  /* 0x0000004000377882 */ /* 0x000fe20000000000 */
[----:B------:R-:W-:Y:S01]  /*7070*/  LOP3.LUT R5, R8, 0x400000, RZ, 0xfc, !PT ;  /* 0x0040000008057812 */ /* 0x000fe200078efcff */
[----:B------:R-:W-:Y:S01]  /*7080*/  VIADD R7, R13, 0x80 ;  /* 0x000000800d077836 */ /* 0x000fe20000000000 */
[----:B------:R-:W-:Y:S01]  /*7090*/  MOV R19, UR59 ;  /* 0x0000003b00137c02 */ /* 0x000fe20008000f00 */
[----:B------:R-:W-:Y:S01]  /*70a0*/  UMOV UR59, 0x8 ;  /* 0x00000008003b7882 */ /* 0x000fe20000000000 */
[----:B------:R-:W-:Y:S01]  /*70b0*/  MOV R20, UR58 ;  /* 0x0000003a00147c02 */ /* 0x000fe20008000f00 */
[----:B------:R-:W-:Y:S01]  /*70c0*/  IMAD.U32 R223, RZ, RZ, UR59 ;  /* 0x0000003bffdf7e24 */ /* 0x000fe2000f8e00ff */
[----:B------:R-:W-:Y:S01]  /*70d0*/  MOV R18, UR57 ;  /* 0x0000003900127c02 */ /* 0x000fe20008000f00 */
[----:B------:R-:W-:Y:S01]  /*70e0*/  UMOV UR57, 0x40000040 ;  /* 0x4000004000397882 */ /* 0x000fe20000000000 */
[----:B------:R-:W-:Y:S01]  /*70f0*/  VIADD R4, R4, 0xffff0000 ;  /* 0xffff000004047836 */ /* 0x000fe20000000000 */
[----:B------:R-:W-:Y:S01]  /*7100*/  LOP3.LUT R8, R8, 0x80000, RZ, 0xfc, !PT ;  /* 0x0008000008087812 */ /* 0x000fe200078efcff */
[----:B------:R-:W-:Y:S01]  /*7110*/  HGMMA.64x16x16.F32.BF16 R136, gdesc[UR24].tnspA.tnspB, R136 ;  /* 0x60200000188879f0 */ /* 0x000fe20008701888 */
[----:B------:R-:W-:-:S02]  /*7120*/  UMOV UR25, 0x40000040 ;  /* 0x4000004000197882 */ /* 0x000fc40000000000 */
[----:B------:R-:W-:Y:S01]  /*7130*/  SHF.R.U32.HI R4, RZ, 0x4, R4 ;  /* 0x00000004ff047819 */ /* 0x000fe20000011604 */
[----:B------:R-:W-:Y:S04]  /*7140*/  HGMMA.64x16x16.F32.BF16 R152, gdesc[UR36].tnspA.tnspB, R152 ;  /* 0x60200000249879f0 */ /* 0x000fe80008701898 */
[----:B------:R-:W-:Y:S01]  /*7150*/  HGMMA.64x16x16.F32.BF16 R168, gdesc[UR32].tnspA.tnspB, R168 ;  /* 0x6020000020a879f0 */ /* 0x000fe200087018a8 */
[----:B------:R-:W-:-:S03]  /*7160*/  UMOV UR33, UR25 ;  /* 0x0000001900217c82 */ /* 0x000fc60008000000 */
[----:B------:R-:W-:Y:S01]  /*7170*/  HGMMA.64x16x16.F32.BF16 R184, gdesc[UR28].tnspA.tnspB, R184 ;  /* 0x602000001cb879f0 */ /* 0x000fe200087018b8 */
[----:B------:R-:W-:-:S03]  /*7180*/  UMOV UR29, UR25 ;  /* 0x00000019001d7c82 */ /* 0x000fc60008000000 */
[----:B------:R-:W-:Y:S01]  /*7190*/  HGMMA.64x16x16.F32.BF16 R200, gdesc[UR20].tnspA.tnspB, R200 ;  /* 0x6020000014c879f0 */ /* 0x000fe200087018c8 */
[----:B------:R-:W-:Y:S01]  /*71a0*/  R2UR UR20, R9 ;  /* 0x00000000091472ca */ /* 0x000fe200000e0000 */
[C---:B------:R-:W-:Y:S01]  /*71b0*/  VIADD R9, R5.reuse, 0x80 ;  /* 0x0000008005097836 */ /* 0x040fe20000000000 */
[----:B------:R-:W-:-:S11]  /*71c0*/  R2UR UR21, R5 ;  /* 0x00000000051572ca */ /* 0x000fd600000e0000 */
[----:B------:R-:W-:Y:S02]  /*71d0*/  UMOV UR54, UR20 ;  /* 0x0000001400367c82 */ /* 0x000fe40008000000 */
[----:B------:R-:W-:Y:S01]  /*71e0*/  UMOV UR58, UR21 ;  /* 0x00000015003a7c82 */ /* 0x000fe20008000000 */
[----:B------:R-:W-:Y:S01]  /*71f0*/  UMOV UR21, UR25 ;  /* 0x0000001900157c82 */ /* 0x000fe20008000000 */
[----:B------:R-:W-:Y:S01]  /*7200*/  IMAD.U32 R222, RZ, RZ, UR58 ;  /* 0x0000003affde7e24 */ /* 0x000fe2000f8e00ff */
[----:B------:R-:W-:Y:S01]  /*7210*/  HGMMA.64x16x16.F32.BF16 R136, gdesc[UR16].tnspA.tnspB, R136 ;  /* 0x60200000108879f0 */ /* 0x000fe20008701888 */
[----:B------:R-:W-:-:S03]  /*7220*/  UMOV UR17, 0x40000040 ;  /* 0x4000004000117882 */ /* 0x000fc60000000000 */
[----:B------:R-:W-:Y:S01]  /*7230*/  HGMMA.64x16x16.F32.BF16 R152, gdesc[UR4].tnspA.tnspB, R152 ;  /* 0x60200000049879f0 */ /* 0x000fe20008701898 */
[----:B------:R-:W-:Y:S01]  /*7240*/  R2UR UR4, R7 ;  /* 0x00000000070472ca */ /* 0x000fe200000e0000 */
[----:B------:R-:W-:Y:S01]  /*7250*/  VIADD R7, R13, 0x100 ;  /* 0x000001000d077836 */ /* 0x000fe20000000000 */
[----:B------:R-:W-:Y:S01]  /*7260*/  R2UR UR5, R9 ;  /* 0x00000000090572ca */ /* 0x000fe200000e0000 */
[----:B------:R-:W-:Y:S01]  /*7270*/  VIADD R9, R5, 0x100 ;  /* 0x0000010005097836 */ /* 0x000fe20000000000 */
[----:B------:R-:W-:Y:S01]  /*7280*/  HGMMA.64x16x16.F32.BF16 R168, gdesc[UR8].tnspA.tnspB, R168 ;  /* 0x6020000008a879f0 */ /* 0x000fe200087018a8 */
[----:B------:R-:W-:Y:S01]  /*7290*/  UMOV UR8, UR54 ;  /* 0x0000003600087c82 */ /* 0x000fe20008000000 */
[----:B------:R-:W-:Y:S02]  /*72a0*/  UMOV UR9, UR55 ;  /* 0x0000003700097c82 */ /* 0x000fe40008000000 */
[----:B------:R-:W-:Y:S01]  /*72b0*/  HGMMA.64x16x16.F32.BF16 R184, gdesc[UR12].tnspA.tnspB, R184 ;  /* 0x602000000cb879f0 */ /* 0x000fe200087018b8 */
[----:B------:R-:W-:-:S03]  /*72c0*/  UMOV UR13, UR17 ;  /* 0x00000011000d7c82 */ /* 0x000fc60008000000 */
[----:B------:R-:W-:Y:S01]  /*72d0*/  HGMMA.64x16x16.F32.BF16 R200, gdesc[UR52].tnspA.tnspB, R200, gsb0 ;  /* 0x6020000034c879f0 */ /* 0x000fe200080018c8 */
[----:B------:R0:W-:Y:S06]  /*72e0*/  MEMBAR.ALL.CTA ;  /* 0x0000000000007992 */ /* 0x0001ec0000008000 */
[----:B0-----:R-:W0:Y:S01]  /*72f0*/  FENCE.VIEW.ASYNC.S ;  /* 0x00000000000073c6 */ /* 0x001e220000000000 */
[----:B------:R-:W-:Y:S02]  /*7300*/  R2UR UR52, R24 ;  /* 0x00000000183472ca */ /* 0x000fe400000e0000 */
[----:B------:R-:W-:-:S02]  /*7310*/  R2UR UR53, R23 ;  /* 0x00000000173572ca */ /* 0x000fc400000e0000 */
[----:B------:R-:W-:Y:S02]  /*7320*/  R2UR UR54, R22 ;  /* 0x00000000163672ca */ /* 0x000fe400000e0000 */
[----:B------:R-:W-:-:S07]  /*7330*/  R2UR UR55, R21 ;  /* 0x00000000153772ca */ /* 0x000fce00000e0000 */
[----:B------:R-:W-:Y:S02]  /*7340*/  UMOV UR44, UR52 ;  /* 0x00000034002c7c82 */ /* 0x000fe40008000000 */
[----:B------:R-:W-:Y:S01]  /*7350*/  UMOV UR45, UR53 ;  /* 0x00000035002d7c82 */ /* 0x000fe20008000000 */
[----:B0-----:R-:W-:Y:S06]  /*7360*/  BAR.SYNC.DEFER_BLOCKING 0x9, 0x100 ;  /* 0x0244000000007b1d */ /* 0x001fec0000010000 */
[----:B------:R-:W-:-:S06]  /*7370*/  WARPGROUP.ARRIVE ;  /* 0x00000000000079c5 */ /* 0x000fcc0000000000 */
[----:B------:R-:W-:Y:S01]  /*7380*/  HGMMA.64x64x16.F32.BF16 R24, gdesc[UR56].tnspA, RZ, !UPT ;  /* 0x20e00000381879f0 */ /* 0x000fe2000c7018ff */
[----:B------:R-:W-:Y:S01]  /*7390*/  UMOV UR56, UR4 ;  /* 0x0000000400387c82 */ /* 0x000fe20008000000 */
[----:B------:R-:W-:Y:S01]  /*73a0*/  UMOV UR57, 0x40000040 ;  /* 0x4000004000397882 */ /* 0x000fe20000000000 */
[----:B------:R-:W-:Y:S01]  /*73b0*/  UMOV UR58, UR5 ;  /* 0x00000005003a7c82 */ /* 0x000fe20008000000 */
[----:B------:R-:W-:Y:S01]  /*73c0*/  UMOV UR59, 0x8 ;  /* 0x00000008003b7882 */ /* 0x000fe20000000000 */
[----:B------:R-:W-:Y:S01]  /*73d0*/  IMAD.U32 R220, RZ, RZ, UR58 ;  /* 0x0000003affdc7e24 */ /* 0x000fe2000f8e00ff */
[----:B------:R-:W-:Y:S01]  /*73e0*/  R2UR UR4, R7 ;  /* 0x00000000070472ca */ /* 0x000fe200000e0000 */
[----:B------:R-:W-:Y:S01]  /*73f0*/  IMAD.U32 R221, RZ, RZ, UR59 ;  /* 0x0000003bffdd7e24 */ /* 0x000fe2000f8e00ff */
[----:B------:R-:W-:Y:S01]  /*7400*/  R2UR UR5, R9 ;  /* 0x00000000090572ca */ /* 0x000fe200000e0000 */
[----:B------:R-:W-:Y:S02]  /*7410*/  VIADD R7, R13, 0x180 ;  /* 0x000001800d077836 */ /* 0x000fe40000000000 */
[----:B------:R-:W-:-:S02]  /*7420*/  VIADD R9, R5, 0x180 ;  /* 0x0000018005097836 */ /* 0x000fc40000000000 */
[----:B------:R-:W-:Y:S01]  /*7430*/  VIADD R5, R5, 0x200 ;  /* 0x0000020005057836 */ /* 0x000fe20000000000 */
[----:B------:R-:W-:Y:S01]  /*7440*/  HGMMA.64x64x16.F32.BF16 R24, gdesc[UR56].tnspA, R24 ;  /* 0x20e00000381879f0 */ /* 0x000fe20008701818 */
[----:B------:R-:W-:Y:S02]  /*7450*/  R2UR UR59, R19 ;  /* 0x00000000133b72ca */ /* 0x000fe400000e0000 */
[----:B------:R-:W-:Y:S02]  /*7460*/  R2UR UR58, R20 ;  /* 0x00000000143a72ca */ /* 0x000fe400000e0000 */
[----:B------:R-:W-:Y:S02]  /*7470*/  R2UR UR57, R18 ;  /* 0x00000000123972ca */ /* 0x000fe400000e0000 */
[----:B------:R-:W-:-:S07]  /*7480*/  R2UR UR56, R17 ;  /* 0x00000000113872ca */ /* 0x000fce00000e0000 */
        /* <DEDUP_REMOVED lines=9> */
[----:B------:R-:W-:Y:S01]  /*7520*/  R2UR UR4, R7 ;  /* 0x00000000070472ca */ /* 0x000fe200000e0000 */
[----:B------:R-:W-:Y:S01]  /*7530*/  IMAD.U32 R219, RZ, RZ, UR59 ;  /* 0x0000003bffdb7e24 */ /* 0x000fe2000f8e00ff */
[----:B------:R-:W-:Y:S01]  /*7540*/  R2UR UR5, R9 ;  /* 0x00000000090572ca */ /* 0x000fe200000e0000 */
[----:B------:R-:W-:-:S02]  /*7550*/  VIADD R7, R13, 0x200 ;  /* 0x000002000d077836 */ /* 0x000fc40000000000 */
[----:B------:R-:W-:Y:S01]  /*7560*/  VIADD R9, R8, 0x210 ;  /* 0x0000021008097836 */ /* 0x000fe20000000000 */
[----:B------:R-:W-:Y:S01]  /*7570*/  HGMMA.64x64x16.F32.BF16 R24, gdesc[UR56].tnspA, R24 ;  /* 0x20e00000381879f0 */ /* 0x000fe20008701818 */
[----:B------:R-:W-:-:S06]  /*7580*/  R2UR UR59, R16 ;  /* 0x00000000103b72ca */ /* 0x000fcc00000e0000 */
[----:B------:R-:W-:Y:S01]  /*7590*/  UMOV UR56, UR4 ;  /* 0x0000000400387c82 */ /* 0x000fe20008000000 */
[----:B------:R-:W-:Y:S01]  /*75a0*/  R2UR UR58, R15 ;  /* 0x000000000f3a72ca */ /* 0x000fe200000e0000 */
[----:B------:R-:W-:Y:S01]  /*75b0*/  UMOV UR57, 0x40000040 ;  /* 0x4000004000397882 */ /* 0x000fe20000000000 */
[----:B------:R-:W-:Y:S01]  /*75c0*/  R2UR UR4, R5 ;  /* 0x00000000050472ca */ /* 0x000fe200000e0000 */
[----:B------:R-:W-:-:S03]  /*75d0*/  VIADD R5, R6, 0x400 ;  /* 0x0000040006057836 */ /* 0x000fc60000000000 */
[----:B------:R-:W-:Y:S01]  /*75e0*/  UMOV UR49, UR59 ;  /* 0x0000003b00317c82 */ /* 0x000fe20008000000 */
[----:B------:R-:W-:-:S06]  /*75f0*/  UMOV UR59, 0x8 ;  /* 0x00000008003b7882 */ /* 0x000fcc0000000000 */
[----:B------:R-:W-:Y:S01]  /*7600*/  UMOV UR48, UR58 ;  /* 0x0000003a00307c82 */ /* 0x000fe20008000000 */
[----:B------:R-:W-:Y:S01]  /*7610*/  UMOV UR58, UR5 ;  /* 0x00000005003a7c82 */ /* 0x000fe20008000000 */
[----:B------:R-:W-:Y:S01]  /*7620*/  R2UR UR5, R7 ;  /* 0x00000000070572ca */ /* 0x000fe200000e0000 */
[----:B------:R-:W-:Y:S02]  /*7630*/  IMAD.U32 R216, RZ, RZ, UR58 ;  /* 0x0000003affd87e24 */ /* 0x000fe4000f8e00ff */
[----:B------:R-:W-:Y:S01]  /*7640*/  IMAD.U32 R217, RZ, RZ, UR59 ;  /* 0x0000003bffd97e24 */ /* 0x000fe2000f8e00ff */
[----:B------:R-:W-:Y:S01]  /*7650*/  HGMMA.64x64x16.F32.BF16 R24, gdesc[UR56].tnspA, R24 ;  /* 0x20e00000381879f0 */ /* 0x000fe20008701818 */
[----:B------:R-:W-:Y:S01]  /*7660*/  R2UR UR57, R14 ;  /* 0x000000000e3972ca */ /* 0x000fe200000e0000 */
[----:B------:R-:W-:Y:S01]  /*7670*/  UMOV UR58, UR4 ;  /* 0x00000004003a7c82 */ /* 0x000fe20008000000 */
[----:B------:R-:W-:Y:S01]  /*7680*/  R2UR UR56, R12 ;  /* 0x000000000c3872ca */ /* 0x000fe200000e0000 */
[----:B------:R-:W-:Y:S01]  /*7690*/  UMOV UR59, 0x8 ;  /* 0x00000008003b7882 */ /* 0x000fe20000000000 */
[----:B------:R-:W-:-:S02]  /*76a0*/  IMAD.U32 R22, RZ, RZ, UR58 ;  /* 0x0000003aff167e24 */ /* 0x000fc4000f8e00ff */
[----:B------:R-:W-:-:S07]  /*76b0*/  IMAD.U32 R23, RZ, RZ, UR59 ;  /* 0x0000003bff177e24 */ /* 0x000fce000f8e00ff */
[----:B------:R-:W-:Y:S01]  /*76c0*/  UMOV UR53, UR57 ;  /* 0x0000003900357c82 */ /* 0x000fe20008000000 */
[----:B------:R-:W-:Y:S01]  /*76d0*/  UMOV UR57, 0x40000040 ;  /* 0x4000004000397882 */ /* 0x000fe20000000000 */
[----:B------:R-:W-:Y:S01]  /*76e0*/  UMOV UR52, UR56 ;  /* 0x0000003800347c82 */ /* 0x000fe20008000000 */
[----:B------:R-:W-:Y:S01]  /*76f0*/  UMOV UR56, UR5 ;  /* 0x0000000500387c82 */ /* 0x000fe20008000000 */
[----:B------:R-:W-:Y:S01]  /*7700*/  UMOV UR5, UR17 ;  /* 0x0000001100057c82 */ /* 0x000fe20008000000 */
        /* <DEDUP_REMOVED lines=13> */
[----:B------:R-:W-:Y:S02]  /*77e0*/  UMOV UR59, UR41 ;  /* 0x00000029003b7c82 */ /* 0x000fe40008000000 */
[----:B------:R-:W-:Y:S01]  /*77f0*/  HGMMA.64x16x16.F32.BF16 R176, gdesc[UR56].tnspA.tnspB, R176 ;  /* 0x6020000038b079f0 */ /* 0x000fe200087018b0 */
[----:B------:R-:W-:Y:S01]  /*7800*/  UMOV UR58, UR44 ;  /* 0x0000002c003a7c82 */ /* 0x000fe20008000000 */
[----:B------:R-:W-:Y:S01]  /*7810*/  UMOV UR59, UR45 ;  /* 0x0000002d003b7c82 */ /* 0x000fe20008000000 */
[----:B------:R-:W-:Y:S01]  /*7820*/  R2UR UR44, R5 ;  /* 0x00000000052c72ca */ /* 0x000fe200000e0000 */
[----:B------:R-:W-:Y:S01]  /*7830*/  HGMMA.64x16x16.F32.BF16 R192, gdesc[UR56].tnspA.tnspB, R192 ;  /* 0x6020000038c079f0 */ /* 0x000fe200087018c0 */
[----:B------:R-:W-:Y:S01]  /*7840*/  UMOV UR58, UR48 ;  /* 0x00000030003a7c82 */ /* 0x000fe20008000000 */
[----:B------:R-:W-:Y:S01]  /*7850*/  UMOV UR59, UR49 ;  /* 0x00000031003b7c82 */ /* 0x000fe20008000000 */
[----:B------:R-:W-:Y:S01]  /*7860*/  UMOV UR45, 0x40000040 ;  /* 0x40000040002d7882 */ /* 0x000fe20000000000 */
[----:B------:R-:W-:Y:S01]  /*7870*/  HGMMA.64x16x16.F32.BF16 R208, gdesc[UR56].tnspA.tnspB, R208 ;  /* 0x6020000038d079f0 */ /* 0x000fe200087018d0 */
[----:B------:R-:W-:Y:S01]  /*7880*/  UMOV UR49, UR45 ;  /* 0x0000002d00317c82 */ /* 0x000fe20008000000 */
[----:B------:R-:W-:Y:S01]  /*7890*/  UMOV UR41, UR45 ;  /* 0x0000002d00297c82 */ /* 0x000fe20008000000 */
[C---:B------:R-:W-:Y:S01]  /*78a0*/  VIADD R5, R6.reuse, 0x500 ;  /* 0x0000050006057836 */ /* 0x040fe20000000000 */
[----:B------:R-:W-:Y:S01]  /*78b0*/  UMOV UR58, UR8 ;  /* 0x00000008003a7c82 */ /* 0x000fe20008000000 */
[----:B------:R-:W-:Y:S01]  /*78c0*/  VIADD R6, R6, 0x580 ;  /* 0x0000058006067836 */ /* 0x000fe20000000000 */
[----:B------:R-:W-:Y:S01]  /*78d0*/  UMOV UR59, UR9 ;  /* 0x00000009003b7c82 */ /* 0x000fe20008000000 */
[----:B------:R-:W-:Y:S01]  /*78e0*/  UMOV UR9, UR17 ;  /* 0x0000001100097c82 */ /* 0x000fe20008000000 */
[----:B------:R-:W-:Y:S01]  /*78f0*/  UMOV UR48, UR44 ;  /* 0x0000002c00307c82 */ /* 0x000fe20008000000 */
[----:B------:R-:W-:Y:S01]  /*7900*/  UMOV UR40, UR44 ;  /* 0x0000002c00287c82 */ /* 0x000fe20008000000 */
[----:B------:R-:W-:-:S02]  /*7910*/  R2UR UR24, R5 ;  /* 0x00000000051872ca */ /* 0x000fc400000e0000 */
[----:B------:R-:W-:Y:S01]  /*7920*/  R2UR UR16, R6 ;  /* 0x00000000061072ca */ /* 0x000fe200000e0000 */
[----:B------:R-:W-:Y:S01]  /*7930*/  VIADD R6, R8, 0x100 ;  /* 0x0000010008067836 */ /* 0x000fe20000000000 */
[----:B------:R-:W-:Y:S01]  /*7940*/  LOP3.LUT R5, R4, 0x3fff, RZ, 0xc0, !PT ;  /* 0x00003fff04057812 */ /* 0x000fe200078ec0ff */
[----:B------:R-:W-:-:S04]  /*7950*/  VIADD R4, R8, 0x80 ;  /* 0x0000008008047836 */ /* 0x000fc80000000000 */
[----:B------:R-:W-:Y:S02]  /*7960*/  IMAD R12, R2, 0x800, R5 ;  /* 0x00000800020c7824 */ /* 0x000fe400078e0205 */
[----:B------:R-:W-:Y:S02]  /*7970*/  VIADD R5, R8, 0x10 ;  /* 0x0000001008057836 */ /* 0x000fe40000000000 */
        /* <DEDUP_REMOVED lines=8> */
[----:B------:R-:W-:Y:S01]  /*7a00*/  HGMMA.64x16x16.F32.BF16 R144, gdesc[UR44].tnspA.tnspB, R144 ;  /* 0x602000002c9079f0 */ /* 0x000fe20008701890 */
[----:B------:R-:W-:Y:S01]  /*7a10*/  UMOV UR46, UR52 ;  /* 0x00000034002e7c82 */ /* 0x000fe20008000000 */
[----:B------:R-:W-:Y:S01]  /*7a20*/  UMOV UR47, UR53 ;  /* 0x00000035002f7c82 */ /* 0x000fe20008000000 */
[----:B------:R-:W-:Y:S01]  /*7a30*/  UMOV UR52, UR44 ;  /* 0x0000002c00347c82 */ /* 0x000fe20008000000 */
[----:B------:R-:W-:Y:S01]  /*7a40*/  UMOV UR53, UR45 ;  /* 0x0000002d00357c82 */ /* 0x000fe20008000000 */
[----:B------:R-:W-:Y:S01]  /*7a50*/  HGMMA.64x16x16.F32.BF16 R160, gdesc[UR44].tnspA.tnspB, R160 ;  /* 0x602000002ca079f0 */ /* 0x000fe200087018a0 */
[----:B------:R-:W-:Y:S01]  /*7a60*/  R2UR UR46, R5 ;  /* 0x00000000052e72ca */ /* 0x000fe200000e0000 */
[C---:B------:R-:W-:Y:S01]  /*7a70*/  VIADD R5, R8.reuse, 0x90 ;  /* 0x0000009008057836 */ /* 0x040fe20000000000 */
[----:B------:R-:W-:Y:S01]  /*7a80*/  UMOV UR47, 0x40 ;  /* 0x00000040002f7882 */ /* 0x000fe20000000000 */
[----:B------:R-:W-:Y:S01]  /*7a90*/  HGMMA.64x16x16.F32.BF16 R176, gdesc[UR52].tnspA.tnspB, R176 ;  /* 0x6020000034b079f0 */ /* 0x000fe200087018b0 */
[----:B------:R-:W-:Y:S01]  /*7aa0*/  R2UR UR54, R8 ;  /* 0x00000000083672ca */ /* 0x000fe200000e0000 */
[----:B------:R-:W-:Y:S01]  /*7ab0*/  UMOV UR55, 0x40 ;  /* 0x0000004000377882 */ /* 0x000fe20000000000 */
[----:B------:R-:W-:Y:S01]  /*7ac0*/  R2UR UR52, R12 ;  /* 0x000000000c3472ca */ /* 0x000fe200000e0000 */
[----:B------:R-:W-:Y:S01]  /*7ad0*/  HGMMA.64x16x16.F32.BF16 R192, gdesc[UR48].tnspA.tnspB, R192 ;  /* 0x6020000030c079f0 */ /* 0x000fe200087018c0 */
[----:B------:R-:W-:Y:S01]  /*7ae0*/  UMOV UR53, 0x40000040 ;  /* 0x4000004000357882 */ /* 0x000fe20000000000 */
[----:B------:R-:W-:Y:S01]  /*7af0*/  UMOV UR45, 0x40000040 ;  /* 0x40000040002d7882 */ /* 0x000fe20000000000 */
[----:B------:R-:W-:Y:S01]  /*7b00*/  R2UR UR50, R9 ;  /* 0x00000000093272ca */ /* 0x000fe200000e0000 */
[----:B------:R-:W-:Y:S01]  /*7b10*/  HGMMA.64x16x16.F32.BF16 R208, gdesc[UR40].tnspA.tnspB, R208 ;  /* 0x6020000028d079f0 */ /* 0x000fe200087018d0 */
[----:B------:R-:W-:Y:S01]  /*7b20*/  UMOV UR49, UR45 ;  /* 0x0000002d00317c82 */ /* 0x000fe20008000000 */
[----:B------:R-:W-:Y:S01]  /*7b30*/  UMOV UR51, 0x40 ;  /* 0x0000004000337882 */ /* 0x000fe20000000000 */
[C---:B------:R-:W-:Y:S01]  /*7b40*/  VIADD R9, R8.reuse, 0x20 ;  /* 0x0000002008097836 */ /* 0x040fe20000000000 */
[----:B------:R-:W-:Y:S01]  /*7b50*/  UMOV UR43, 0x40 ;  /* 0x00000040002b7882 */ /* 0x000fe20000000000 */
[----:B------:R-:W-:Y:S03]  /*7b60*/  HGMMA.64x16x16.F32.BF16 R144, gdesc[UR24].tnspA.tnspB, R144 ;  /* 0x60200000189079f0 */ /* 0x000fe60008701890 */
[----:B------:R-:W-:Y:S01]  /*7b70*/  R2UR UR26, R9 ;  /* 0x00000000091a72ca */ /* 0x000fe200000e0000 */
[C---:B------:R-:W-:Y:S01]  /*7b80*/  VIADD R9, R8.reuse, 0xa0 ;  /* 0x000000a008097836 */ /* 0x040fe20000000000 */
[----:B------:R-:W-:Y:S01]  /*7b90*/  R2UR UR24, R231 ;  /* 0x00000000e71872ca */ /* 0x000fe200000e0000 */
[----:B------:R-:W-:Y:S01]  /*7ba0*/  UMOV UR27, 0x40 ;  /* 0x00000040001b7882 */ /* 0x000fe20000000000 */
[----:B------:R-:W-:Y:S01]  /*7bb0*/  HGMMA.64x16x16.F32.BF16 R160, gdesc[UR36].tnspA.tnspB, R160 ;  /* 0x6020000024a079f0 */ /* 0x000fe200087018a0 */
[----:B------:R-:W-:Y:S01]  /*7bc0*/  UMOV UR25, 0x40000040 ;  /* 0x4000004000197882 */ /* 0x000fe20000000000 */
[----:B------:R-:W-:Y:S01]  /*7bd0*/  R2UR UR42, R9 ;  /* 0x00000000092a72ca */ /* 0x000fe200000e0000 */
[C---:B------:R-:W-:Y:S01]  /*7be0*/  VIADD R9, R8.reuse, 0x1a0 ;  /* 0x000001a008097836 */ /* 0x040fe20000000000 */
[----:B------:R-:W-:Y:S01]  /*7bf0*/  HGMMA.64x16x16.F32.BF16 R176, gdesc[UR32].tnspA.tnspB, R176 ;  /* 0x6020000020b079f0 */ /* 0x000fe200087018b0 */
[C---:B------:R-:W-:Y:S01]  /*7c00*/  VIADD R231, R8.reuse, 0x120 ;  /* 0x0000012008e77836 */ /* 0x040fe20000000000 */
[----:B------:R-:W-:Y:S01]  /*7c10*/  UMOV UR41, UR25 ;  /* 0x0000001900297c82 */ /* 0x000fe20008000000 */
[----:B------:R-:W-:Y:S01]  /*7c20*/  UMOV UR37, UR25 ;  /* 0x0000001900257c82 */ /* 0x000fe20008000000 */
[----:B------:R-:W-:Y:S01]  /*7c30*/  HGMMA.64x16x16.F32.BF16 R192, gdesc[UR28].tnspA.tnspB, R192 ;  /* 0x602000001cc079f0 */ /* 0x000fe200087018c0 */
[----:B------:R-:W-:Y:S01]  /*7c40*/  R2UR UR34, R9 ;  /* 0x00000000092272ca */ /* 0x000fe200000e0000 */
[----:B------:R-:W-:Y:S01]  /*7c50*/  VIADD R9, R8, 0x220 ;  /* 0x0000022008097836 */ /* 0x000fe20000000000 */
[----:B------:R-:W-:Y:S01]  /*7c60*/  R2UR UR38, R231 ;  /* 0x00000000e72672ca */ /* 0x000fe200000e0000 */
[----:B------:R-:W-:Y:S01]  /*7c70*/  HGMMA.64x16x16.F32.BF16 R208, gdesc[UR20].tnspA.tnspB, R208 ;  /* 0x6020000014d079f0 */ /* 0x000fe200087018d0 */
[----:B------:R-:W-:Y:S01]  /*7c80*/  R2UR UR21, R4 ;  /* 0x00000000041572ca */ /* 0x000fe200000e0000 */
[----:B------:R-:W-:Y:S01]  /*7c90*/  VIADD R4, R8, 0x180 ;  /* 0x0000018008047836 */ /* 0x000fe20000000000 */
[----:B------:R-:W-:Y:S01]  /*7ca0*/  R2UR UR20, R6 ;  /* 0x00000000061472ca */ /* 0x000fe200000e0000 */
[----:B------:R-:W-:Y:S01]  /*7cb0*/  UMOV UR40, UR24 ;  /* 0x0000001800287c82 */ /* 0x000fe20008000000 */
[----:B------:R-:W-:Y:S01]  /*7cc0*/  R2UR UR30, R9 ;  /* 0x00000000091e72ca */ /* 0x000fe200000e0000 */
        /* <DEDUP_REMOVED lines=9> */
[----:B------:R-:W-:Y:S01]  /*7d60*/  UMOV UR23, 0x40 ;  /* 0x0000004000177882 */ /* 0x000fe20000000000 */
[----:B------:R-:W-:Y:S01]  /*7d70*/  VIADD R231, R12, 0x180 ;  /* 0x000001800ce77836 */ /* 0x000fe20000000000 */
[----:B------:R-:W-:Y:S01]  /*7d80*/  HGMMA.64x16x16.F32.BF16 R144, gdesc[UR16].tnspA.tnspB, R144 ;  /* 0x60200000109079f0 */ /* 0x000fe20008701890 */
[----:B------:R-:W-:Y:S01]  /*7d90*/  UMOV UR18, UR58 ;  /* 0x0000003a00127c82 */ /* 0x000fe20008000000 */
[----:B------:R-:W-:-:S02]  /*7da0*/  UMOV UR19, UR59 ;  /* 0x0000003b00137c82 */ /* 0x000fc40008000000 */
[----:B------:R-:W-:Y:S01]  /*7db0*/  HGMMA.64x16x16.F32.BF16 R160, gdesc[UR4].tnspA.tnspB, R160 ;  /* 0x6020000004a079f0 */ /* 0x000fe200087018a0 */
[----:B------:R-:W-:Y:S01]  /*7dc0*/  R2UR UR4, R4 ;  /* 0x00000000040472ca */ /* 0x000fe200000e0000 */
[----:B------:R-:W-:Y:S01]  /*7dd0*/  VIADD R4, R8, 0x200 ;  /* 0x0000020008047836 */ /* 0x000fe20000000000 */
[----:B------:R-:W-:Y:S01]  /*7de0*/  UMOV UR7, 0x40 ;  /* 0x0000004000077882 */ /* 0x000fe20000000000 */
[----:B------:R-:W-:Y:S01]  /*7df0*/  HGMMA.64x16x16.F32.BF16 R176, gdesc[UR8].tnspA.tnspB, R176 ;  /* 0x6020000008b079f0 */ /* 0x000fe200087018b0 */
[----:B------:R-:W-:Y:S01]  /*7e00*/  UMOV UR8, UR52 ;  /* 0x0000003400087c82 */ /* 0x000fe20008000000 */
[----:B------:R-:W-:Y:S01]  /*7e10*/  UMOV UR9, UR53 ;  /* 0x0000003500097c82 */ /* 0x000fe20008000000 */
[----:B------:R-:W-:Y:S01]  /*7e20*/  UMOV UR10, UR21 ;  /* 0x00000015000a7c82 */ /* 0x000fe20008000000 */
[----:B------:R-:W-:Y:S01]  /*7e30*/  HGMMA.64x16x16.F32.BF16 R192, gdesc[UR12].tnspA.tnspB, R192 ;  /* 0x602000000cc079f0 */ /* 0x000fe200087018c0 */
[----:B------:R-:W-:Y:S01]  /*7e40*/  UMOV UR11, 0x40 ;  /* 0x00000040000b7882 */ /* 0x000fe20000000000 */
[----:B------:R-:W-:Y:S01]  /*7e50*/  IMAD.U32 R20, RZ, RZ, UR10 ;  /* 0x0000000aff147e24 */ /* 0x000fe2000f8e00ff */
[----:B------:R-:W-:Y:S01]  /*7e60*/  UMOV UR15, 0x40 ;  /* 0x00000040000f7882 */ /* 0x000fe20000000000 */
[----:B------:R-:W-:Y:S01]  /*7e70*/  HGMMA.64x16x16.F32.BF16 R208, gdesc[UR16].tnspA.tnspB, R208, gsb0 ;  /* 0x6020000010d079f0 */ /* 0x000fe200080018d0 */
[----:B------:R-:W-:Y:S01]  /*7e80*/  IMAD.U32 R21, RZ, RZ, UR11 ;  /* 0x0000000bff157e24 */ /* 0x000fe2000f8e00ff */
[----:B------:R-:W-:Y:S01]  /*7e90*/  UMOV UR19, 0x40 ;  /* 0x0000004000137882 */ /* 0x000fe20000000000 */
[----:B------:R-:W-:-:S02]  /*7ea0*/  WARPGROUP.DEPBAR.LE gsb0, 0x1 ;  /* 0x00008000000079c5 */ /* 0x000fc40000010100 */
[----:B------:R-:W-:-:S06]  /*7eb0*/  WARPGROUP.ARRIVE ;  /* 0x00000000000079c5 */ /* 0x000fcc0000000000 */
[----:B------:R-:W-:Y:S04]  /*7ec0*/  HGMMA.64x16x16.F32.BF16 R56, gdesc[UR52].tnspA.tnspB, R56 ;  /* 0x60200000343879f0 */ /* 0x000fe80008701838 */
[----:B------:R-:W-:Y:S01]  /*7ed0*/  HGMMA.64x16x16.F32.BF16 R64, gdesc[UR8].tnspA.tnspB, R64 ;  /* 0x60200000084079f0 */ /* 0x000fe20008701840 */
[----:B------:R-:W-:Y:S01]  /*7ee0*/  UMOV UR8, UR52 ;  /* 0x0000003400087c82 */ /* 0x000fe20008000000 */
[----:B------:R-:W-:Y:S01]  /*7ef0*/  UMOV UR9, UR53 ;  /* 0x0000003500097c82 */ /* 0x000fe20008000000 */
[----:B------:R-:W-:Y:S01]  /*7f00*/  UMOV UR10, UR20 ;  /* 0x00000014000a7c82 */ /* 0x000fe20008000000 */
[----:B------:R-:W-:Y:S01]  /*7f10*/  UMOV UR11, 0x40 ;  /* 0x00000040000b7882 */ /* 0x000fe20000000000 */
[----:B------:R-:W-:Y:S01]  /*7f20*/  IMAD.U32 R18, RZ, RZ, UR10 ;  /* 0x0000000aff127e24 */ /* 0x000fe2000f8e00ff */
[----:B------:R-:W-:Y:S01]  /*7f30*/  HGMMA.64x16x16.F32.BF16 R72, gdesc[UR8].tnspA.tnspB, R72 ;  /* 0x60200000084879f0 */ /* 0x000fe20008701848 */
[----:B------:R-:W-:Y:S01]  /*7f40*/  UMOV UR10, UR4 ;  /* 0x00000004000a7c82 */ /* 0x000fe20008000000 */
[----:B------:R-:W-:Y:S01]  /*7f50*/  R2UR UR4, R4 ;  /* 0x00000000040472ca */ /* 0x000fe200000e0000 */
[----:B------:R-:W-:Y:S01]  /*7f60*/  IMAD.U32 R19, RZ, RZ, UR11 ;  /* 0x0000000bff137e24 */ /* 0x000fe2000f8e00ff */
        /* <DEDUP_REMOVED lines=8> */
[----:B------:R-:W-:Y:S01]  /*7ff0*/  UMOV UR11, 0x40 ;  /* 0x00000040000b7882 */ /* 0x000fe20000000000 */
[----:B------:R-:W-:Y:S01]  /*8000*/  VIADD R4, R12, 0x80 ;  /* 0x000000800c047836 */ /* 0x000fe20000000000 */
[----:B------:R-:W-:Y:S01]  /*8010*/  ULDC.64 UR52, c[0x0][0x208] ;  /* 0x0000820000347ab9 */ /* 0x000fe20000000a00 */
[----:B------:R-:W-:Y:S01]  /*8020*/  UMOV UR10, UR4 ;  /* 0x00000004000a7c82 */ /* 0x000fe20008000000 */
[----:B------:R-:W-:Y:S01]  /*8030*/  R2UR UR4, R5 ;  /* 0x00000000050472ca */ /* 0x000fe200000e0000 */
[----:B------:R-:W-:Y:S01]  /*8040*/  HGMMA.64x16x16.F32.BF16 R88, gdesc[UR8].tnspA.tnspB, R88 ;  /* 0x60200000085879f0 */ /* 0x000fe20008701858 */
[----:B------:R-:W-:Y:S01]  /*8050*/  R2UR UR44, R4 ;  /* 0x00000000042c72ca */ /* 0x000fe200000e0000 */
[C---:B------:R-:W-:Y:S01]  /*8060*/  VIADD R4, R8.reuse, 0x110 ;  /* 0x0000011008047836 */ /* 0x040fe20000000000 */
[----:B------:R-:W-:Y:S01]  /*8070*/  UMOV UR9, UR45 ;  /* 0x0000002d00097c82 */ /* 0x000fe20008000000 */
[----:B------:R-:W-:-:S02]  /*8080*/  VIADD R5, R8, 0x190 ;  /* 0x0000019008057836 */ /* 0x000fc40000000000 */
[----:B------:R-:W-:Y:S01]  /*8090*/  IMAD.U32 R14, RZ, RZ, UR10 ;  /* 0x0000000aff0e7e24 */ /* 0x000fe2000f8e00ff */
[----:B------:R-:W-:Y:S01]  /*80a0*/  R2UR UR5, R4 ;  /* 0x00000000040572ca */ /* 0x000fe200000e0000 */
[----:B------:R-:W-:Y:S01]  /*80b0*/  IMAD.U32 R15, RZ, RZ, UR11 ;  /* 0x0000000bff0f7e24 */ /* 0x000fe2000f8e00ff */
[----:B------:R-:W-:Y:S01]  /*80c0*/  R2UR UR6, R5 ;  /* 0x00000000050672ca */ /* 0x000fe200000e0000 */
[----:B------:R-:W-:Y:S02]  /*80d0*/  UMOV UR11, 0x40 ;  /* 0x00000040000b7882 */ /* 0x000fe40000000000 */
[----:B------:R-:W-:Y:S01]  /*80e0*/  UMOV UR10, UR4 ;  /* 0x00000004000a7c82 */ /* 0x000fe20008000000 */
[----:B------:R-:W-:Y:S01]  /*80f0*/  IMAD.U32 R11, RZ, RZ, UR11 ;  /* 0x0000000bff0b7e24 */ /* 0x000fe2000f8e00ff */
[----:B------:R-:W-:Y:S01]  /*8100*/  UMOV UR8, UR44 ;  /* 0x0000002c00087c82 */ /* 0x000fe20008000000 */
[----:B------:R-:W-:Y:S01]  /*8110*/  IMAD.U32 R10, RZ, RZ, UR10 ;  /* 0x0000000aff0a7e24 */ /* 0x000fe2000f8e00ff */
[----:B------:R-:W-:Y:S01]  /*8120*/  UMOV UR48, UR44 ;  /* 0x0000002c00307c82 */ /* 0x000fe20008000000 */
[----:B------:R-:W-:Y:S01]  /*8130*/  R2UR UR4, R231 ;  /* 0x00000000e70472ca */ /* 0x000fe200000e0000 */
[----:B------:R-:W-:-:S05]  /*8140*/  VIADD R231, R8, 0x130 ;  /* 0x0000013008e77836 */ /* 0x000fca0000000000 */
[----:B------:R-:W-:Y:S01]  /*8150*/  R2UR UR18, R231 ;  /* 0x00000000e71272ca */ /* 0x000fe200000e0000 */
        /* <DEDUP_REMOVED lines=14> */
[C---:B------:R-:W-:Y:S01]  /*8240*/  VIADD R9, R8.reuse, 0xb0 ;  /* 0x000000b008097836 */ /* 0x040fe20000000000 */
[----:B------:R-:W-:Y:S01]  /*8250*/  HGMMA.64x16x16.F32.BF16 R80, gdesc[UR8].tnspA.tnspB, R80 ;  /* 0x60200000085079f0 */ /* 0x000fe20008701850 */
[----:B------:R-:W-:Y:S01]  /*8260*/  UMOV UR5, 0x40000040 ;  /* 0x4000004000057882 */ /* 0x000fe20000000000 */
[----:B------:R-:W-:Y:S01]  /*8270*/  UMOV UR20, UR4 ;  /* 0x0000000400147c82 */ /* 0x000fe20008000000 */
[----:B------:R-:W-:Y:S01]  /*8280*/  UMOV UR16, UR4 ;  /* 0x0000000400107c82 */ /* 0x000fe20008000000 */
[----:B------:R-:W-:Y:S01]  /*8290*/  UMOV UR12, UR4 ;  /* 0x00000004000c7c82 */ /* 0x000fe20008000000 */
[----:B------:R-:W-:Y:S01]  /*82a0*/  UMOV UR8, UR4 ;  /* 0x0000000400087c82 */ /* 0x000fe20008000000 */
[----:B------:R-:W-:Y:S01]  /*82b0*/  R2UR UR22, R9 ;  /* 0x00000000091672ca */ /* 0x000fe200000e0000 */
[C---:B------:R-:W-:Y:S01]  /*82c0*/  VIADD R9, R8.reuse, 0x1b0 ;  /* 0x000001b008097836 */ /* 0x040fe20000000000 */
[----:B------:R-:W-:Y:S01]  /*82d0*/  UMOV UR21, UR5 ;  /* 0x0000000500157c82 */ /* 0x000fe20008000000 */
[----:B------:R-:W-:Y:S01]  /*82e0*/  HGMMA.64x16x16.F32.BF16 R88, gdesc[UR48].tnspA.tnspB, R88 ;  /* 0x60200000305879f0 */ /* 0x000fe20008701858 */
[----:B------:R-:W-:Y:S01]  /*82f0*/  VIADD R8, R8, 0x230 ;  /* 0x0000023008087836 */ /* 0x000fe20000000000 */
[----:B------:R-:W-:Y:S01]  /*8300*/  UMOV UR17, UR5 ;  /* 0x0000000500117c82 */ /* 0x000fe20008000000 */
[----:B------:R-:W-:Y:S01]  /*8310*/  R2UR UR14, R9 ;  /* 0x00000000090e72ca */ /* 0x000fe200000e0000 */
[----:B------:R-:W-:Y:S01]  /*8320*/  UMOV UR13, UR5 ;  /* 0x00000005000d7c82 */ /* 0x000fe20008000000 */
[----:B------:R-:W-:Y:S01]  /*8330*/  UMOV UR9, UR5 ;  /* 0x0000000500097c82 */ /* 0x000fe20008000000 */
[----:B------:R-:W-:Y:S01]  /*8340*/  IMAD.U32 R6, RZ, RZ, UR10 ;  /* 0x0000000aff067e24 */ /* 0x000fe2000f8e00ff */
[----:B------:R-:W-:Y:S01]  /*8350*/  R2UR UR10, R8 ;  /* 0x00000000080a72ca */ /* 0x000fe200000e0000 */
[----:B------:R-:W-:Y:S01]  /*8360*/  IMAD.U32 R7, RZ, RZ, UR11 ;  /* 0x0000000bff077e24 */ /* 0x000fe2000f8e00ff */
[----:B------:R-:W-:Y:S01]  /*8370*/  UMOV UR11, 0x40 ;  /* 0x00000040000b7882 */ /* 0x000fe20000000000 */
[----:B------:R-:W-:Y:S04]  /*8380*/  HGMMA.64x16x16.F32.BF16 R56, gdesc[UR24].tnspA.tnspB, R56 ;  /* 0x60200000183879f0 */ /* 0x000fe80008701838 */
[----:B------:R-:W-:Y:S04]  /*8390*/  HGMMA.64x16x16.F32.BF16 R64, gdesc[UR40].tnspA.tnspB, R64 ;  /* 0x60200000284079f0 */ /* 0x000fe80008701840 */
[----:B------:R-:W-:Y:S04]  /*83a0*/  HGMMA.64x16x16.F32.BF16 R72, gdesc[UR36].tnspA.tnspB, R72 ;  /* 0x60200000244879f0 */ /* 0x000fe80008701848 */
[----:B------:R-:W-:Y:S04]  /*83b0*/  HGMMA.64x16x16.F32.BF16 R80, gdesc[UR32].tnspA.tnspB, R80 ;  /* 0x60200000205079f0 */ /* 0x000fe80008701850 */
[----:B------:R-:W-:Y:S04]  /*83c0*/  HGMMA.64x16x16.F32.BF16 R88, gdesc[UR28].tnspA.tnspB, R88 ;  /* 0x602000001c5879f0 */ /* 0x000fe80008701858 */
[----:B------:R-:W-:Y:S01]  /*83d0*/  HGMMA.64x16x16.F32.BF16 R56, gdesc[UR4].tnspA.tnspB, R56 ;  /* 0x60200000043879f0 */ /* 0x000fe20008701838 */
[----:B------:R-:W-:-:S03]  /*83e0*/  USHF.L.U32 UR4, UR60, 0xe, URZ ;  /* 0x0000000e3c047899 */ /* 0x000fc6000800063f */
[----:B------:R-:W-:Y:S03]  /*83f0*/  HGMMA.64x16x16.F32.BF16 R64, gdesc[UR20].tnspA.tnspB, R64 ;  /* 0x60200000144079f0 */ /* 0x000fe60008701840 */
[----:B------:R-:W-:Y:S01]  /*8400*/  IMAD.U32 R231, RZ, RZ, UR4 ;  /* 0x00000004ffe77e24 */ /* 0x000fe2000f8e00ff */
[----:B------:R-:W-:Y:S01]  /*8410*/  IADD3 R9, P1, R232, UR4, RZ ;  /* 0x00000004e8097c10 */ /* 0x000fe2000ff3e0ff */
[----:B------:R-:W-:Y:S01]  /*8420*/  ULDC.64 UR4, c[0x0][0x2c0] ;  /* 0x0000b00000047ab9 */ /* 0x000fe20000000a00 */
[----:B------:R-:W-:Y:S02]  /*8430*/  HGMMA.64x16x16.F32.BF16 R72, gdesc[UR16].tnspA.tnspB, R72 ;  /* 0x60200000104879f0 */ /* 0x000fe40008701848 */
[----:B------:R-:W-:Y:S02]  /*8440*/  LEA R8, P2, R9, UR4, 0x2 ;  /* 0x0000000409087c11 */ /* 0x000fe4000f8410ff */
[----:B---3--:R-:W-:-:S04]  /*8450*/  LEA.HI.X.SX32 R231, R231, R235, 0x1, P1 ;  /* 0x000000ebe7e77211 */ /* 0x008fc800008f0eff */
[----:B------:R-:W-:Y:S01]  /*8460*/  LEA.HI.X R9, R9, UR5, R231, 0x2, P2 ;  /* 0x0000000509097c11 */ /* 0x000fe200090f14e7 */
[----:B------:R-:W-:Y:S04]  /*8470*/  HGMMA.64x16x16.F32.BF16 R80, gdesc[UR12].tnspA.tnspB, R80 ;  /* 0x602000000c5079f0 */ /* 0x000fe80008701850 */
[----:B------:R0:W-:Y:S04]  /*8480*/  REDG.E.ADD.F32x4.FTZ.RN.STRONG.GPU desc[UR52][R8.64], R24 ;  /* 0x00000018080079a6 */ /* 0x0001e8000c10f7b4 */
[----:B------:R0:W-:Y:S01]  /*8490*/  REDG.E.ADD.F32x4.FTZ.RN.STRONG.GPU desc[UR52][R8.64+0x800], R28 ;  /* 0x0008001c080079a6 */ /* 0x0001e2000c10f7b4 */
[----:B------:R-:W-:Y:S03]  /*84a0*/  HGMMA.64x16x16.F32.BF16 R88, gdesc[UR8].tnspA.tnspB, R88, gsb0 ;  /* 0x60200000085879f0 */ /* 0x000fe60008001858 */
[----:B------:R0:W-:Y:S04]  /*84b0*/  REDG.E.ADD.F32x4.FTZ.RN.STRONG.GPU desc[UR52][R8.64+0x1000], R32 ;  /* 0x00100020080079a6 */ /* 0x0001e8000c10f7b4 */
[----:B------:R0:W-:Y:S01]  /*84c0*/  REDG.E.ADD.F32x4.FTZ.RN.STRONG.GPU desc[UR52][R8.64+0x1800], R36 ;  /* 0x00180024080079a6 */ /* 0x0001e2000c10f7b4 */
[----:B------:R-:W-:-:S03]  /*84d0*/  WARPGROUP.DEPBAR.LE gsb0, 0x1 ;  /* 0x00008000000079c5 */ /* 0x000fc60000010100 */
[----:B------:R0:W-:Y:S04]  /*84e0*/  REDG.E.ADD.F32x4.FTZ.RN.STRONG.GPU desc[UR52][R8.64+0x2000], R40 ;  /* 0x00200028080079a6 */ /* 0x0001e8000c10f7b4 */
[----:B------:R0:W-:Y:S04]  /*84f0*/  REDG.E.ADD.F32x4.FTZ.RN.STRONG.GPU desc[UR52][R8.64+0x2800], R44 ;  /* 0x0028002c080079a6 */ /* 0x0001e8000c10f7b4 */
[----:B------:R0:W-:Y:S04]  /*8500*/  REDG.E.ADD.F32x4.FTZ.RN.STRONG.GPU desc[UR52][R8.64+0x3000], R48 ;  /* 0x00300030080079a6 */ /* 0x0001e8000c10f7b4 */
[----:B------:R0:W-:Y:S01]  /*8510*/  REDG.E.ADD.F32x4.FTZ.RN.STRONG.GPU desc[UR52][R8.64+0x3800], R52 ;  /* 0x00380034080079a6 */ /* 0x0001e2000c10f7b4 */
[----:B------:R-:W-:Y:S05]  /*8520*/  @!P0 BRA `(.L_x_893) ;  /* 0x0000000000048947 */ /* 0x000fea0003800000 */
[----:B------:R-:W-:Y:S01]  /*8530*/  BPT.TRAP 0x1 ;  /* 0x000000040000795c */ /* 0x000fe20000300000 */
.L_x_893:
[----:B0-----:R-:W-:Y:S01]  /*8540*/  VIADD R24, R13, 0x500 ;  /* 0x000005000d187836 */ /* 0x001fe20000000000 */
        /* <DEDUP_REMOVED lines=37> */
[----:B------:R-:W-:Y:S01]  /*87a0*/  UMOV UR45, 0x40000040 ;  /* 0x40000040002d7882 */ /* 0x000fe20000000000 */
[----:B------:R-:W-:Y:S02]  /*87b0*/  WARPGROUP.DEPBAR.LE gsb0, 0x0 ;  /* 0x00008000000079c5 */ /* 0x000fe40000010000 */
[----:B------:R-:W-:Y:S01]  /*87c0*/  WARPGROUP.ARRIVE ;  /* 0x00000000000079c5 */ /* 0x000fe20000000000 */
[----:B------:R-:W-:Y:S04]  /*87d0*/  REDG.E.ADD.F32x4.FTZ.RN.STRONG.GPU desc[UR4][R8.64+0x4000], R24 ;  /* 0x00400018080079a6 */ /* 0x000fe8000c10f784 */
[----:B------:R-:W-:Y:S03]  /*87e0*/  REDG.E.ADD.F32x4.FTZ.RN.STRONG.GPU desc[UR4][R8.64+0x4800], R28 ;  /* 0x0048001c080079a6 */ /* 0x000fe6000c10f784 */
[----:B------:R-:W-:Y:S01]  /*87f0*/  HGMMA.64x16x16.F32.BF16 R96, gdesc[UR52].tnspA.tnspB, R96 ;  /* 0x60200000346079f0 */ /* 0x000fe20008701860 */
[----:B------:R-:W-:-:S02]  /*8800*/  R2UR UR54, R20 ;  /* 0x00000000143672ca */ /* 0x000fc400000e0000 */
[----:B------:R-:W-:Y:S01]  /*8810*/  R2UR UR55, R21 ;  /* 0x00000000153772ca */ /* 0x000fe200000e0000 */
[----:B------:R-:W-:Y:S04]  /*8820*/  REDG.E.ADD.F32x4.FTZ.RN.STRONG.GPU desc[UR4][R8.64+0x5000], R32 ;  /* 0x00500020080079a6 */ /* 0x000fe8000c10f784 */
[----:B------:R-:W-:Y:S04]  /*8830*/  REDG.E.ADD.F32x4.FTZ.RN.STRONG.GPU desc[UR4][R8.64+0x5800], R36 ;  /* 0x00580024080079a6 */ /* 0x000fe8000c10f784 */
[----:B------:R-:W-:Y:S04]  /*8840*/  REDG.E.ADD.F32x4.FTZ.RN.STRONG.GPU desc[UR4][R8.64+0x6000], R40 ;  /* 0x00600028080079a6 */ /* 0x000fe8000c10f784 */
[----:B------:R-:W-:Y:S01]  /*8850*/  HGMMA.64x16x16.F32.BF16 R104, gdesc[UR52].tnspA.tnspB, R104 ;  /* 0x60200000346879f0 */ /* 0x000fe20008701868 */
[----:B------:R-:W-:Y:S01]  /*8860*/  R2UR UR54, R18 ;  /* 0x00000000123672ca */ /* 0x000fe200000e0000 */
[----:B------:R-:W-:Y:S01]  /*8870*/  REDG.E.ADD.F32x4.FTZ.RN.STRONG.GPU desc[UR4][R8.64+0x6800], R44 ;  /* 0x0068002c080079a6 */ /* 0x000fe2000c10f784 */
[----:B------:R-:W-:-:S03]  /*8880*/  R2UR UR55, R19 ;  /* 0x00000000133772ca */ /* 0x000fc600000e0000 */
[----:B------:R-:W-:Y:S04]  /*8890*/  REDG.E.ADD.F32x4.FTZ.RN.STRONG.GPU desc[UR4][R8.64+0x7000], R48 ;  /* 0x00700030080079a6 */ /* 0x000fe8000c10f784 */
[----:B------:R0:W-:Y:S01]  /*88a0*/  REDG.E.ADD.F32x4.FTZ.RN.STRONG.GPU desc[UR4][R8.64+0x7800], R52 ;  /* 0x00780034080079a6 */ /* 0x0001e2000c10f784 */
[----:B------:R-:W-:Y:S01]  /*88b0*/  UMOV UR25, 0x40000040 ;  /* 0x4000004000197882 */ /* 0x000fe20000000000 */
[----:B------:R-:W-:Y:S01]  /*88c0*/  UMOV UR5, 0x40000040 ;  /* 0x4000004000057882 */ /* 0x000fe20000000000 */
[----:B------:R-:W-:Y:S01]  /*88d0*/  UMOV UR41, UR25 ;  /* 0x0000001900297c82 */ /* 0x000fe20008000000 */
[----:B------:R-:W-:Y:S01]  /*88e0*/  UMOV UR37, UR25 ;  /* 0x0000001900257c82 */ /* 0x000fe20008000000 */
[----:B------:R-:W-:Y:S01]  /*88f0*/  UMOV UR33, UR25 ;  /* 0x0000001900217c82 */ /* 0x000fe20008000000 */
[----:B------:R-:W-:Y:S01]  /*8900*/  HGMMA.64x16x16.F32.BF16 R112, gdesc[UR52].tnspA.tnspB, R112 ;  /* 0x60200000347079f0 */ /* 0x000fe20008701870 */
[----:B------:R-:W-:Y:S01]  /*8910*/  R2UR UR54, R16 ;  /* 0x00000000103672ca */ /* 0x000fe200000e0000 */
[----:B------:R-:W-:Y:S01]  /*8920*/  UMOV UR21, UR5 ;  /* 0x0000000500157c82 */ /* 0x000fe20008000000 */
[----:B------:R-:W-:Y:S01]  /*8930*/  R2UR UR55, R17 ;  /* 0x00000000113772ca */ /* 0x000fe200000e0000 */
[----:B------:R-:W-:Y:S01]  /*8940*/  UMOV UR17, UR5 ;  /* 0x0000000500117c82 */ /* 0x000fe20008000000 */
[----:B------:R-:W-:Y:S01]  /*8950*/  UMOV UR13, UR5 ;  /* 0x00000005000d7c82 */ /* 0x000fe20008000000 */
[----:B0-----:R-:W-:-:S10]  /*8960*/  VIADD R8, R12, 0x480 ;  /* 0x000004800c087836 */ /* 0x001fd40000000000 */
[----:B------:R-:W-:Y:S01]  /*8970*/  HGMMA.64x16x16.F32.BF16 R120, gdesc[UR52].tnspA.tnspB, R120 ;  /* 0x60200000347879f0 */ /* 0x000fe20008701878 */
[----:B------:R-:W-:Y:S02]  /*8980*/  R2UR UR54, R14 ;  /* 0x000000000e3672ca */ /* 0x000fe400000e0000 */
[----:B------:R-:W-:Y:S02]  /*8990*/  R2UR UR55, R15 ;  /* 0x000000000f3772ca */ /* 0x000fe400000e0000 */
[----:B------:R-:W-:-:S11]  /*89a0*/  R2UR UR44, R8 ;  /* 0x00000000082c72ca */ /* 0x000fd600000e0000 */
[----:B------:R-:W-:Y:S04]  /*89b0*/  HGMMA.64x16x16.F32.BF16 R128, gdesc[UR52].tnspA.tnspB, R128 ;  /* 0x60200000348079f0 */ /* 0x000fe80008701880 */
[----:B------:R-:W-:Y:S01]  /*89c0*/  HGMMA.64x16x16.F32.BF16 R96, gdesc[UR44].tnspA.tnspB, R96 ;  /* 0x602000002c6079f0 */ /* 0x000fe20008701860 */
[----:B------:R-:W-:Y:S02]  /*89d0*/  R2UR UR46, R10 ;  /* 0x000000000a2e72ca */ /* 0x000fe400000e0000 */
[----:B------:R-:W-:-:S13]  /*89e0*/  R2UR UR47, R11 ;  /* 0x000000000b2f72ca */ /* 0x000fda00000e0000 */
[----:B------:R-:W-:Y:S01]  /*89f0*/  HGMMA.64x16x16.F32.BF16 R104, gdesc[UR44].tnspA.tnspB, R104 ;  /* 0x602000002c6879f0 */ /* 0x000fe20008701868 */
[----:B------:R-:W-:Y:S01]  /*8a00*/  R2UR UR46, R4 ;  /* 0x00000000042e72ca */ /* 0x000fe200000e0000 */
[C---:B------:R-:W-:Y:S01]  /*8a10*/  VIADD R4, R12.reuse, 0x500 ;  /* 0x000005000c047836 */ /* 0x040fe20000000000 */
[----:B------:R-:W-:Y:S01]  /*8a20*/  R2UR UR47, R5 ;  /* 0x00000000052f72ca */ /* 0x000fe200000e0000 */
[----:B------:R-:W-:-:S03]  /*8a30*/  VIADD R12, R12, 0x580 ;  /* 0x000005800c0c7836 */ /* 0x000fc60000000000 */
[----:B------:R-:W-:Y:S02]  /*8a40*/  R2UR UR24, R4 ;  /* 0x00000000041872ca */ /* 0x000fe400000e0000 */
[----:B------:R-:W-:-:S07]  /*8a50*/  R2UR UR4, R12 ;  /* 0x000000000c0472ca */ /* 0x000fce00000e0000 */
[----:B------:R-:W-:Y:S01]  /*8a60*/  HGMMA.64x16x16.F32.BF16 R112, gdesc[UR44].tnspA.tnspB, R112 ;  /* 0x602000002c7079f0 */ /* 0x000fe20008701870 */
[----:B------:R-:W-:Y:S02]  /*8a70*/  R2UR UR46, R6 ;  /* 0x00000000062e72ca */ /* 0x000fe400000e0000 */
[----:B------:R-:W-:Y:S01]  /*8a80*/  R2UR UR47, R7 ;  /* 0x00000000072f72ca */ /* 0x000fe200000e0000 */
[----:B------:R-:W-:Y:S01]  /*8a90*/  UMOV UR40, UR24 ;  /* 0x0000001800287c82 */ /* 0x000fe20008000000 */
[----:B------:R-:W-:Y:S01]  /*8aa0*/  UMOV UR36, UR24 ;  /* 0x0000001800247c82 */ /* 0x000fe20008000000 */
[----:B------:R-:W-:Y:S01]  /*8ab0*/  UMOV UR32, UR24 ;  /* 0x0000001800207c82 */ /* 0x000fe20008000000 */
[----:B------:R-:W-:Y:S01]  /*8ac0*/  UMOV UR20, UR4 ;  /* 0x0000000400147c82 */ /* 0x000fe20008000000 */
[----:B------:R-:W-:Y:S01]  /*8ad0*/  UMOV UR16, UR4 ;  /* 0x0000000400107c82 */ /* 0x000fe20008000000 */
[----:B------:R-:W-:-:S07]  /*8ae0*/  UMOV UR12, UR4 ;  /* 0x00000004000c7c82 */ /* 0x000fce0008000000 */
        /* <DEDUP_REMOVED lines=19> */
[----:B------:R-:W-:Y:S05]  /*8c20*/  @!P0 BRA `(.L_x_894) ;  /* 0x0000000000048947 */ /* 0x000fea0003800000 */
[----:B------:R-:W-:Y:S01]  /*8c30*/  BPT.TRAP 0x1 ;  /* 0x000000040000795c */ /* 0x000fe20000300000 */
.L_x_894:
[----:B------:R-:W-:Y:S01]  /*8c40*/  UIADD3 UR60, UR60, 0x1, URZ ;  /* 0x000000013c3c7890 */ /* 0x000fe2000fffe03f */
[----:B------:R-:W-:Y:S01]  /*8c50*/  VIADD R2, R2, 0x1 ;  /* 0x0000000102027836 */ /* 0x000fe20000000000 */
[----:B------:R-:W-:Y:S01]  /*8c60*/  LOP3.LUT R226, R226, 0x1, RZ, 0x3c, !PT ;  /* 0x00000001e2e27812 */ /* 0x000fe200078e3cff */
[----:B------:R-:W-:Y:S01]  /*8c70*/  VIADD R224, R224, 0x31620 ;  /* 0x00031620e0e07836 */ /* 0x000fe20000000000 */
[----:B------:R-:W-:Y:S02]  /*8c80*/  UISETP.GE.AND UP0, UPT, UR60, UR61, UPT ;  /* 0x0000003d3c00728c */ /* 0x000fe4000bf06270 */
[----:B------:R-:W-:Y:S02]  /*8c90*/  ISETP.NE.AND P0, PT, R2, 0x2, PT ;  /* 0x000000020200780c */ /* 0x000fe40003f05270 */
[----:B------:R-:W-:Y:S02]  /*8ca0*/  PRMT R224, RZ, 0x654, R224 ;  /* 0x00000654ffe07816 */ /* 0x000fe400000000e0 */
[----:B------:R-:W-:-:S02]  /*8cb0*/  PLOP3.LUT P1, PT, PT, PT, UP0, 0x80, 0x0 ;  /* 0x000000000000781c */ /* 0x000fc40003f2f008 */
[----:B------:R-:W-:Y:S01]  /*8cc0*/  SEL R5, RZ, 0x1, P0 ;  /* 0x00000001ff057807 */ /* 0x000fe20000000000 */
[----:B------:R0:W-:Y:S01]  /*8cd0*/  SYNCS.ARRIVE.TRANS64.RED.A1T0 RZ, [R224+URZ], RZ ;  /* 0x000000ffe0ff79a7 */ /* 0x0001e2000810043f */
[----:B------:R-:W-:Y:S02]  /*8ce0*/  SEL R2, R2, RZ, P0 ;  /* 0x000000ff02027207 */ /* 0x000fe40000000000 */
[----:B------:R-:W-:-:S07]  /*8cf0*/  LOP3.LUT R228, R228, R5, RZ, 0x3c, !PT ;  /* 0x00000005e4e47212 */ /* 0x000fce00078e3cff */
[----:B0-----:R-:W-:Y:S05]  /*8d00*/  @!P1 BRA `(.L_x_895) ;  /* 0xffffff9000589947 */ /* 0x001fea000383ffff */
        /* <DEDUP_REMOVED lines=82> */
.L_x_882:
[----:B------:R-:W-:Y:S05]  /*9230*/  @P0 BRA `(.L_x_896) ;  /* 0x0000002400a00947 */ /* 0x000fea0003800000 */
[----:B------:R-:W2:Y:S01]  /*9240*/  S2R R4, SR_TID.X ;  /* 0x0000000000047919 */ /* 0x000ea20000002100 */
[----:B------:R-:W3:Y:S01]  /*9250*/  S2UR UR5, SR_CgaCtaId ;  /* 0x00000000000579c3 */ /* 0x000ee20000008800 */
        /* <DEDUP_REMOVED lines=13> */
[----:B------:R-:W-:Y:S01]  /*9330*/  F2FP.BF16.F32.PACK_AB R160, R161, R160 ;  /* 0x000000a0a1a0723e */ /* 0x000fe200000010ff */
[----:B---3--:R-:W-:Y:S01]  /*9340*/  ULEA UR5, UR5, UR4, 0x18 ;  /* 0x0000000405057291 */ /* 0x008fe2000f8ec03f */
[----:B------:R-:W-:Y:S02]  /*9350*/  F2FP.BF16.F32.PACK_AB R154, R157, R156 ;  /* 0x0000009c9d9a723e */ /* 0x000fe400000010ff */
[----:B------:R-:W-:-:S02]  /*9360*/  F2FP.BF16.F32.PACK_AB R155, R159, R158 ;  /* 0x0000009e9f9b723e */ /* 0x000fc400000010ff */
[----:B------:R-:W-:Y:S01]  /*9370*/  F2FP.BF16.F32.PACK_AB R161, R163, R162 ;  /* 0x000000a2a3a1723e */ /* 0x000fe200000010ff */
[----:B--2---:R-:W-:Y:S01]  /*9380*/  VIADD R4, R4, 0xffffff80 ;  /* 0xffffff8004047836 */ /* 0x004fe20000000000 */
[----:B------:R-:W-:Y:S02]  /*9390*/  F2FP.BF16.F32.PACK_AB R168, R169, R168 ;  /* 0x000000a8a9a8723e */ /* 0x000fe400000010ff */
[----:B------:R-:W-:Y:S01]  /*93a0*/  F2FP.BF16.F32.PACK_AB R162, R165, R164 ;  /* 0x000000a4a5a2723e */ /* 0x000fe200000010ff */
[----:B-1----:R-:W-:Y:S01]  /*93b0*/  IMAD.SHL.U32 R2, R4, 0x40, RZ ;  /* 0x0000004004027824 */ /* 0x002fe200078e00ff */
[----:B------:R-:W-:Y:S02]  /*93c0*/  SHF.R.S32.HI R11, RZ, 0x1f, R4 ;  /* 0x0000001fff0b7819 */ /* 0x000fe40000011404 */
[----:B------:R-:W-:Y:S02]  /*93d0*/  F2FP.BF16.F32.PACK_AB R163, R167, R166 ;  /* 0x000000a6a7a3723e */ /* 0x000fe400000010ff */
[----:B------:R-:W-:-:S02]  /*93e0*/  LEA.HI R5, R11, R4, RZ, 0x5 ;  /* 0x000000040b057211 */ /* 0x000fc400078f28ff */
[----:B------:R-:W-:Y:S02]  /*93f0*/  LOP3.LUT R2, R2, 0x1c0, RZ, 0xc0, !PT ;  /* 0x000001c002027812 */ /* 0x000fe400078ec0ff */
[----:B------:R-:W-:Y:S02]  /*9400*/  SHF.R.S32.HI R0, RZ, 0x5, R5 ;  /* 0x00000005ff007819 */ /* 0x000fe40000011405 */
[CC--:B------:R-:W-:Y:S02]  /*9410*/  LEA.HI R9, R11.reuse, R4.reuse, RZ, 0x4 ;  /* 0x000000040b097211 */ /* 0x0c0fe400078f20ff */
[CC--:B------:R-:W-:Y:S01]  /*9420*/  LEA.HI R3, R11.reuse, R4.reuse, RZ, 0x3 ;  /* 0x000000040b037211 */ /* 0x0c0fe200078f18ff */
[----:B------:R-:W-:Y:S01]  /*9430*/  IMAD.SHL.U32 R7, R0, 0x10, RZ ;  /* 0x0000001000077824 */ /* 0x000fe200078e00ff */
[----:B------:R-:W-:Y:S02]  /*9440*/  SHF.R.S32.HI R8, RZ, 0x4, R9 ;  /* 0x00000004ff087819 */ /* 0x000fe40000011409 */
[----:B------:R-:W-:-:S02]  /*9450*/  LEA.HI R11, R11, R4, RZ, 0x7 ;  /* 0x000000040b0b7211 */ /* 0x000fc400078f38ff */
[----:B------:R-:W-:Y:S02]  /*9460*/  LOP3.LUT R6, R2, 0x30, R7, 0xf8, !PT ;  /* 0x0000003002067812 */ /* 0x000fe400078ef807 */
[----:B------:R-:W-:Y:S02]  /*9470*/  SHF.R.U32.HI R2, RZ, 0x3, R2 ;  /* 0x00000003ff027819 */ /* 0x000fe40000011602 */
[----:B------:R-:W-:Y:S02]  /*9480*/  LOP3.LUT R3, R6, 0x8, R3, 0xf8, !PT ;  /* 0x0000000806037812 */ /* 0x000fe400078ef803 */
[----:B------:R-:W-:Y:S02]  /*9490*/  LEA.HI R9, R9, R8, RZ, 0x1 ;  /* 0x0000000809097211 */ /* 0x000fe400078f08ff */
[----:B------:R-:W-:Y:S02]  /*94a0*/  LOP3.LUT R6, R3, R2, RZ, 0x3c, !PT ;  /* 0x0000000203067212 */ /* 0x000fe400078e3cff */
[----:B------:R-:W1:Y:S01]  /*94b0*/  LDC.64 R2, c[0x0][0x878] ;  /* 0x00021e00ff027b82 */ /* 0x000e620000000a00 */
[----:B------:R-:W-:-:S02]  /*94c0*/  LOP3.LUT R9, R9, 0x7ffffe, RZ, 0xc0, !PT ;  /* 0x007ffffe09097812 */ /* 0x000fc400078ec0ff */
[----:B------:R-:W-:Y:S02]  /*94d0*/  F2FP.BF16.F32.PACK_AB R169, R171, R170 ;  /* 0x000000aaaba9723e */ /* 0x000fe400000010ff */
[----:B------:R-:W-:Y:S01]  /*94e0*/  F2FP.BF16.F32.PACK_AB R176, R177, R176 ;  /* 0x000000b0b1b0723e */ /* 0x000fe200000010ff */
[----:B------:R-:W-:Y:S01]  /*94f0*/  IMAD.IADD R9, R8, 0x1, -R9 ;  /* 0x0000000108097824 */ /* 0x000fe200078e0a09 */
[----:B------:R-:W-:Y:S02]  /*9500*/  SHF.R.S32.HI R8, RZ, 0x7, R11 ;  /* 0x00000007ff087819 */ /* 0x000fe4000001140b */
[----:B------:R-:W-:Y:S02]  /*9510*/  F2FP.BF16.F32.PACK_AB R170, R173, R172 ;  /* 0x000000acadaa723e */ /* 0x000fe400000010ff */
[----:B------:R-:W-:Y:S01]  /*9520*/  F2FP.BF16.F32.PACK_AB R171, R175, R174 ;  /* 0x000000aeafab723e */ /* 0x000fe200000010ff */
[----:B------:R-:W-:Y:S01]  /*9530*/  IMAD R9, R8, 0xa, R9 ;  /* 0x0000000a08097824 */ /* 0x000fe200078e0209 */
[----:B------:R-:W-:-:S02]  /*9540*/  F2FP.BF16.F32.PACK_AB R177, R179, R178 ;  /* 0x000000b2b3b1723e */ /* 0x000fc400000010ff */
[----:B------:R-:W-:Y:S01]  /*9550*/  F2FP.BF16.F32.PACK_AB R184, R185, R184 ;  /* 0x000000b8b9b8723e */ /* 0x000fe200000010ff */
[----:B------:R-:W-:Y:S01]  /*9560*/  IMAD.U32 R6, R9, 0x200, R6 ;  /* 0x0000020009067824 */ /* 0x000fe200078e0006 */
[----:B------:R-:W-:Y:S01]  /*9570*/  F2FP.BF16.F32.PACK_AB R178, R181, R180 ;  /* 0x000000b4b5b2723e */ /* 0x000fe200000010ff */
[----:B------:R-:W2:Y:S01]  /*9580*/  LDC.64 R8, c[0x0][0x870] ;  /* 0x00021c00ff087b82 */ /* 0x000ea20000000a00 */
[----:B------:R-:W-:Y:S02]  /*9590*/  F2FP.BF16.F32.PACK_AB R179, R183, R182 ;  /* 0x000000b6b7b3723e */ /* 0x000fe400000010ff */
[----:B0-----:R-:W-:Y:S02]  /*95a0*/  LEA R10, R6, UR5, 0x1 ;  /* 0x00000005060a7c11 */ /* 0x001fe4000f8e08ff */
[----:B------:R-:W-:Y:S02]  /*95b0*/  F2FP.BF16.F32.PACK_AB R185, R187, R186 ;  /* 0x000000babbb9723e */ /* 0x000fe400000010ff */
[----:B-1----:R-:W-:Y:S01]  /*95c0*/  ISETP.NE.U32.AND P1, PT, R2, RZ, PT ;  /* 0x000000ff0200720c */ /* 0x002fe20003f25070 */
        /* <DEDUP_REMOVED lines=14> */
[----:B------:R-:W-:Y:S01]  /*96b0*/  ISETP.NE.AND.EX P1, PT, R3, RZ, PT, P1 ;  /* 0x000000ff0300720c */ /* 0x000fe20003f25310 */
[----:B------:R0:W-:Y:S01]  /*96c0*/  STSM.16.MT88.4 [R10+0x10000], R176 ;  /* 0x010000b00a007844 */ /* 0x0001e20000004200 */
[----:B------:R-:W-:Y:S01]  /*96d0*/  F2FP.BF16.F32.PACK_AB R202, R205, R204 ;  /* 0x000000cccdca723e */ /* 0x000fe200000010ff */
[----:B------:R-:W1:Y:S01]  /*96e0*/  LDC.64 R2, c[0x0][0x870] ;  /* 0x00021c00ff027b82 */ /* 0x000e620000000a00 */
        /* <DEDUP_REMOVED lines=8> */
[----:B------:R-:W-:Y:S01]  /*9770*/  F2FP.BF16.F32.PACK_AB R57, R59, R58 ;  /* 0x0000003a3b39723e */ /* 0x000fe200000010ff */
[----:B------:R-:W3:Y:S01]  /*9780*/  @P1 LDC.64 R6, c[0x0][0x878] ;  /* 0x00021e00ff061b82 */ /* 0x000ee20000000a00 */
[----:B------:R-:W-:Y:S01]  /*9790*/  F2FP.BF16.F32.PACK_AB R96, R97, R96 ;  /* 0x000000606160723e */ /* 0x000fe200000010ff */
[----:B------:R0:W-:Y:S01]  /*97a0*/  STSM.16.MT88.4 [R10+0x11000], R208 ;  /* 0x011000d00a007844 */ /* 0x0001e20000004200 */
        /* <DEDUP_REMOVED lines=46> */
[----:B--2---:R-:W-:-:S03]  /*9a90*/  ISETP.NE.U32.AND P0, PT, R8, RZ, PT ;  /* 0x000000ff0800720c */ /* 0x004fc60003f05070 */
[----:B------:R0:W-:Y:S01]  /*9aa0*/  STSM.16.MT88.4 [R10+0x7000], R128 ;  /* 0x007000800a007844 */ /* 0x0001e20000004200 */
[----:B------:R-:W-:Y:S01]  /*9ab0*/  BAR.SYNC.DEFER_BLOCKING 0x1, 0x100 ;  /* 0x0044000000007b1d */ /* 0x000fe20000010000 */
[----:B------:R-:W-:Y:S01]  /*9ac0*/  ISETP.NE.AND.EX P0, PT, R9, RZ, PT, P0 ;  /* 0x000000ff0900720c */ /* 0x000fe20003f05300 */
[----:B-1----:R-:W-:-:S04]  /*9ad0*/  IMAD.WIDE R8, R236, 0x4, R2 ;  /* 0x00000004ec087825 */ /* 0x002fc800078e0202 */
[----:B---3--:R-:W-:-:S05]  /*9ae0*/  @P1 IMAD.WIDE R2, R236, 0x4, R6 ;  /* 0x00000004ec021825 */ /* 0x008fca00078e0206 */
[----:B------:R1:W2:Y:S04]  /*9af0*/  @P1 LDG.E R7, desc[UR6][R2.64] ;  /* 0x0000000602071981 */ /* 0x0002a8000c1e1900 */
[----:B------:R-:W3:Y:S01]  /*9b00*/  @P0 LDG.E R6, desc[UR6][R8.64] ;  /* 0x0000000608060981 */ /* 0x000ee2000c1e1900 */
[----:B------:R-:W-:Y:S01]  /*9b10*/  LOP3.LUT R5, R5, 0xffffffe0, RZ, 0xc0, !PT ;  /* 0xffffffe005057812 */ /* 0x000fe200078ec0ff */
[----:B------:R-:W-:-:S04]  /*9b20*/  IMAD.SHL.U32 R11, R0, 0x40, RZ ;  /* 0x00000040000b7824 */ /* 0x000fc800078e00ff */
[----:B------:R-:W-:Y:S01]  /*9b30*/  IMAD.IADD R5, R4, 0x1, -R5 ;  /* 0x0000000104057824 */ /* 0x000fe200078e0a05 */
[----:B------:R-:W-:-:S03]  /*9b40*/  LOP3.LUT R11, R11, 0x1c0, RZ, 0xc0, !PT ;  /* 0x000001c00b0b7812 */ /* 0x000fc600078ec0ff */
[----:B------:R-:W-:Y:S01]  /*9b50*/  IMAD.SHL.U32 R28, R5, 0x8, RZ ;  /* 0x00000008051c7824 */ /* 0x000fe200078e00ff */
[----:B------:R-:W-:-:S04]  /*9b60*/  SHF.R.S32.HI R12, RZ, 0x1f, R5 ;  /* 0x0000001fff0c7819 */ /* 0x000fc80000011405 */
[----:B------:R-:W-:Y:S02]  /*9b70*/  LOP3.LUT R4, R11, 0x38, R28, 0xf8, !PT ;  /* 0x000000380b047812 */ /* 0x000fe400078ef81c */
[----:B------:R-:W-:Y:S02]  /*9b80*/  SHF.R.U32.HI R11, RZ, 0x3, R11 ;  /* 0x00000003ff0b7819 */ /* 0x000fe4000001160b */
[----:B------:R-:W-:Y:S01]  /*9b90*/  LEA.HI R12, R12, R5, RZ, 0x3 ;  /* 0x000000050c0c7211 */ /* 0x000fe200078f18ff */
[----:B------:R-:W-:Y:S01]  /*9ba0*/  ULDC UR4, c[0x0][0x808] ;  /* 0x0002020000047ab9 */ /* 0x000fe20000000800 */
[----:B------:R-:W-:Y:S02]  /*9bb0*/  LOP3.LUT R11, R4, R11, RZ, 0x3c, !PT ;  /* 0x0000000b040b7212 */ /* 0x000fe400078e3cff */
[----:B------:R-:W-:Y:S02]  /*9bc0*/  SHF.R.S32.HI R12, RZ, 0x3, R12 ;  /* 0x00000003ff0c7819 */ /* 0x000fe4000001140c */
[----:B-1----:R-:W-:-:S03]  /*9bd0*/  CS2R R2, SRZ ;  /* 0x0000000000027805 */ /* 0x002fc6000001ff00 */
[----:B------:R-:W-:Y:S01]  /*9be0*/  IMAD R11, R12, 0x1400, R11 ;  /* 0x000014000c0b7824 */ /* 0x000fe200078e020b */
[----:B--2---:R-:W-:Y:S02]  /*9bf0*/  @P1 R2UR UR4, R7 ;  /* 0x00000000070412ca */ /* 0x004fe400000e0000 */
[----:B---3--:R-:W-:Y:S01]  /*9c00*/  @P0 SHF.R.S32.HI R5, RZ, 0x1f, R6 ;  /* 0x0000001fff050819 */ /* 0x008fe20000011406 */
[----:B0-----:R-:W-:-:S12]  /*9c10*/  @P1 BRA `(.L_x_897) ;  /* 0x00000000001c1947 */ /* 0x001fd80003800000 */
[----:B------:R-:W-:Y:S05]  /*9c20*/  @!P0 BRA `(.L_x_897) ;  /* 0x0000000000188947 */ /* 0x000fea0003800000 */
[----:B------:R-:W-:Y:S02]  /*9c30*/  ULDC.64 UR6, c[0x0][0x208] ;  /* 0x0000820000067ab9 */ /* 0x000fe40000000a00 */
[----:B------:R-:W2:Y:S04]  /*9c40*/  LDG.E R7, desc[UR6][R8.64] ;  /* 0x0000000608077981 */ /* 0x000ea8000c1e1900 */
[----:B------:R-:W3:Y:S01]  /*9c50*/  LDG.E R4, desc[UR6][R8.64+0x4] ;  /* 0x0000040608047981 */ /* 0x000ee2000c1e1900 */
[----:B--2---:R-:W-:Y:S02]  /*9c60*/  R2UR UR6, R7 ;  /* 0x00000000070672ca */ /* 0x004fe400000e0000 */
[----:B---3--:R-:W-:-:S13]  /*9c70*/  R2UR UR4, R4 ;  /* 0x00000000040472ca */ /* 0x008fda00000e0000 */
[----:B------:R-:W-:-:S12]  /*9c80*/  UIADD3 UR4, -UR6, UR4, URZ ;  /* 0x0000000406047290 */ /* 0x000fd8000fffe13f */
.L_x_897:
[----:B------:R-:W2:Y:S01]  /*9c90*/  LDL.LU R4, [R1+0xc] ;  /* 0x00000c0001047983 */ /* 0x000ea20000300800 */
[----:B------:R-:W-:Y:S01]  /*9ca0*/  LEA R30, R11, UR5, 0x1 ;  /* 0x000000050b1e7c11 */ /* 0x000fe2000f8e08ff */
[----:B------:R-:W-:Y:S01]  /*9cb0*/  @P0 IMAD.MOV.U32 R2, RZ, RZ, R6 ;  /* 0x000000ffff020224 */ /* 0x000fe200078e0006 */
[----:B------:R-:W-:Y:S01]  /*9cc0*/  ULDC.64 UR6, c[0x0][0x850] ;  /* 0x0002140000067ab9 */ /* 0x000fe20000000a00 */
[----:B------:R-:W3:Y:S01]  /*9cd0*/  LDL R225, [R1+0x10] ;  /* 0x0000100001e17983 */ /* 0x000ee20000100800 */
[----:B------:R-:W-:Y:S02]  /*9ce0*/  @P0 IMAD.MOV.U32 R3, RZ, RZ, R5 ;  /* 0x000000ffff030224 */ /* 0x000fe400078e0005 */
[C---:B------:R-:W-:Y:S01]  /*9cf0*/  VIADD R31, R0.reuse, 0x8 ;  /* 0x00000008001f7836 */ /* 0x040fe20000000000 */
[----:B------:R-:W4:Y:S01]  /*9d00*/  LDL R224, [R1+0x8] ;  /* 0x0000080001e07983 */ /* 0x000f220000100800 */
[C---:B------:R-:W-:Y:S01]  /*9d10*/  IADD3 R2, P1, R0.reuse, R2, RZ ;  /* 0x0000000200027210 */ /* 0x040fe20007f3e0ff */
[----:B------:R-:W-:Y:S01]  /*9d20*/  ULDC UR5, c[0x0][0x83c] ;  /* 0x00020f0000057ab9 */ /* 0x000fe20000000800 */
[----:B------:R-:W-:Y:S01]  /*9d30*/  SHF.R.S32.HI R29, RZ, 0x1f, R28 ;  /* 0x0000001fff1d7819 */ /* 0x000fe2000001141c */
[----:B------:R0:W1:Y:S01]  /*9d40*/  LDS.128 R36, [R30+0xa400] ;  /* 0x00a400001e247984 */ /* 0x0000620000000c00 */
[----:B------:R-:W-:Y:S01]  /*9d50*/  SHF.R.S32.HI R48, RZ, 0x1f, R236 ;  /* 0x0000001fff307819 */ /* 0x000fe200000114ec */
[C---:B------:R-:W-:Y:S01]  /*9d60*/  VIADD R40, R0.reuse, 0x20 ;  /* 0x0000002000287836 */ /* 0x040fe20000000000 */
[----:B------:R-:W-:Y:S01]  /*9d70*/  LEA.HI.X.SX32 R3, R0, R3, 0x1, P1 ;  /* 0x0000000300037211 */ /* 0x000fe200008f0eff */
[----:B------:R0:W0:Y:S01]  /*9d80*/  LDS.128 R8, [R30+0x1400] ;  /* 0x001400001e087984 */ /* 0x0000220000000c00 */
[----:B------:R-:W-:Y:S01]  /*9d90*/  SEL R48, R48, RZ, !P0 ;  /* 0x000000ff30307207 */ /* 0x000fe20004000000 */
[----:B------:R-:W-:Y:S01]  /*9da0*/  BSSY B1, `(.L_x_898) ;  /* 0x000002f000017945 */ /* 0x000fe20003800000 */
[----:B------:R-:W-:Y:S01]  /*9db0*/  SEL R49, R236, RZ, !P0 ;  /* 0x000000ffec317207 */ /* 0x000fe20004000000 */
[----:B------:R0:W0:Y:S04]  /*9dc0*/  LDS.128 R12, [R30+0x1800] ;  /* 0x001800001e0c7984 */ /* 0x0000280000000c00 */
[----:B------:R0:W0:Y:S04]  /*9dd0*/  LDS.128 R16, [R30+0x1c00] ;  /* 0x001c00001e107984 */ /* 0x0000280000000c00 */
[----:B------:R0:W0:Y:S04]  /*9de0*/  LDS.128 R20, [R30+0x2000] ;  /* 0x002000001e147984 */ /* 0x0000280000000c00 */
[----:B------:R0:W0:Y:S01]  /*9df0*/  LDS.128 R24, [R30+0x2400] ;  /* 0x002400001e187984 */ /* 0x0000220000000c00 */
[----:B--2---:R-:W-:-:S03]  /*9e00*/  R2UR UR8, R4 ;  /* 0x00000000040872ca */ /* 0x004fc600000e0000 */
[----:B------:R2:W0:Y:S01]  /*9e10*/  LDS.128 R4, [R30+0x1000] ;  /* 0x001000001e047984 */ /* 0x0004220000000c00 */
[----:B---3--:R-:W-:Y:S02]  /*9e20*/  IMAD R34, R225, UR6, RZ ;  /* 0x00000006e1227c24 */ /* 0x008fe4000f8e02ff */
[----:B----4-:R-:W-:-:S04]  /*9e30*/  IMAD.WIDE.U32 R32, R224, UR6, R28 ;  /* 0x00000006e0207c25 */ /* 0x010fc8000f8e001c */
[----:B------:R-:W-:-:S03]  /*9e40*/  IMAD R35, R224, UR7, R34 ;  /* 0x00000007e0237c24 */ /* 0x000fc6000f8e0222 */
[----:B------:R-:W-:Y:S01]  /*9e50*/  UIMAD UR4, UR8, -0x50, UR4 ;  /* 0xffffffb0080478a4 */ /* 0x000fe2000f8e0204 */
[----:B------:R-:W-:Y:S01]  /*9e60*/  VIADD R34, R0, 0x18 ;  /* 0x0000001800227836 */ /* 0x000fe20000000000 */
[----:B------:R-:W-:Y:S01]  /*9e70*/  ULDC.64 UR6, c[0x0][0x858] ;  /* 0x0002160000067ab9 */ /* 0x000fe20000000a00 */
[----:B------:R-:W-:Y:S01]  /*9e80*/  IMAD.IADD R33, R33, 0x1, R35 ;  /* 0x0000000121217824 */ /* 0x000fe200078e0223 */
[----:B------:R-:W-:Y:S01]  /*9e90*/  UISETP.LT.AND UP0, UPT, UR4, 0x50, UPT ;  /* 0x000000500400788c */ /* 0x000fe2000bf01270 */
[----:B------:R-:W-:Y:S02]  /*9ea0*/  IMAD.U32 R35, RZ, RZ, UR8 ;  /* 0x00000008ff237e24 */ /* 0x000fe4000f8e00ff */
[----:B------:R-:W-:Y:S01]  /*9eb0*/  IMAD.WIDE.U32 R32, R49, UR6, R32 ;  /* 0x0000000631207c25 */ /* 0x000fe2000f8e0020 */
[----:B------:R-:W-:-:S03]  /*9ec0*/  USEL UR4, UR4, 0x50, UP0 ;  /* 0x0000005004047887 */ /* 0x000fc60008000000 */
[----:B------:R-:W-:-:S03]  /*9ed0*/  IMAD.WIDE R2, R35, 0x50, R2 ;  /* 0x0000005023027825 */ /* 0x000fc600078e0202 */
[C---:B------:R-:W-:Y:S02]  /*9ee0*/  ISETP.GE.AND P4, PT, R0.reuse, UR4, PT ;  /* 0x0000000400007c0c */ /* 0x040fe4000bf86270 */
[----:B------:R-:W-:Y:S01]  /*9ef0*/  ISETP.GE.AND P6, PT, R31, UR4, PT ;  /* 0x000000041f007c0c */ /* 0x000fe2000bfc6270 */
[----:B------:R-:W-:Y:S01]  /*9f00*/  VIADD R31, R0, 0x10 ;  /* 0x00000010001f7836 */ /* 0x000fe20000000000 */
[----:B------:R-:W-:Y:S02]  /*9f10*/  ISETP.GE.OR P1, PT, R28, UR5, P4 ;  /* 0x000000051c007c0c */ /* 0x000fe4000a726670 */
[----:B------:R-:W-:Y:S02]  /*9f20*/  ISETP.GE.AND P2, PT, R34, UR4, PT ;  /* 0x0000000422007c0c */ /* 0x000fe4000bf46270 */
[----:B------:R-:W-:Y:S01]  /*9f30*/  ISETP.GE.AND P3, PT, R31, UR4, PT ;  /* 0x000000041f007c0c */ /* 0x000fe2000bf66270 */
[----:B------:R-:W-:Y:S01]  /*9f40*/  IMAD R31, R48, UR6, RZ ;  /* 0x00000006301f7c24 */ /* 0x000fe2000f8e02ff */
[----:B------:R-:W-:-:S02]  /*9f50*/  P2R R50, PR, RZ, 0x40 ;  /* 0x00000040ff327803 */ /* 0x000fc40000000000 */
[----:B------:R-:W-:Y:S01]  /*9f60*/  ISETP.GE.AND P5, PT, R40, UR4, PT ;  /* 0x0000000428007c0c */ /* 0x000fe2000bfa6270 */
[----:B------:R-:W-:Y:S01]  /*9f70*/  IMAD R31, R49, UR7, R31 ;  /* 0x00000007311f7c24 */ /* 0x000fe2000f8e021f */
[----:B------:R-:W-:Y:S02]  /*9f80*/  P2R R51, PR, RZ, 0x8 ;  /* 0x00000008ff337803 */ /* 0x000fe40000000000 */
[----:B------:R-:W-:Y:S01]  /*9f90*/  P2R R52, PR, RZ, 0x4 ;  /* 0x00000004ff347803 */ /* 0x000fe20000000000 */
[----:B------:R-:W-:Y:S01]  /*9fa0*/  IMAD.IADD R35, R33, 0x1, R31 ;  /* 0x0000000121237824 */ /* 0x000fe200078e021f */
[----:B------:R-:W-:Y:S01]  /*9fb0*/  ISETP.GE.OR P0, PT, R28, UR5, P6 ;  /* 0x000000051c007c0c */ /* 0x000fe2000b706670 */
[----:B012---:R-:W-:-:S12]  /*9fc0*/  @P1 BRA `(.L_x_899) ;  /* 0x0000000000301947 */ /* 0x007fd80003800000 */
[----:B------:R-:W0:Y:S01]  /*9fd0*/  LDS.128 R40, [R30+0xa000] ;  /* 0x00a000001e287984 */ /* 0x000e220000000c00 */
        /* <DEDUP_REMOVED lines=10> */
[----:B0-----:R0:W-:Y:S02]  /*a080*/  STG.E.128 desc[UR8][R46.64], R40 ;  /* 0x000000282e007986 */ /* 0x0011e4000c101d08 */
.L_x_899:
[----:B------:R-:W-:Y:S05]  /*a090*/  BSYNC B1 ;  /* 0x0000000000017941 */ /* 0x000fea0003800000 */
.L_x_898:
[----:B------:R-:W-:Y:S04]  /*a0a0*/  BSSY B1, `(.L_x_900) ;  /* 0x0000010000017945 */ /* 0x000fe80003800000 */
[----:B------:R-:W-:Y:S05]  /*a0b0*/  @P0 BRA `(.L_x_901) ;  /* 0x0000000000380947 */ /* 0x000fea0003800000 */
[----:B------:R-:W-:Y:S01]  /*a0c0*/  IADD3 R31, P0, R2, 0x8, RZ ;  /* 0x00000008021f7810 */ /* 0x000fe20007f1e0ff */
[----:B------:R-:W-:Y:S01]  /*a0d0*/  ULDC.64 UR6, c[0x0][0x848] ;  /* 0x0002120000067ab9 */ /* 0x000fe20000000a00 */
[----:B0-----:R-:W-:Y:S01]  /*a0e0*/  IMAD.MOV.U32 R41, RZ, RZ, R35 ;  /* 0x000000ffff297224 */ /* 0x001fe200078e0023 */
        /* <DEDUP_REMOVED lines=11> */
.L_x_901:
[----:B------:R-:W-:Y:S05]  /*a1a0*/  BSYNC B1 ;  /* 0x0000000000017941 */ /* 0x000fea0003800000 */
.L_x_900:
[----:B-1----:R1:W2:Y:S01]  /*a1b0*/  LDS.128 R36, [R30+0xa800] ;  /* 0x00a800001e247984 */ /* 0x0022a20000000c00 */
[C---:B------:R-:W-:Y:S01]  /*a1c0*/  ISETP.GE.OR P1, PT, R28.reuse, UR5, P3 ;  /* 0x000000051c007c0c */ /* 0x040fe20009f26670 */
[----:B------:R-:W-:Y:S01]  /*a1d0*/  BSSY B1, `(.L_x_902) ;  /* 0x0000011000017945 */ /* 0x000fe20003800000 */
[----:B------:R-:W-:-:S11]  /*a1e0*/  ISETP.GE.OR P0, PT, R28, UR5, P2 ;  /* 0x000000051c007c0c */ /* 0x000fd60009706670 */
[----:B-1----:R-:W-:Y:S05]  /*a1f0*/  @P1 BRA `(.L_x_903) ;  /* 0x0000000000381947 */ /* 0x002fea0003800000 */
        /* <DEDUP_REMOVED lines=14> */
.L_x_903:
[----:B------:R-:W-:Y:S05]  /*a2e0*/  BSYNC B1 ;  /* 0x0000000000017941 */ /* 0x000fea0003800000 */
.L_x_902:
[----:B-12---:R1:W2:Y:S01]  /*a2f0*/  LDS.128 R36, [R30+0xac00] ;  /* 0x00ac00001e247984 */ /* 0x0062a20000000c00 */
[----:B------:R-:W-:Y:S01]  /*a300*/  BSSY B1, `(.L_x_904) ;  /* 0x0000011000017945 */ /* 0x000fe20003800000 */
[----:B------:R-:W-:-:S03]  /*a310*/  VIADD R44, R0, 0x28 ;  /* 0x00000028002c7836 */ /* 0x000fc60000000000 */
        /* <DEDUP_REMOVED lines=15> */
.L_x_905:
[----:B------:R-:W-:Y:S05]  /*a410*/  BSYNC B1 ;  /* 0x0000000000017941 */ /* 0x000fea0003800000 */
.L_x_904:
[----:B--23--:R2:W3:Y:S01]  /*a420*/  LDS.128 R36, [R30+0xb000] ;  /* 0x00b000001e247984 */ /* 0x00c4e20000000c00 */
[----:B------:R-:W-:Y:S01]  /*a430*/  ISETP.GE.OR P0, PT, R28, UR5, P5 ;  /* 0x000000051c007c0c */ /* 0x000fe2000af06670 */
[----:B------:R-:W-:Y:S01]  /*a440*/  BSSY B1, `(.L_x_906) ;  /* 0x0000011000017945 */ /* 0x000fe20003800000 */
[----:B------:R-:W-:-:S11]  /*a450*/  ISETP.GE.AND P3, PT, R44, UR4, PT ;  /* 0x000000042c007c0c */ /* 0x000fd6000bf66270 */
        /* <DEDUP_REMOVED lines=14> */
[----:B---3--:R4:W-:Y:S02]  /*a540*/  STG.E.128 desc[UR8][R42.64], R36 ;  /* 0x000000242a007986 */ /* 0x0089e4000c101d08 */
.L_x_907:
[----:B------:R-:W-:Y:S05]  /*a550*/  BSYNC B1 ;  /* 0x0000000000017941 */ /* 0x000fea0003800000 */
.L_x_906:
[----:B---34-:R3:W4:Y:S01]  /*a560*/  LDS.128 R36, [R30+0xb400] ;  /* 0x00b400001e247984 */ /* 0x0187220000000c00 */
[----:B------:R-:W-:Y:S01]  /*a570*/  ISETP.GE.OR P0, PT, R28, UR5, P3 ;  /* 0x000000051c007c0c */ /* 0x000fe20009f06670 */
[----:B------:R-:W-:Y:S01]  /*a580*/  BSSY B1, `(.L_x_908) ;  /* 0x0000011000017945 */ /* 0x000fe20003800000 */
[----:B------:R-:W-:-:S11]  /*a590*/  VIADD R44, R0, 0x30 ;  /* 0x00000030002c7836 */ /* 0x000fd60000000000 */
        /* <DEDUP_REMOVED lines=14> */
[----:B----4-:R0:W-:Y:S02]  /*a680*/  STG.E.128 desc[UR8][R42.64], R36 ;  /* 0x000000242a007986 */ /* 0x0101e4000c101d08 */
.L_x_909:
[----:B------:R-:W-:Y:S05]  /*a690*/  BSYNC B1 ;  /* 0x0000000000017941 */ /* 0x000fea0003800000 */
.L_x_908:
[----:B0---4-:R0:W4:Y:S01]  /*a6a0*/  LDS.128 R36, [R30+0xb800] ;  /* 0x00b800001e247984 */ /* 0x0111220000000c00 */
[----:B------:R-:W-:Y:S01]  /*a6b0*/  ISETP.GE.AND P2, PT, R44, UR4, PT ;  /* 0x000000042c007c0c */ /* 0x000fe2000bf46270 */
[----:B------:R-:W-:Y:S01]  /*a6c0*/  BSSY B1, `(.L_x_910) ;  /* 0x0000012000017945 */ /* 0x000fe20003800000 */
[----:B------:R-:W-:Y:S02]  /*a6d0*/  VIADD R44, R0, 0x38 ;  /* 0x00000038002c7836 */ /* 0x000fe40000000000 */
[----:B------:R-:W-:-:S13]  /*a6e0*/  ISETP.GE.OR P0, PT, R28, UR5, P2 ;  /* 0x000000051c007c0c */ /* 0x000fda0009706670 */
[----:B0-----:R-:W-:Y:S05]  /*a6f0*/  @P0 BRA `(.L_x_911) ;  /* 0x0000000000380947 */ /* 0x001fea0003800000 */
        /* <DEDUP_REMOVED lines=14> */
.L_x_911:
[----:B------:R-:W-:Y:S05]  /*a7e0*/  BSYNC B1 ;  /* 0x0000000000017941 */ /* 0x000fea0003800000 */
.L_x_910:
        /* <DEDUP_REMOVED lines=20> */
.L_x_913:
[----:B------:R-:W-:Y:S05]  /*a930*/  BSYNC B1 ;  /* 0x0000000000017941 */ /* 0x000fea0003800000 */
.L_x_912:
        /* <DEDUP_REMOVED lines=20> */
.L_x_915:
[----:B------:R-:W-:Y:S05]  /*aa80*/  BSYNC B1 ;  /* 0x0000000000017941 */ /* 0x000fea0003800000 */
.L_x_914:
[----:B0---4-:R0:W4:Y:S01]  /*aa90*/  LDS.128 R36, [R30+0xc400] ;  /* 0x00c400001e247984 */ /* 0x0111220000000c00 */
[----:B------:R-:W-:Y:S01]  /*aaa0*/  ISETP.GE.AND P6, PT, R0, UR4, PT ;  /* 0x0000000400007c0c */ /* 0x000fe2000bfc6270 */
[----:B------:R-:W-:Y:S03]  /*aab0*/  BSSY B1, `(.L_x_916) ;  /* 0x0000011000017945 */ /* 0x000fe60003800000 */
[----:B------:R-:W-:Y:S02]  /*aac0*/  P2R R40, PR, RZ, 0x40 ;  /* 0x00000040ff287803 */ /* 0x000fe40000000000 */
[----:B------:R-:W-:-:S13]  /*aad0*/  ISETP.GE.OR P6, PT, R28, UR5, P6 ;  /* 0x000000051c007c0c */ /* 0x000fda000b7c6670 */
[----:B0-----:R-:W-:Y:S05]  /*aae0*/  @P6 BRA `(.L_x_917) ;  /* 0x0000000000346947 */ /* 0x001fea0003800000 */
[----:B------:R-:W-:Y:S01]  /*aaf0*/  IADD3 R31, P6, R2, 0x48, RZ ;  /* 0x00000048021f7810 */ /* 0x000fe20007fde0ff */
[----:B------:R-:W-:Y:S01]  /*ab00*/  ULDC.64 UR4, c[0x0][0x848] ;  /* 0x0002120000047ab9 */ /* 0x000fe20000000a00 */
[----:B------:R-:W-:Y:S01]  /*ab10*/  IMAD.MOV.U32 R33, RZ, RZ, R35 ;  /* 0x000000ffff217224 */ /* 0x000fe200078e0023 */
[----:B------:R-:W-:Y:S02]  /*ab20*/  ULDC.64 UR6, c[0x0][0x208] ;  /* 0x0000820000067ab9 */ /* 0x000fe40000000a00 */
        /* <DEDUP_REMOVED lines=8> */
[----:B----4-:R0:W-:Y:S02]  /*abb0*/  STG.E.128 desc[UR6][R34.64], R36 ;  /* 0x0000002422007986 */ /* 0x0101e4000c101d06 */
.L_x_917:
[----:B------:R-:W-:Y:S05]  /*abc0*/  BSYNC B1 ;  /* 0x0000000000017941 */ /* 0x000fea0003800000 */
.L_x_916:
[----:B------:R-:W-:Y:S01]  /*abd0*/  ULDC.64 UR4, c[0x0][0x820] ;  /* 0x0002080000047ab9 */ /* 0x000fe20000000a00 */
[----:B0-----:R-:W-:Y:S01]  /*abe0*/  P2R R34, PR, RZ, 0x2 ;  /* 0x00000002ff227803 */ /* 0x001fe20000000000 */
[----:B------:R-:W-:Y:S01]  /*abf0*/  IMAD R0, R225, UR4, RZ ;  /* 0x00000004e1007c24 */ /* 0x000fe2000f8e02ff */
[----:B------:R-:W-:Y:S01]  /*ac00*/  P2R R35, PR, RZ, 0x1 ;  /* 0x00000001ff237803 */ /* 0x000fe20000000000 */
[----:B------:R-:W-:Y:S01]  /*ac10*/  IMAD.WIDE.U32 R32, R224, UR4, R28 ;  /* 0x00000004e0207c25 */ /* 0x000fe2000f8e001c */
[----:B------:R-:W-:Y:S01]  /*ac20*/  ISETP.NE.AND P1, PT, R51, RZ, PT ;  /* 0x000000ff3300720c */ /* 0x000fe20003f25270 */
[----:B------:R-:W-:Y:S01]  /*ac30*/  ULDC UR6, c[0x0][0x80c] ;  /* 0x0002030000067ab9 */ /* 0x000fe20000000800 */
[----:B------:R-:W-:Y:S01]  /*ac40*/  ISETP.NE.AND P0, PT, R52, RZ, PT ;  /* 0x000000ff3400720c */ /* 0x000fe20003f05270 */
[----:B------:R-:W-:Y:S01]  /*ac50*/  IMAD R29, R224, UR5, R0 ;  /* 0x00000005e01d7c24 */ /* 0x000fe2000f8e0200 */
[C---:B------:R-:W-:Y:S01]  /*ac60*/  ISETP.GE.OR P1, PT, R28.reuse, UR6, P1 ;  /* 0x000000061c007c0c */ /* 0x040fe20008f26670 */
[----:B------:R-:W-:Y:S01]  /*ac70*/  ULDC.64 UR4, c[0x0][0x828] ;  /* 0x00020a0000047ab9 */ /* 0x000fe20000000a00 */
[----:B------:R-:W-:Y:S01]  /*ac80*/  ISETP.GE.OR P0, PT, R28, UR6, P0 ;  /* 0x000000061c007c0c */ /* 0x000fe20008706670 */
[----:B------:R-:W-:Y:S01]  /*ac90*/  IMAD.IADD R33, R33, 0x1, R29 ;  /* 0x0000000121217824 */ /* 0x000fe200078e021d */
[----:B------:R-:W-:Y:S01]  /*aca0*/  ISETP.NE.AND P6, PT, R40, RZ, PT ;  /* 0x000000ff2800720c */ /* 0x000fe20003fc5270 */
[----:B------:R-:W-:Y:S01]  /*acb0*/  IMAD R0, R48, UR4, RZ ;  /* 0x0000000430007c24 */ /* 0x000fe2000f8e02ff */
[----:B------:R-:W-:Y:S01]  /*acc0*/  P2R R43, PR, RZ, 0x2 ;  /* 0x00000002ff2b7803 */ /* 0x000fe20000000000 */
[C---:B------:R-:W-:Y:S01]  /*acd0*/  IMAD.WIDE.U32 R40, R49.reuse, UR4, R32 ;  /* 0x0000000431287c25 */ /* 0x040fe2000f8e0020 */
[----:B------:R-:W-:Y:S01]  /*ace0*/  P2R R44, PR, RZ, 0x1 ;  /* 0x00000001ff2c7803 */ /* 0x000fe20000000000 */
[----:B------:R-:W-:Y:S01]  /*acf0*/  BSSY B1, `(.L_x_918) ;  /* 0x000001e000017945 */ /* 0x000fe20003800000 */
[----:B------:R-:W-:Y:S01]  /*ad00*/  ISETP.NE.AND P1, PT, R34, RZ, PT ;  /* 0x000000ff2200720c */ /* 0x000fe20003f25270 */
[----:B----4-:R-:W-:Y:S01]  /*ad10*/  IMAD R37, R49, UR5, R0 ;  /* 0x0000000531257c24 */ /* 0x010fe2000f8e0200 */
[----:B------:R-:W-:-:S02]  /*ad20*/  ISETP.NE.AND P0, PT, R35, RZ, PT ;  /* 0x000000ff2300720c */ /* 0x000fc40003f05270 */
[----:B------:R0:W4:Y:S01]  /*ad30*/  LDS.128 R32, [R30] ;  /* 0x000000001e207984 */ /* 0x0001220000000c00 */
[----:B------:R-:W-:Y:S01]  /*ad40*/  ISETP.GE.OR P4, PT, R28, UR6, P4 ;  /* 0x000000061c007c0c */ /* 0x000fe2000a786670 */
[----:B------:R-:W-:Y:S01]  /*ad50*/  IMAD.IADD R37, R41, 0x1, R37 ;  /* 0x0000000129257824 */ /* 0x000fe200078e0225 */
[----:B------:R-:W-:Y:S02]  /*ad60*/  P2R R31, PR, RZ, 0x4 ;  /* 0x00000004ff1f7803 */ /* 0x000fe40000000000 */
[----:B------:R-:W-:Y:S02]  /*ad70*/  ISETP.NE.AND P2, PT, R50, RZ, PT ;  /* 0x000000ff3200720c */ /* 0x000fe40003f45270 */
[C---:B------:R-:W-:Y:S02]  /*ad80*/  ISETP.GE.OR P5, PT, R28.reuse, UR6, P5 ;  /* 0x000000061c007c0c */ /* 0x040fe4000afa6670 */
[C---:B------:R-:W-:Y:S02]  /*ad90*/  ISETP.GE.OR P2, PT, R28.reuse, UR6, P2 ;  /* 0x000000061c007c0c */ /* 0x040fe40009746670 */
[----:B------:R-:W-:-:S02]  /*ada0*/  ISETP.GE.OR P3, PT, R28, UR6, P3 ;  /* 0x000000061c007c0c */ /* 0x000fc40009f66670 */
[----:B------:R-:W-:Y:S02]  /*adb0*/  P2R R42, PR, RZ, 0x4 ;  /* 0x00000004ff2a7803 */ /* 0x000fe40000000000 */
[----:B------:R-:W-:Y:S02]  /*adc0*/  ISETP.NE.AND P2, PT, R31, RZ, PT ;  /* 0x000000ff1f00720c */ /* 0x000fe40003f45270 */
[C---:B------:R-:W-:Y:S02]  /*add0*/  ISETP.GE.OR P1, PT, R28.reuse, UR6, P1 ;  /* 0x000000061c007c0c */ /* 0x040fe40008f26670 */
[C---:B------:R-:W-:Y:S02]  /*ade0*/  ISETP.GE.OR P2, PT, R28.reuse, UR6, P2 ;  /* 0x000000061c007c0c */ /* 0x040fe40009746670 */
[C---:B------:R-:W-:Y:S02]  /*adf0*/  ISETP.GE.OR P0, PT, R28.reuse, UR6, P0 ;  /* 0x000000061c007c0c */ /* 0x040fe40008706670 */
[----:B------:R-:W-:Y:S01]  /*ae00*/  ISETP.GE.OR P6, PT, R28, UR6, P6 ;  /* 0x000000061c007c0c */ /* 0x000fe2000b7c6670 */
[----:B0-----:R-:W-:-:S12]  /*ae10*/  @P4 BRA `(.L_x_919) ;  /* 0x00000000002c4947 */ /* 0x001fd80003800000 */
        /* <DEDUP_REMOVED lines=10> */
[----:B----4-:R0:W-:Y:S02]  /*aec0*/  STG.E.128 desc[UR8][R38.64], R32 ;  /* 0x0000002026007986 */ /* 0x0101e4000c101d08 */
.L_x_919:
[----:B------:R-:W-:Y:S05]  /*aed0*/  BSYNC B1 ;  /* 0x0000000000017941 */ /* 0x000fea0003800000 */
.L_x_918:
[----:B0---4-:R0:W4:Y:S01]  /*aee0*/  LDS.128 R32, [R30+0x400] ;  /* 0x000400001e207984 */ /* 0x0111220000000c00 */
[----:B------:R-:W-:Y:S01]  /*aef0*/  ISETP.NE.AND P4, PT, R42, RZ, PT ;  /* 0x000000ff2a00720c */ /* 0x000fe20003f85270 */
[----:B------:R-:W-:-:S12]  /*af00*/  BSSY B1, `(.L_x_920) ;  /* 0x0000010000017945 */ /* 0x000fd80003800000 */
[----:B0-----:R-:W-:Y:S05]  /*af10*/  @P4 BRA `(.L_x_921) ;  /* 0x0000000000384947 */ /* 0x001fea0003800000 */
        /* <DEDUP_REMOVED lines=14> */
.L_x_921:
[----:B------:R-:W-:Y:S05]  /*b000*/  BSYNC B1 ;  /* 0x0000000000017941 */ /* 0x000fea0003800000 */
.L_x_920:
        /* <DEDUP_REMOVED lines=18> */
.L_x_923:
[----:B------:R-:W-:Y:S05]  /*b130*/  BSYNC B1 ;  /* 0x0000000000017941 */ /* 0x000fea0003800000 */
.L_x_922:
[----:B-123--:R-:W1:Y:S01]  /*b140*/  LDS.128 R28, [R30+0xc00] ;  /* 0x000c00001e1c7984 */ /* 0x00ee620000000c00 */
[----:B------:R-:W-:Y:S01]  /*b150*/  ISETP.NE.AND P4, PT, R44, RZ, PT ;  /* 0x000000ff2c00720c */ /* 0x000fe20003f85270 */
[----:B------:R-:W-:-:S12]  /*b160*/  BSSY B1, `(.L_x_924) ;  /* 0x0000010000017945 */ /* 0x000fd80003800000 */
        /* <DEDUP_REMOVED lines=14> */
[----:B-1----:R2:W-:Y:S02]  /*b250*/  STG.E.128 desc[UR8][R34.64], R28 ;  /* 0x0000001c22007986 */ /* 0x0025e4000c101d08 */
.L_x_925:
[----:B------:R-:W-:Y:S05]  /*b260*/  BSYNC B1 ;  /* 0x0000000000017941 */ /* 0x000fea0003800000 */
.L_x_924:
[----:B------:R-:W-:Y:S04]  /*b270*/  BSSY B1, `(.L_x_926) ;  /* 0x0000010000017945 */ /* 0x000fe80003800000 */
        /* <DEDUP_REMOVED lines=15> */
.L_x_927:
[----:B------:R-:W-:Y:S05]  /*b370*/  BSYNC B1 ;  /* 0x0000000000017941 */ /* 0x000fea0003800000 */
.L_x_926:
[----:B------:R-:W-:Y:S04]  /*b380*/  BSSY B1, `(.L_x_928) ;  /* 0x0000010000017945 */ /* 0x000fe80003800000 */
[----:B------:R-:W-:Y:S05]  /*b390*/  @P3 BRA `(.L_x_929) ;  /* 0x0000000000383947 */ /* 0x000fea0003800000 */
[----:B---3--:R-:W-:Y:S01]  /*b3a0*/  IADD3 R7, P3, R2, 0x28, RZ ;  /* 0x0000002802077810 */ /* 0x008fe20007f7e0ff */
        /* <DEDUP_REMOVED lines=13> */
.L_x_929:
[----:B------:R-:W-:Y:S05]  /*b480*/  BSYNC B1 ;  /* 0x0000000000017941 */ /* 0x000fea0003800000 */
.L_x_928:
        /* <DEDUP_REMOVED lines=16> */
.L_x_931:
[----:B------:R-:W-:Y:S05]  /*b590*/  BSYNC B1 ;  /* 0x0000000000017941 */ /* 0x000fea0003800000 */
.L_x_930:
        /* <DEDUP_REMOVED lines=16> */
.L_x_933:
[----:B------:R-:W-:Y:S05]  /*b6a0*/  BSYNC B1 ;  /* 0x0000000000017941 */ /* 0x000fea0003800000 */
.L_x_932:
        /* <DEDUP_REMOVED lines=16> */
.L_x_935:
[----:B------:R-:W-:Y:S05]  /*b7b0*/  BSYNC B1 ;  /* 0x0000000000017941 */ /* 0x000fea0003800000 */
.L_x_934:
[----:B------:R-:W-:Y:S05]  /*b7c0*/  @P6 BRA `(.L_x_878) ;  /* 0x0000004000b86947 */ /* 0x000fea0003800000 */
[----:B---3--:R-:W-:Y:S01]  /*b7d0*/  IADD3 R5, P0, R2, 0x48, RZ ;  /* 0x0000004802057810 */ /* 0x008fe20007f1e0ff */
        /* <DEDUP_REMOVED lines=14> */
.L_x_896:
[----:B------:R-:W2:Y:S01]  /*b8c0*/  LDC.64 R4, c[0x0][0x878] ;  /* 0x00021e00ff047b82 */ /* 0x000ea20000000a00 */
[----:B------:R-:W-:-:S07]  /*b8d0*/  ULDC.64 UR4, c[0x0][0x208] ;  /* 0x0000820000047ab9 */ /* 0x000fce0000000a00 */
[----:B------:R-:W3:Y:S08]  /*b8e0*/  LDC.64 R6, c[0x0][0x870] ;  /* 0x00021c00ff067b82 */ /* 0x000ef00000000a00 */
[----:B-1----:R-:W1:Y:S01]  /*b8f0*/  LDC.64 R2, c[0x0][0x870] ;  /* 0x00021c00ff027b82 */ /* 0x002e620000000a00 */
[----:B--2---:R-:W-:-:S04]  /*b900*/  ISETP.NE.U32.AND P0, PT, R4, RZ, PT ;  /* 0x000000ff0400720c */ /* 0x004fc80003f05070 */
[----:B------:R-:W-:Y:S02]  /*b910*/  ISETP.NE.AND.EX P0, PT, R5, RZ, PT, P0 ;  /* 0x000000ff0500720c */ /* 0x000fe40003f05300 */
[----:B---3--:R-:W-:-:S04]  /*b920*/  ISETP.NE.U32.AND P1, PT, R6, RZ, PT ;  /* 0x000000ff0600720c */ /* 0x008fc80003f25070 */
[----:B------:R-:W-:Y:S01]  /*b930*/  ISETP.NE.AND.EX P1, PT, R7, RZ, PT, P1 ;  /* 0x000000ff0700720c */ /* 0x000fe20003f25310 */
[----:B-1----:R-:W-:-:S06]  /*b940*/  IMAD.WIDE R8, R236, 0x4, R2 ;  /* 0x00000004ec087825 */ /* 0x002fcc00078e0202 */
[----:B------:R-:W1:Y:S06]  /*b950*/  @P0 LDC.64 R4, c[0x0][0x878] ;  /* 0x00021e00ff040b82 */ /* 0x000e6c0000000a00 */
[----:B------:R-:W2:Y:S01]  /*b960*/  @P1 LDG.E R7, desc[UR4][R8.64] ;  /* 0x0000000408071981 */ /* 0x000ea2000c1e1900 */
[----:B-1----:R-:W-:-:S05]  /*b970*/  @P0 IMAD.WIDE R4, R236, 0x4, R4 ;  /* 0x00000004ec040825 */ /* 0x002fca00078e0204 */
[----:B------:R1:W3:Y:S01]  /*b980*/  @P0 LDG.E R0, desc[UR4][R4.64] ;  /* 0x0000000404000981 */ /* 0x0002e2000c1e1900 */
[----:B------:R-:W-:Y:S01]  /*b990*/  ULDC UR4, c[0x0][0x808] ;  /* 0x0002020000047ab9 */ /* 0x000fe20000000800 */
[----:B------:R-:W4:Y:S02]  /*b9a0*/  S2R R2, SR_TID.X ;  /* 0x0000000000027919 */ /* 0x000f240000002100 */
[----:B----4-:R-:W-:-:S05]  /*b9b0*/  VIADD R11, R2, 0xffffff80 ;  /* 0xffffff80020b7836 */ /* 0x010fca0000000000 */
[----:B------:R-:W-:-:S04]  /*b9c0*/  SHF.R.S32.HI R2, RZ, 0x1f, R11 ;  /* 0x0000001fff027819 */ /* 0x000fc8000001140b */
[----:B0-----:R-:W-:Y:S02]  /*b9d0*/  LEA.HI R10, R2, R11, RZ, 0x5 ;  /* 0x0000000b020a7211 */ /* 0x001fe400078f28ff */
[----:B------:R-:W-:Y:S02]  /*b9e0*/  CS2R R2, SRZ ;  /* 0x0000000000027805 */ /* 0x000fe4000001ff00 */
[----:B------:R-:W-:Y:S02]  /*b9f0*/  LOP3.LUT R6, R10, 0x1fffffe0, RZ, 0xc0, !PT ;  /* 0x1fffffe00a067812 */ /* 0x000fe400078ec0ff */
[----:B------:R-:W-:-:S03]  /*ba00*/  SHF.R.S32.HI R17, RZ, 0x5, R10 ;  /* 0x00000005ff117819 */ /* 0x000fc6000001140a */
[----:B------:R-:W-:-:S04]  /*ba10*/  IMAD.IADD R10, R11, 0x1, -R6 ;  /* 0x000000010b0a7824 */ /* 0x000fc800078e0a06 */
[----:B-1----:R-:W-:-:S05]  /*ba20*/  IMAD.SHL.U32 R4, R10, 0x8, RZ ;  /* 0x000000080a047824 */ /* 0x002fca00078e00ff */
[----:B------:R-:W-:Y:S01]  /*ba30*/  SHF.R.S32.HI R5, RZ, 0x1f, R4 ;  /* 0x0000001fff057819 */ /* 0x000fe20000011404 */
[--C-:B--2---:R-:W-:Y:S01]  /*ba40*/  @P1 IMAD.MOV.U32 R2, RZ, RZ, R7.reuse ;  /* 0x000000ffff021224 */ /* 0x104fe200078e0007 */
[----:B------:R-:W-:-:S04]  /*ba50*/  @P1 SHF.R.S32.HI R3, RZ, 0x1f, R7 ;  /* 0x0000001fff031819 */ /* 0x000fc80000011407 */
[----:B------:R-:W-:Y:S02]  /*ba60*/  IADD3 R6, P2, R17, R2, RZ ;  /* 0x0000000211067210 */ /* 0x000fe40007f5e0ff */
        /* <DEDUP_REMOVED lines=9> */
.L_x_936:
[----:B------:R-:W2:Y:S01]  /*bb00*/  LDL.LU R0, [R1+0xc] ;  /* 0x00000c0001007983 */ /* 0x000ea20000300800 */
[----:B------:R-:W-:Y:S01]  /*bb10*/  ULDC.64 UR6, c[0x0][0x820] ;  /* 0x0002080000067ab9 */ /* 0x000fe20000000a00 */
[----:B------:R-:W-:Y:S02]  /*bb20*/  ULDC UR5, c[0x0][0x80c] ;  /* 0x0002030000057ab9 */ /* 0x000fe40000000800 */
[----:B------:R-:W3:Y:S04]  /*bb30*/  LDL R225, [R1+0x10] ;  /* 0x0000100001e17983 */ /* 0x000ee80000100800 */
[----:B------:R-:W4:Y:S01]  /*bb40*/  LDL R224, [R1+0x8] ;  /* 0x0000080001e07983 */ /* 0x000f220000100800 */
[C---:B------:R-:W-:Y:S01]  /*bb50*/  LEA.HI.X.SX32 R7, R17.reuse, R3, 0x1, P2 ;  /* 0x0000000311077211 */ /* 0x040fe200010f0eff */
[C---:B------:R-:W-:Y:S01]  /*bb60*/  VIADD R8, R17.reuse, 0x8 ;  /* 0x0000000811087836 */ /* 0x040fe20000000000 */
[----:B------:R-:W-:Y:S01]  /*bb70*/  SEL R15, R236, RZ, !P1 ;  /* 0x000000ffec0f7207 */ /* 0x000fe20004800000 */
[----:B------:R-:W-:Y:S01]  /*bb80*/  VIADD R10, R17, 0x20 ;  /* 0x00000020110a7836 */ /* 0x000fe20000000000 */
[----:B------:R-:W-:Y:S01]  /*bb90*/  BSSY B1, `(.L_x_937) ;  /* 0x0000029000017945 */ /* 0x000fe20003800000 */
[----:B--2---:R-:W-:Y:S01]  /*bba0*/  R2UR UR8, R0 ;  /* 0x00000000000872ca */ /* 0x004fe200000e0000 */
[----:B---3--:R-:W-:-:S04]  /*bbb0*/  IMAD R0, R225, UR6, RZ ;  /* 0x00000006e1007c24 */ /* 0x008fc8000f8e02ff */
[C---:B----4-:R-:W-:Y:S02]  /*bbc0*/  IMAD R9, R224.reuse, UR7, R0 ;  /* 0x00000007e0097c24 */ /* 0x050fe4000f8e0200 */
[----:B------:R-:W-:Y:S02]  /*bbd0*/  VIADD R0, R17, 0x10 ;  /* 0x0000001011007836 */ /* 0x000fe40000000000 */
[----:B------:R-:W-:-:S04]  /*bbe0*/  IMAD.WIDE.U32 R2, R224, UR6, R4 ;  /* 0x00000006e0027c25 */ /* 0x000fc8000f8e0004 */
[----:B------:R-:W-:Y:S01]  /*bbf0*/  UIMAD UR4, UR8, -0x50, UR4 ;  /* 0xffffffb0080478a4 */ /* 0x000fe2000f8e0204 */
[----:B------:R-:W-:Y:S01]  /*bc00*/  ULDC.64 UR6, c[0x0][0x828] ;  /* 0x00020a0000067ab9 */ /* 0x000fe20000000a00 */
[----:B------:R-:W-:Y:S02]  /*bc10*/  IMAD.IADD R3, R9, 0x1, R3 ;  /* 0x0000000109037824 */ /* 0x000fe400078e0203 */
[----:B------:R-:W-:Y:S02]  /*bc20*/  IMAD.U32 R13, RZ, RZ, UR8 ;  /* 0x00000008ff0d7e24 */ /* 0x000fe4000f8e00ff */
[----:B------:R-:W-:Y:S02]  /*bc30*/  ISETP.GE.AND P0, PT, R17, UR4, PT ;  /* 0x0000000411007c0c */ /* 0x000fe4000bf06270 */
[----:B------:R-:W-:Y:S02]  /*bc40*/  ISETP.GE.AND P5, PT, R0, UR4, PT ;  /* 0x0000000400007c0c */ /* 0x000fe4000bfa6270 */
[----:B------:R-:W-:-:S02]  /*bc50*/  SHF.R.S32.HI R0, RZ, 0x1f, R236 ;  /* 0x0000001fff007819 */ /* 0x000fc400000114ec */
[----:B------:R-:W-:Y:S02]  /*bc60*/  ISETP.GE.OR P2, PT, R4, UR5, P0 ;  /* 0x0000000504007c0c */ /* 0x000fe40008746670 */
[----:B------:R-:W-:Y:S02]  /*bc70*/  SEL R12, R0, RZ, !P1 ;  /* 0x000000ff000c7207 */ /* 0x000fe40004800000 */
[----:B------:R-:W-:Y:S01]  /*bc80*/  ISETP.GE.AND P6, PT, R8, UR4, PT ;  /* 0x0000000408007c0c */ /* 0x000fe2000bfc6270 */
[----:B------:R-:W-:Y:S01]  /*bc90*/  VIADD R8, R17, 0x18 ;  /* 0x0000001811087836 */ /* 0x000fe20000000000 */
[----:B------:R-:W-:Y:S01]  /*bca0*/  ISETP.GE.AND P3, PT, R10, UR4, PT ;  /* 0x000000040a007c0c */ /* 0x000fe2000bf66270 */
[----:B------:R-:W-:Y:S01]  /*bcb0*/  IMAD R0, R12, UR6, RZ ;  /* 0x000000060c007c24 */ /* 0x000fe2000f8e02ff */
[----:B------:R-:W-:Y:S01]  /*bcc0*/  P2R R14, PR, RZ, 0x40 ;  /* 0x00000040ff0e7803 */ /* 0x000fe20000000000 */
[----:B------:R-:W-:Y:S01]  /*bcd0*/  IMAD.WIDE.U32 R10, R15, UR6, R2 ;  /* 0x000000060f0a7c25 */ /* 0x000fe2000f8e0002 */
[----:B------:R-:W-:-:S02]  /*bce0*/  ISETP.GE.AND P4, PT, R8, UR4, PT ;  /* 0x0000000408007c0c */ /* 0x000fc4000bf86270 */
[----:B------:R-:W-:Y:S01]  /*bcf0*/  P2R R16, PR, RZ, 0x20 ;  /* 0x00000020ff107803 */ /* 0x000fe20000000000 */
[----:B------:R-:W-:Y:S01]  /*bd00*/  IMAD R9, R15, UR7, R0 ;  /* 0x000000070f097c24 */ /* 0x000fe2000f8e0200 */
[----:B------:R-:W-:Y:S01]  /*bd10*/  P2R R18, PR, RZ, 0x10 ;  /* 0x00000010ff127803 */ /* 0x000fe20000000000 */
[----:B------:R-:W-:Y:S01]  /*bd20*/  IMAD.WIDE R2, R13, 0x50, R6 ;  /* 0x000000500d027825 */ /* 0x000fe200078e0206 */
        /* <DEDUP_REMOVED lines=15> */
.L_x_938:
[----:B------:R-:W-:Y:S05]  /*be20*/  BSYNC B1 ;  /* 0x0000000000017941 */ /* 0x000fea0003800000 */
.L_x_937:
        /* <DEDUP_REMOVED lines=13> */
[----:B0-----:R-:W-:Y:S01]  /*bf00*/  LEA R20, P1, R6, UR6, 0x1 ;  /* 0x0000000606147c11 */ /* 0x001fe2000f8208ff */
[----:B------:R-:W-:-:S05]  /*bf10*/  IMAD.IADD R7, R7, 0x1, R13 ;  /* 0x0000000107077824 */ /* 0x000fca00078e020d */
[----:B------:R-:W-:-:S05]  /*bf20*/  LEA.HI.X R21, R6, UR7, R7, 0x1, P1 ;  /* 0x0000000706157c11 */ /* 0x000fca00088f0c07 */
[----:B------:R1:W-:Y:S02]  /*bf30*/  STG.E.128 desc[UR8][R20.64], RZ ;  /* 0x000000ff14007986 */ /* 0x0003e4000c101d08 */
.L_x_940:
[----:B------:R-:W-:Y:S05]  /*bf40*/  BSYNC B1 ;  /* 0x0000000000017941 */ /* 0x000fea0003800000 */
.L_x_939:
        /* <DEDUP_REMOVED lines=13> */
[----:B01----:R-:W-:Y:S01]  /*c020*/  LEA R20, P2, R6, UR6, 0x1 ;  /* 0x0000000606147c11 */ /* 0x003fe2000f8408ff */
[----:B------:R-:W-:-:S05]  /*c030*/  IMAD.IADD R7, R7, 0x1, R13 ;  /* 0x0000000107077824 */ /* 0x000fca00078e020d */
[----:B------:R-:W-:-:S05]  /*c040*/  LEA.HI.X R21, R6, UR7, R7, 0x1, P2 ;  /* 0x0000000706157c11 */ /* 0x000fca00090f0c07 */
[----:B------:R2:W-:Y:S02]  /*c050*/  STG.E.128 desc[UR8][R20.64], RZ ;  /* 0x000000ff14007986 */ /* 0x0005e4000c101d08 */
.L_x_942:
[----:B------:R-:W-:Y:S05]  /*c060*/  BSYNC B1 ;  /* 0x0000000000017941 */ /* 0x000fea0003800000 */
.L_x_941:
        /* <DEDUP_REMOVED lines=14> */
[----:B012---:R-:W-:Y:S01]  /*c150*/  LEA R20, P1, R6, UR6, 0x1 ;  /* 0x0000000606147c11 */ /* 0x007fe2000f8208ff */
[----:B------:R-:W-:-:S05]  /*c160*/  IMAD.IADD R7, R7, 0x1, R13 ;  /* 0x0000000107077824 */ /* 0x000fca00078e020d */
[----:B------:R-:W-:-:S05]  /*c170*/  LEA.HI.X R21, R6, UR7, R7, 0x1, P1 ;  /* 0x0000000706157c11 */ /* 0x000fca00088f0c07 */
[----:B------:R3:W-:Y:S02]  /*c180*/  STG.E.128 desc[UR8][R20.64], RZ ;  /* 0x000000ff14007986 */ /* 0x0007e4000c101d08 */
.L_x_944:
[----:B------:R-:W-:Y:S05]  /*c190*/  BSYNC B1 ;  /* 0x0000000000017941 */ /* 0x000fea0003800000 */
.L_x_943:
[----:B------:R-:W-:Y:S01]  /*c1a0*/  BSSY B1, `(.L_x_945) ;  /* 0x0000011000017945 */ /* 0x000fe20003800000 */
[----:B------:R-:W-:-:S03]  /*c1b0*/  ISETP.GE.AND P1, PT, R22, UR4, PT ;  /* 0x0000000416007c0c */ /* 0x000fc6000bf26270 */
        /* <DEDUP_REMOVED lines=11> */
[----:B0123--:R-:W-:Y:S01]  /*c270*/  LEA R20, P2, R6, UR6, 0x1 ;  /* 0x0000000606147c11 */ /* 0x00ffe2000f8408ff */
[----:B------:R-:W-:-:S05]  /*c280*/  IMAD.IADD R7, R7, 0x1, R13 ;  /* 0x0000000107077824 */ /* 0x000fca00078e020d */
[----:B------:R-:W-:-:S05]  /*c290*/  LEA.HI.X R21, R6, UR7, R7, 0x1, P2 ;  /* 0x0000000706157c11 */ /* 0x000fca00090f0c07 */
[----:B------:R4:W-:Y:S02]  /*c2a0*/  STG.E.128 desc[UR8][R20.64], RZ ;  /* 0x000000ff14007986 */ /* 0x0009e4000c101d08 */
.L_x_946:
[----:B------:R-:W-:Y:S05]  /*c2b0*/  BSYNC B1 ;  /* 0x0000000000017941 */ /* 0x000fea0003800000 */
.L_x_945:
[----:B------:R-:W-:Y:S01]  /*c2c0*/  ISETP.GE.OR P2, PT, R4, UR5, P1 ;  /* 0x0000000504007c0c */ /* 0x000fe20008f46670 */
[----:B------:R-:W-:Y:S01]  /*c2d0*/  BSSY B1, `(.L_x_947) ;  /* 0x0000011000017945 */ /* 0x000fe20003800000 */
[----:B------:R-:W-:-:S11]  /*c2e0*/  VIADD R22, R17, 0x30 ;  /* 0x0000003011167836 */ /* 0x000fd60000000000 */
        /* <DEDUP_REMOVED lines=15> */
.L_x_948:
[----:B------:R-:W-:Y:S05]  /*c3e0*/  BSYNC B1 ;  /* 0x0000000000017941 */ /* 0x000fea0003800000 */
.L_x_947:
[----:B------:R-:W-:Y:S01]  /*c3f0*/  ISETP.GE.AND P2, PT, R22, UR4, PT ;  /* 0x0000000416007c0c */ /* 0x000fe2000bf46270 */
[----:B------:R-:W-:Y:S01]  /*c400*/  BSSY B1, `(.L_x_949) ;  /* 0x0000014000017945 */ /* 0x000fe20003800000 */
[C---:B------:R-:W-:Y:S02]  /*c410*/  VIADD R22, R17.reuse, 0x38 ;  /* 0x0000003811167836 */ /* 0x040fe40000000000 */
        /* <DEDUP_REMOVED lines=18> */
.L_x_950:
[----:B------:R-:W-:Y:S05]  /*c540*/  BSYNC B1 ;  /* 0x0000000000017941 */ /* 0x000fea0003800000 */
.L_x_949:
[----:B------:R-:W-:Y:S01]  /*c550*/  ISETP.GE.AND P3, PT, R22, UR4, PT ;  /* 0x0000000416007c0c */ /* 0x000fe2000bf66270 */
        /* <DEDUP_REMOVED lines=17> */
.L_x_952:
[----:B------:R-:W-:Y:S05]  /*c670*/  BSYNC B1 ;  /* 0x0000000000017941 */ /* 0x000fea0003800000 */
.L_x_951:
        /* <DEDUP_REMOVED lines=18> */
.L_x_954:
[----:B------:R-:W-:Y:S05]  /*c7a0*/  BSYNC B1 ;  /* 0x0000000000017941 */ /* 0x000fea0003800000 */
.L_x_953:
        /* <DEDUP_REMOVED lines=18> */
.L_x_956:
[----:B------:R-:W-:Y:S05]  /*c8d0*/  BSYNC B1 ;  /* 0x0000000000017941 */ /* 0x000fea0003800000 */
.L_x_955:
[----:B------:R-:W-:Y:S01]  /*c8e0*/  ULDC.64 UR4, c[0x0][0x850] ;  /* 0x0002140000047ab9 */ /* 0x000fe20000000a00 */
[----:B------:R-:W-:Y:S01]  /*c8f0*/  ULDC UR6, c[0x0][0x83c] ;  /* 0x00020f0000067ab9 */ /* 0x000fe20000000800 */
[----:B------:R-:W-:Y:S01]  /*c900*/  IMAD R0, R225, UR4, RZ ;  /* 0x00000004e1007c24 */ /* 0x000fe2000f8e02ff */
[----:B0-----:R-:W-:Y:S01]  /*c910*/  P2R R8, PR, RZ, 0x8 ;  /* 0x00000008ff087803 */ /* 0x001fe20000000000 */
[----:B------:R-:W-:Y:S01]  /*c920*/  IMAD.WIDE.U32 R6, R224, UR4, R4 ;  /* 0x00000004e0067c25 */ /* 0x000fe2000f8e0004 */
[----:B------:R-:W-:Y:S01]  /*c930*/  P2R R9, PR, RZ, 0x10 ;  /* 0x00000010ff097803 */ /* 0x000fe20000000000 */
[----:B------:R-:W-:Y:S01]  /*c940*/  BSSY B1, `(.L_x_957) ;  /* 0x0000029000017945 */ /* 0x000fe20003800000 */
[----:B------:R-:W-:Y:S01]  /*c950*/  ISETP.GE.OR P0, PT, R4, UR6, P0 ;  /* 0x0000000604007c0c */ /* 0x000fe20008706670 */
[----:B------:R-:W-:Y:S01]  /*c960*/  IMAD R5, R224, UR5, R0 ;  /* 0x00000005e0057c24 */ /* 0x000fe2000f8e0200 */
[----:B------:R-:W-:Y:S01]  /*c970*/  ISETP.NE.AND P3, PT, R14, RZ, PT ;  /* 0x000000ff0e00720c */ /* 0x000fe20003f65270 */
[----:B------:R-:W-:Y:S01]  /*c980*/  ULDC.64 UR4, c[0x0][0x858] ;  /* 0x0002160000047ab9 */ /* 0x000fe20000000a00 */
[----:B------:R-:W-:Y:S01]  /*c990*/  ISETP.NE.AND P4, PT, R16, RZ, PT ;  /* 0x000000ff1000720c */ /* 0x000fe20003f85270 */
[----:B------:R-:W-:Y:S01]  /*c9a0*/  IMAD.IADD R7, R5, 0x1, R7 ;  /* 0x0000000105077824 */ /* 0x000fe200078e0207 */
[----:B------:R-:W-:Y:S01]  /*c9b0*/  P2R R10, PR, RZ, 0x20 ;  /* 0x00000020ff0a7803 */ /* 0x000fe20000000000 */
[----:B------:R-:W-:Y:S01]  /*c9c0*/  IMAD R0, R12, UR4, RZ ;  /* 0x000000040c007c24 */ /* 0x000fe2000f8e02ff */
[----:B------:R-:W-:-:S02]  /*c9d0*/  ISETP.NE.AND P5, PT, R18, RZ, PT ;  /* 0x000000ff1200720c */ /* 0x000fc40003fa5270 */
[C---:B------:R-:W-:Y:S01]  /*c9e0*/  ISETP.GE.OR P3, PT, R4.reuse, UR6, P3 ;  /* 0x0000000604007c0c */ /* 0x040fe20009f66670 */
[----:B------:R-:W-:Y:S01]  /*c9f0*/  IMAD R5, R15, UR5, R0 ;  /* 0x000000050f057c24 */ /* 0x000fe2000f8e0200 */
[C---:B------:R-:W-:Y:S02]  /*ca00*/  ISETP.GE.OR P4, PT, R4.reuse, UR6, P4 ;  /* 0x0000000604007c0c */ /* 0x040fe4000a786670 */
[----:B------:R-:W-:Y:S02]  /*ca10*/  ISETP.GE.OR P5, PT, R4, UR6, P5 ;  /* 0x0000000604007c0c */ /* 0x000fe4000afa6670 */
[----:B------:R-:W-:Y:S02]  /*ca20*/  P2R R13, PR, RZ, 0x8 ;  /* 0x00000008ff0d7803 */ /* 0x000fe40000000000 */
[----:B------:R-:W-:Y:S02]  /*ca30*/  P2R R14, PR, RZ, 0x10 ;  /* 0x00000010ff0e7803 */ /* 0x000fe40000000000 */
[----:B------:R-:W-:-:S02]  /*ca40*/  ISETP.NE.AND P3, PT, R8, RZ, PT ;  /* 0x000000ff0800720c */ /* 0x000fc40003f65270 */
[----:B------:R-:W-:Y:S01]  /*ca50*/  ISETP.NE.AND P4, PT, R9, RZ, PT ;  /* 0x000000ff0900720c */ /* 0x000fe20003f85270 */
[----:B------:R-:W-:Y:S01]  /*ca60*/  IMAD.WIDE.U32 R8, R15, UR4, R6 ;  /* 0x000000040f087c25 */ /* 0x000fe2000f8e0006 */
[----:B------:R-:W-:Y:S02]  /*ca70*/  P2R R16, PR, RZ, 0x20 ;  /* 0x00000020ff107803 */ /* 0x000fe40000000000 */
[----:B------:R-:W-:Y:S01]  /*ca80*/  ISETP.NE.AND P6, PT, R19, RZ, PT ;  /* 0x000000ff1300720c */ /* 0x000fe20003fc5270 */
[----:B------:R-:W-:Y:S01]  /*ca90*/  IMAD.IADD R7, R9, 0x1, R5 ;  /* 0x0000000109077824 */ /* 0x000fe200078e0205 */
[----:B------:R-:W-:Y:S02]  /*caa0*/  ISETP.NE.AND P5, PT, R10, RZ, PT ;  /* 0x000000ff0a00720c */ /* 0x000fe40003fa5270 */
[C---:B------:R-:W-:Y:S02]  /*cab0*/  ISETP.GE.OR P6, PT, R4.reuse, UR6, P6 ;  /* 0x0000000604007c0c */ /* 0x040fe4000b7c6670 */
        /* <DEDUP_REMOVED lines=17> */
.L_x_958:
[----:B------:R-:W-:Y:S05]  /*cbd0*/  BSYNC B1 ;  /* 0x0000000000017941 */ /* 0x000fea0003800000 */
.L_x_957:
        /* <DEDUP_REMOVED lines=17> */
.L_x_960:
[----:B------:R-:W-:Y:S05]  /*ccf0*/  BSYNC B1 ;  /* 0x0000000000017941 */ /* 0x000fea0003800000 */
.L_x_959:
        /* <DEDUP_REMOVED lines=17> */
.L_x_962:
[----:B------:R-:W-:Y:S05]  /*ce10*/  BSYNC B1 ;  /* 0x0000000000017941 */ /* 0x000fea0003800000 */
.L_x_961:
        /* <DEDUP_REMOVED lines=17> */
.L_x_964:
[----:B------:R-:W-:Y:S05]  /*cf30*/  BSYNC B1 ;  /* 0x0000000000017941 */ /* 0x000fea0003800000 */
.L_x_963:
        /* <DEDUP_REMOVED lines=16> */
.L_x_966:
[----:B------:R-:W-:Y:S05]  /*d040*/  BSYNC B1 ;  /* 0x0000000000017941 */ /* 0x000fea0003800000 */
.L_x_965:
        /* <DEDUP_REMOVED lines=16> */
.L_x_968:
[----:B------:R-:W-:Y:S05]  /*d150*/  BSYNC B1 ;  /* 0x0000000000017941 */ /* 0x000fea0003800000 */
.L_x_967:
        /* <DEDUP_REMOVED lines=16> */
.L_x_970:
[----:B------:R-:W-:Y:S05]  /*d260*/  BSYNC B1 ;  /* 0x0000000000017941 */ /* 0x000fea0003800000 */
.L_x_969:
        /* <DEDUP_REMOVED lines=16> */
.L_x_972:
[----:B------:R-:W-:Y:S05]  /*d370*/  BSYNC B1 ;  /* 0x0000000000017941 */ /* 0x000fea0003800000 */
.L_x_971:
        /* <DEDUP_REMOVED lines=16> */
.L_x_974:
[----:B------:R-:W-:Y:S05]  /*d480*/  BSYNC B1 ;  /* 0x0000000000017941 */ /* 0x000fea0003800000 */
.L_x_973:
        /* <DEDUP_REMOVED lines=16> */
.L_x_871:
[----:B------:R-:W-:-:S08]  /*d590*/  NOP ;  /* 0x0000000000007918 */ /* 0x000fd00000000000 */
[----:B------:R-:W0:-:S00]  /*d5a0*/  USETMAXREG.DEALLOC.CTAPOOL 0x18 ;  /* 0x00000018000079c8 */ /* 0x000e0000080e0500 */
[----:B0-----:R-:W-:-:S06]  /*d5b0*/  LOP3.LUT R0, R0, 0x3, RZ, 0xc0, !PT ;  /* 0x0000000300007812 */ /* 0x001fcc00078ec0ff */
[----:B------:R-:W0:Y:S02]  /*d5c0*/  SHFL.IDX PT, R0, R0, RZ, 0x1f ;  /* 0x00001fff00007589 */ /* 0x000e2400000e0000 */
[----:B0-----:R-:W-:-:S13]  /*d5d0*/  ISETP.NE.AND P0, PT, R0, RZ, PT ;  /* 0x000000ff0000720c */ /* 0x001fda0003f05270 */
[----:B------:R-:W-:Y:S05]  /*d5e0*/  @P0 BRA `(.L_x_878) ;  /* 0x0000002400300947 */ /* 0x000fea0003800000 */
[----:B------:R-:W0:Y:S01]  /*d5f0*/  S2UR UR6, SR_CTAID.X ;  /* 0x00000000000679c3 */ /* 0x000e220000002500 */
[----:B------:R-:W-:Y:S02]  /*d600*/  ULDC UR9, c[0x0][0x8d0] ;  /* 0x0002340000097ab9 */ /* 0x000fe40000000800 */
[----:B------:R-:W-:-:S11]  /*d610*/  UISETP.NE.AND UP0, UPT, UR9, 0x1, UPT ;  /* 0x000000010900788c */ /* 0x000fd6000bf05270 */
[----:B------:R-:W-:Y:S01]  /*d620*/  @UP0 ULDC UR4, c[0x0][0x8d4] ;  /* 0x0002350000040ab9 */ /* 0x000fe20000000800 */
[----:B------:R-:W-:Y:S01]  /*d630*/  @UP0 ULDC UR7, c[0x0][0x8d8] ;  /* 0x0002360000070ab9 */ /* 0x000fe20000000800 */
[----:B0-----:R-:W-:Y:S02]  /*d640*/  UIMAD.WIDE.U32 UR4, UR6, UR4, URZ ;  /* 0x00000004060472a5 */ /* 0x001fe4000f8e003f */
[----:B------:R-:W-:Y:S02]  /*d650*/  UMOV UR8, UR6 ;  /* 0x0000000600087c82 */ /* 0x000fe40008000000 */
[----:B------:R-:W-:-:S03]  /*d660*/  @UP0 USHF.R.U32.HI UR8, URZ, UR7, UR5 ;  /* 0x000000073f080299 */ /* 0x000fc60008011605 */
[----:B------:R-:W-:Y:S02]  /*d670*/  ULDC UR4, c[0x0][0x8e8] ;  /* 0x00023a0000047ab9 */ /* 0x000fe40000000800 */
[----:B------:R-:W-:Y:S02]  /*d680*/  UISETP.GE.AND UP0, UPT, UR8, UR4, UPT ;  /* 0x000000040800728c */ /* 0x000fe4000bf06270 */
[----:B------:R-:W-:-:S04]  /*d690*/  UIADD3 UR4, -UR8, URZ, URZ ;  /* 0x0000003f08047290 */ /* 0x000fc8000fffe13f */
[----:B------:R-:W-:Y:S01]  /*d6a0*/  PLOP3.LUT P0, PT, PT, PT, UP0, 0x80, 0x0 ;  /* 0x000000000000781c */ /* 0x000fe20003f0f008 */
[----:B------:R-:W-:-:S12]  /*d6b0*/  UIMAD UR9, UR9, UR4, UR6 ;  /* 0x00000004090972a4 */ /* 0x000fd8000f8e0206 */
        /* <DEDUP_REMOVED lines=9> */
.L_x_975:
[----:B------:R-:W-:Y:S01]  /*d750*/  ULDC UR5, c[0x0][0x8c4] ;  /* 0x0002310000057ab9 */ /* 0x000fe20000000800 */
[----:B------:R-:W-:Y:S01]  /*d760*/  UMOV UR4, UR9 ;  /* 0x0000000900047c82 */ /* 0x000fe20008000000 */
[----:B------:R-:W-:-:S11]  /*d770*/  UISETP.NE.AND UP0, UPT, UR5, 0x1, UPT ;  /* 0x000000010500788c */ /* 0x000fd6000bf05270 */
[----:B------:R-:W-:Y:S02]  /*d780*/  @UP0 ULDC.64 UR10, c[0x0][0x8c8] ;  /* 0x00023200000a0ab9 */ /* 0x000fe40000000a00 */
[----:B------:R-:W-:-:S04]  /*d790*/  UIMAD.WIDE.U32 UR6, UR9, UR10, URZ ;  /* 0x0000000a090672a5 */ /* 0x000fc8000f8e003f */
[----:B------:R-:W-:-:S04]  /*d7a0*/  @UP0 USHF.R.U32.HI UR4, URZ, UR11, UR7 ;  /* 0x0000000b3f040299 */ /* 0x000fc80008011607 */
[----:B------:R-:W-:-:S12]  /*d7b0*/  UIMAD UR5, UR4, UR5, URZ ;  /* 0x00000005040572a4 */ /* 0x000fd8000f8e023f */
.L_x_976:
        /* <DEDUP_REMOVED lines=9> */
[----:B------:R-:W-:-:S03]  /*d850*/  @UP0 USHF.R.U32.HI UR21, URZ, UR8, UR7 ;  /* 0x000000083f150299 */ /* 0x000fc60008011607 */
[----:B------:R-:W-:Y:S01]  /*d860*/  ULDC.64 UR6, c[0x0][0x8f8] ;  /* 0x00023e0000067ab9 */ /* 0x000fe20000000a00 */
[----:B------:R-:W-:Y:S01]  /*d870*/  UIADD3 UR20, -UR21, URZ, URZ ;  /* 0x0000003f15147290 */ /* 0x000fe2000fffe13f */
[----:B------:R-:W-:-:S03]  /*d880*/  ISETP.NE.U32.AND P0, PT, RZ, UR6, PT ;  /* 0x00000006ff007c0c */ /* 0x000fc6000bf05070 */
[----:B------:R-:W-:Y:S01]  /*d890*/  UIMAD UR20, UR10, UR20, UR5 ;  /* 0x000000140a1472a4 */ /* 0x000fe2000f8e0205 */
[----:B------:R-:W-:-:S13]  /*d8a0*/  ISETP.NE.AND.EX P0, PT, RZ, UR7, PT, P0 ;  /* 0x00000007ff007c0c */ /* 0x000fda000bf05300 */
        /* <DEDUP_REMOVED lines=9> */
.L_x_977:
[----:B------:R-:W-:Y:S02]  /*d940*/  ULDC.64 UR6, c[0x0][0x8f0] ;  /* 0x00023c0000067ab9 */ /* 0x000fe40000000a00 */
[----:B------:R-:W-:-:S04]  /*d950*/  ISETP.NE.U32.AND P0, PT, RZ, UR6, PT ;  /* 0x00000006ff007c0c */ /* 0x000fc8000bf05070 */
[----:B------:R-:W-:-:S13]  /*d960*/  ISETP.NE.AND.EX P0, PT, RZ, UR7, PT, P0 ;  /* 0x00000007ff007c0c */ /* 0x000fda000bf05300 */
[----:B------:R-:W-:Y:S05]  /*d970*/  @!P0 BRA `(.L_x_979) ;  /* 0x00000000002c8947 */ /* 0x000fea0003800000 */
[----:B------:R-:W-:Y:S01]  /*d980*/  ULDC.64 UR6, c[0x0][0x8f0] ;  /* 0x00023c0000067ab9 */ /* 0x000fe20000000a00 */
[----:B------:R-:W-:Y:S01]  /*d990*/  ULDC.64 UR8, c[0x0][0x208] ;  /* 0x0000820000087ab9 */ /* 0x000fe20000000a00 */
[----:B------:R-:W-:-:S06]  /*d9a0*/  UIMAD.WIDE UR6, UR21, 0x4, UR6 ;  /* 0x00000004150678a5 */ /* 0x000fcc000f8e0206 */
[----:B------:R-:W-:Y:S02]  /*d9b0*/  IMAD.U32 R2, RZ, RZ, UR6 ;  /* 0x00000006ff027e24 */ /* 0x000fe4000f8e00ff */
[----:B------:R-:W-:-:S05]  /*d9c0*/  IMAD.U32 R3, RZ, RZ, UR7 ;  /* 0x00000007ff037e24 */ /* 0x000fca000f8e00ff */
[----:B------:R-:W2:Y:S04]  /*d9d0*/  LDG.E R0, desc[UR8][R2.64] ;  /* 0x0000000802007981 */ /* 0x000ea8000c1e1900 */
[----:B------:R-:W3:Y:S01]  /*d9e0*/  LDG.E R4, desc[UR8][R2.64+0x4] ;  /* 0x0000040802047981 */ /* 0x000ee2000c1e1900 */
[----:B--2---:R-:W-:Y:S02]  /*d9f0*/  R2UR UR5, R0 ;  /* 0x00000000000572ca */ /* 0x004fe400000e0000 */
[----:B---3--:R-:W-:-:S13]  /*da00*/  R2UR UR6, R4 ;  /* 0x00000000040672ca */ /* 0x008fda00000e0000 */
[----:B------:R-:W-:Y:S01]  /*da10*/  UIADD3 UR5, -UR5, UR6, URZ ;  /* 0x0000000605057290 */ /* 0x000fe2000fffe13f */
[----:B------:R-:W-:Y:S11]  /*da20*/  BRA `(.L_x_978) ;  /* 0x0000000000047947 */ /* 0x000ff60003800000 */
.L_x_979:
[----:B------:R-:W-:-:S05]  /*da30*/  ULDC UR5, c[0x0][0x8ec] ;  /* 0x00023b0000057ab9 */ /* 0x000fca0000000800 */
.L_x_978:
[----:B------:R-:W-:Y:S01]  /*da40*/  UIADD3 UR5, UR5, 0x4f, URZ ;  /* 0x0000004f05057890 */ /* 0x000fe2000fffe03f */
[----:B------:R-:W-:Y:S02]  /*da50*/  IMAD.MOV.U32 R4, RZ, RZ, 0x1 ;  /* 0x00000001ff047424 */ /* 0x000fe400078e00ff */
[----:B------:R-:W-:Y:S01]  /*da60*/  IMAD.MOV.U32 R8, RZ, RZ, RZ ;  /* 0x000000ffff087224 */ /* 0x000fe200078e00ff */
[----:B------:R-:W-:Y:S01]  /*da70*/  UIMAD.WIDE UR6, UR5, 0x66666667, URZ ;  /* 0x66666667050678a5 */ /* 0x000fe2000f8e023f */
[----:B------:R-:W-:-:S03]  /*da80*/  IMAD.MOV.U32 R9, RZ, RZ, 0x1 ;  /* 0x00000001ff097424 */ /* 0x000fc600078e00ff */
[----:B------:R-:W-:-:S04]  /*da90*/  USHF.R.U32.HI UR5, URZ, 0x1f, UR7 ;  /* 0x0000001f3f057899 */ /* 0x000fc80008011607 */
[----:B------:R-:W-:-:S04]  /*daa0*/  ULEA.HI.SX32 UR5, UR7, UR5, 0x1b ;  /* 0x0000000507057291 */ /* 0x000fc8000f8fda3f */
[----:B------:R-:W-:-:S04]  /*dab0*/  UISETP.GE.AND UP0, UPT, UR4, UR5, UPT ;  /* 0x000000050400728c */ /* 0x000fc8000bf06270 */
[----:B------:R-:W-:-:S06]  /*dac0*/  USEL UR21, UR21, 0xffffffff, !UP0 ;  /* 0xffffffff15157887 */ /* 0x000fcc000c000000 */
        /* <DEDUP_REMOVED lines=16> */
[----:B------:R-:W-:Y:S01]  /*dbd0*/  UISETP.NE.AND.EX UP2, UPT, UR11, URZ, UPT, UP2 ;  /* 0x0000003f0b00728c */ /* 0x000fe2000bf45320 */
[----:B------:R-:W-:-:S04]  /*dbe0*/  ULDC.64 UR12, c[0x0][0x778] ;  /* 0x0001de00000c7ab9 */ /* 0x000fc80000000a00 */
[----:B------:R-:W2:Y:S01]  /*dbf0*/  @P1 LDG.E R7, desc[UR16][R2.64] ;  /* 0x0000001002071981 */ /* 0x000ea2000c1e1900 */
[----:B------:R-:W-:Y:S01]  /*dc00*/  PLOP3.LUT P2, PT, PT, PT, UP0, 0x80, 0x0 ;  /* 0x000000000000781c */ /* 0x000fe20003f4f008 */
[----:B------:R-:W-:Y:S01]  /*dc10*/  UIMAD.WIDE UR12, UR21, 0x4, UR12 ;  /* 0x00000004150c78a5 */ /* 0x000fe2000f8e020c */
[----:B------:R-:W-:Y:S01]  /*dc20*/  PLOP3.LUT P3, PT, PT, PT, UP2, 0x80, 0x0 ;  /* 0x000000000000781c */ /* 0x000fe20003f6f028 */
[----:B------:R0:W3:Y:S02]  /*dc30*/  @P1 LDG.E R0, desc[UR16][R2.64] ;  /* 0x0000001002001981 */ /* 0x0000e4000c1e1900 */
[----:B------:R-:W-:Y:S02]  /*dc40*/  @UP2 ULDC.64 UR6, c[0x0][0x780] ;  /* 0x0001e00000062ab9 */ /* 0x000fe40000000a00 */
[----:B------:R-:W-:Y:S01]  /*dc50*/  @UP2 UIMAD.WIDE UR6, UR21, 0x4, UR6 ;  /* 0x00000004150628a5 */ /* 0x000fe2000f8e0206 */
[----:B0-----:R-:W-:Y:S02]  /*dc60*/  IMAD.U32 R2, RZ, RZ, UR12 ;  /* 0x0000000cff027e24 */ /* 0x001fe4000f8e00ff */
[----:B------:R-:W-:-:S05]  /*dc70*/  IMAD.U32 R3, RZ, RZ, UR13 ;  /* 0x0000000dff037e24 */ /* 0x000fca000f8e00ff */
[----:B------:R0:W4:Y:S02]  /*dc80*/  @P2 LDG.E R5, desc[UR16][R2.64] ;  /* 0x0000001002052981 */ /* 0x000124000c1e1900 */
[----:B0-----:R-:W-:Y:S02]  /*dc90*/  IMAD.U32 R2, RZ, RZ, UR6 ;  /* 0x00000006ff027e24 */ /* 0x001fe4000f8e00ff */
[----:B------:R-:W-:-:S05]  /*dca0*/  IMAD.U32 R3, RZ, RZ, UR7 ;  /* 0x00000007ff037e24 */ /* 0x000fca000f8e00ff */
[----:B------:R-:W5:Y:S01]  /*dcb0*/  @P3 LDG.E R6, desc[UR16][R2.64] ;  /* 0x0000001002063981 */ /* 0x000f62000c1e1900 */
[----:B------:R-:W-:Y:S01]  /*dcc0*/  ULDC.64 UR16, c[0x0][0x788] ;  /* 0x0001e20000107ab9 */ /* 0x000fe20000000a00 */
[----:B------:R-:W-:Y:S01]  /*dcd0*/  UMOV UR54, URZ ;  /* 0x0000003f00367c82 */ /* 0x000fe20008000000 */
[----:B------:R-:W-:Y:S01]  /*dce0*/  ISETP.NE.U32.AND P0, PT, RZ, UR16, PT ;  /* 0x00000010ff007c0c */ /* 0x000fe2000bf05070 */
[----:B------:R-:W-:-:S03]  /*dcf0*/  UMOV UR11, URZ ;  /* 0x0000003f000b7c82 */ /* 0x000fc60008000000 */
[----:B------:R-:W-:Y:S02]  /*dd00*/  ISETP.NE.AND.EX P0, PT, RZ, UR17, PT, P0 ;  /* 0x00000011ff007c0c */ /* 0x000fe4000bf05300 */
[----:B--2---:R-:W-:Y:S02]  /*dd10*/  @P1 R2UR UR5, R7 ;  /* 0x00000000070512ca */ /* 0x004fe400000e0000 */
[----:B---3--:R-:W-:-:S11]  /*dd20*/  @P1 R2UR UR54, R0 ;  /* 0x00000000003612ca */ /* 0x008fd600000e0000 */
[----:B------:R-:W-:-:S04]  /*dd30*/  @UP1 ULEA UR5, UR21, UR5, 0x6 ;  /* 0x0000000515051291 */ /* 0x000fc8000f8e303f */
[----:B------:R-:W-:-:S04]  /*dd40*/  @UP1 USHF.R.S32.HI UR6, URZ, 0x1f, UR5 ;  /* 0x0000001f3f061899 */ /* 0x000fc80008011405 */
[----:B------:R-:W-:Y:S01]  /*dd50*/  @UP1 ULEA.HI UR6, UR6, UR5, URZ, 0x6 ;  /* 0x0000000506061291 */ /* 0x000fe2000f8f303f */
[----:B----4-:R-:W-:Y:S02]  /*dd60*/  @P2 R2UR UR11, R5 ;  /* 0x00000000050b22ca */ /* 0x010fe400000e0000 */
[----:B------:R-:W-:Y:S01]  /*dd70*/  ULDC UR5, c[0x0][0x280] ;  /* 0x0000a00000057ab9 */ /* 0x000fe20000000800 */
[----:B------:R-:W-:-:S04]  /*dd80*/  @UP1 ULOP3.LUT UR7, UR6, 0xffffffc0, URZ, 0xc0, !UPT ;  /* 0xffffffc006071892 */ /* 0x000fc8000f8ec03f */
[----:B------:R-:W-:Y:S01]  /*dd90*/  @UP1 USHF.R.S32.HI UR10, URZ, 0x1f, UR7 ;  /* 0x0000001f3f0a1899 */ /* 0x000fe20008011407 */
[----:B-----5:R-:W-:Y:S01]  /*dda0*/  @P3 R2UR UR5, R6 ;  /* 0x00000000060532ca */ /* 0x020fe200000e0000 */
        /* <DEDUP_REMOVED lines=10> */
.L_x_981:
        /* <DEDUP_REMOVED lines=14> */
.L_x_982:
        /* <DEDUP_REMOVED lines=9> */
.L_x_983:
[----:B------:R-:W-:Y:S01]  /*dfc0*/  UIMAD UR7, UR4, 0x50, UR5 ;  /* 0x00000050040778a4 */ /* 0x000fe2000f8e0205 */
[----:B------:R-:W-:Y:S01]  /*dfd0*/  IMAD.MOV.U32 R8, RZ, RZ, RZ ;  /* 0x000000ffff087224 */ /* 0x000fe200078e00ff */
[----:B------:R-:W-:Y:S01]  /*dfe0*/  ULDC UR8, c[0x0][0x74c] ;  /* 0x0001d30000087ab9 */ /* 0x000fe20000000800 */
[----:B------:R-:W-:Y:S01]  /*dff0*/  UIADD3 UR5, UR5, 0x3f, URZ ;  /* 0x0000003f05057890 */ /* 0x000fe2000fffe03f */
[----:B------:R-:W-:Y:S01]  /*e000*/  IMAD.MOV.U32 R9, RZ, RZ, 0x1 ;  /* 0x00000001ff097424 */ /* 0x000fe200078e00ff */
[----:B------:R-:W-:Y:S02]  /*e010*/  UIADD3 UR7, UR7, -UR8, -UR6 ;  /* 0x8000000807077290 */ /* 0x000fe4000fffe806 */
[----:B------:R-:W-:Y:S02]  /*e020*/  USHF.R.S32.HI UR6, URZ, 0x1f, UR5 ;  /* 0x0000001f3f067899 */ /* 0x000fe40008011405 */
[----:B------:R-:W-:Y:S02]  /*e030*/  USHF.R.S32.HI UR8, URZ, 0x1f, UR7 ;  /* 0x0000001f3f087899 */ /* 0x000fe40008011407 */
[----:B------:R-:W-:-:S02]  /*e040*/  ULEA.HI UR6, UR6, UR5, URZ, 0x6 ;  /* 0x0000000506067291 */ /* 0x000fc4000f8f303f */
[----:B------:R-:W-:Y:S02]  /*e050*/  ULEA.HI UR8, UR8, UR7, URZ, 0x6 ;  /* 0x0000000708087291 */ /* 0x000fe4000f8f303f */
[----:B------:R-:W-:Y:S02]  /*e060*/  USHF.R.S32.HI UR55, URZ, 0x6, UR6 ;  /* 0x000000063f377899 */ /* 0x000fe40008011406 */
[----:B------:R-:W-:-:S06]  /*e070*/  USHF.R.S32.HI UR8, URZ, 0x6, UR8 ;  /* 0x000000063f087899 */ /* 0x000fcc0008011408 */
[----:B------:R-:W-:-:S04]  /*e080*/  VIMNMX R0, RZ, UR8, !PT ;  /* 0x00000008ff007c48 */ /* 0x000fc8000ffe0100 */
[----:B------:R-:W-:-:S13]  /*e090*/  ISETP.LT.AND P0, PT, R0, UR55, PT ;  /* 0x0000003700007c0c */ /* 0x000fda000bf01270 */
[----:B------:R-:W-:Y:S05]  /*e0a0*/  @!P0 BRA `(.L_x_980) ;  /* 0x0000001400f88947 */ /* 0x000fea0003800000 */
[----:B------:R-:W-:Y:S01]  /*e0b0*/  ULDC UR5, c[0x0][0x2e8] ;  /* 0x0000ba0000057ab9 */ /* 0x000fe20000000800 */
[----:B------:R-:W-:Y:S01]  /*e0c0*/  ELECT P0, URZ, PT ;  /* 0x00000000003f782f */ /* 0x000fe20003800000 */
[----:B------:R-:W-:Y:S01]  /*e0d0*/  IMAD.MOV.U32 R8, RZ, RZ, RZ ;  /* 0x000000ffff087224 */ /* 0x000fe200078e00ff */
[----:B------:R-:W-:Y:S01]  /*e0e0*/  UISETP.NE.AND UP2, UPT, UR5, 0x1, UPT ;  /* 0x000000010500788c */ /* 0x000fe2000bf45270 */
[----:B------:R-:W-:Y:S01]  /*e0f0*/  IMAD.MOV.U32 R9, RZ, RZ, 0x1 ;  /* 0x00000001ff097424 */ /* 0x000fe200078e00ff */
[----:B------:R-:W-:Y:S02]  /*e100*/  UISETP.NE.U32.AND UP1, UPT, UR14, URZ, UPT ;  /* 0x0000003f0e00728c */ /* 0x000fe4000bf25070 */
[----:B------:R-:W-:Y:S02]  /*e110*/  USHF.R.S32.HI UR47, URZ, 0x1f, UR21 ;  /* 0x0000001f3f2f7899 */ /* 0x000fe40008011415 */
[----:B------:R-:W-:Y:S02]  /*e120*/  UISETP.NE.AND.EX UP1, UPT, UR15, URZ, UPT, UP1 ;  /* 0x0000003f0f00728c */ /* 0x000fe4000bf25310 */
[----:B------:R-:W-:Y:S01]  /*e130*/  UIMAD UR11, UR4, 0x50, UR11 ;  /* 0x00000050040b78a4 */ /* 0x000fe2000f8e020b */
        /* <DEDUP_REMOVED lines=10> */
[----:B------:R-:W-:-:S04]  /*e1e0*/  MOV R6, 0x400 ;  /* 0x0000040000067802 */ /* 0x000fc80000000f00 */
[----:B0-----:R-:W-:Y:S01]  /*e1f0*/  LEA R6, R3, R6, 0x18 ;  /* 0x0000000603067211 */ /* 0x001fe200078ec0ff */
[----:B------:R-:W-:-:S05]  /*e200*/  IMAD.MOV.U32 R3, RZ, RZ, 0x1 ;  /* 0x00000001ff037424 */ /* 0x000fca00078e00ff */
[----:B------:R-:W-:-:S04]  /*e210*/  SHF.L.U32 R3, R3, 0x1f, RZ ;  /* 0x0000001f03037819 */ /* 0x000fc800000006ff */
[----:B------:R-:W0:Y:S02]  /*e220*/  SYNCS.PHASECHK.TRANS64.TRYWAIT P0, [R6+URZ+0x31620], R3 ;  /* 0x03162003060075a7 */ /* 0x000e24000800017f */
[----:B0-----:R-:W-:Y:S05]  /*e230*/  @!P0 BRA `(.L_x_984) ;  /* 0x0000001800608947 */ /* 0x001fea0003800000 */
.L_x_999:
[----:B------:R-:W-:Y:S01]  /*e240*/  ISETP.NE.AND P0, PT, R11, RZ, PT ;  /* 0x000000ff0b00720c */ /* 0x000fe20003f05270 */
[----:B------:R-:W-:Y:S02]  /*e250*/  IMAD.U32 R14, RZ, RZ, UR20 ;  /* 0x00000014ff0e7e24 */ /* 0x000fe4000f8e00ff */
[----:B------:R-:W-:-:S03]  /*e260*/  IMAD.MOV.U32 R4, RZ, RZ, 0x1 ;  /* 0x00000001ff047424 */ /* 0x000fc600078e00ff */
[----:B------:R-:W-:-:S07]  /*e270*/  SHF.R.S32.HI R14, RZ, 0x1f, R14 ;  /* 0x0000001fff0e7819 */ /* 0x000fce000001140e */
[----:B------:R-:W-:Y:S05]  /*e280*/  @P0 BRA `(.L_x_985) ;  /* 0x0000000000140947 */ /* 0x000fea0003800000 */
[----:B------:R-:W-:Y:S01]  /*e290*/  LOP3.LUT P1, RZ, R21, 0x1f, RZ, 0xc0, !PT ;  /* 0x0000001f15ff7812 */ /* 0x000fe2000782c0ff */
[----:B0-----:R-:W-:-:S04]  /*e2a0*/  IMAD.MOV.U32 R3, RZ, RZ, 0x8100 ;  /* 0x00008100ff037424 */ /* 0x001fc800078e00ff */
[----:B------:R1:W-:Y:S08]  /*e2b0*/  SYNCS.ARRIVE.TRANS64 RZ, [R6+URZ+0x31610], R3 ;  /* 0x0316100306ff79a7 */ /* 0x0003f0000800003f */
[----:B------:R-:W-:Y:S05]  /*e2c0*/  @!P1 BRA `(.L_x_985) ;  /* 0x0000000000049947 */ /* 0x000fea0003800000 */
[----:B------:R-:W-:Y:S01]  /*e2d0*/  BPT.TRAP 0x1 ;  /* 0x000000040000795c */ /* 0x000fe20000300000 */
.L_x_985:
        /* <DEDUP_REMOVED lines=9> */
[----:B------:R-:W-:Y:S01]  /*e370*/  IMAD.U32 R10, RZ, RZ, UR55 ;  /* 0x00000037ff0a7e24 */ /* 0x000fe2000f8e00ff */
[----:B------:R-:W-:Y:S01]  /*e380*/  UMOV UR57, 0x14f00000 ;  /* 0x14f0000000397882 */ /* 0x000fe20000000000 */
[----:B------:R-:W-:Y:S01]  /*e390*/  UMOV UR18, URZ ;  /* 0x0000003f00127c82 */ /* 0x000fe20008000000 */
[----:B------:R-:W-:Y:S01]  /*e3a0*/  UIMAD UR23, UR21, UR23, UR10 ;  /* 0x00000017151772a4 */ /* 0x000fe2000f8e020a */
[----:B01----:R-:W-:Y:S01]  /*e3b0*/  IMAD.MOV.U32 R3, RZ, RZ, 0x14000 ;  /* 0x00014000ff037424 */ /* 0x003fe200078e00ff */
[----:B------:R-:W-:Y:S01]  /*e3c0*/  UIMAD UR9, UR9, UR14, URZ ;  /* 0x0000000e090972a4 */ /* 0x000fe2000f8e023f */
[----:B------:R-:W-:Y:S01]  /*e3d0*/  VIADD R10, R10, 0xffffffff ;  /* 0xffffffff0a0a7836 */ /* 0x000fe20000000000 */
[----:B------:R-:W-:Y:S01]  /*e3e0*/  USHF.L.U32 UR46, UR46, 0x6, URZ ;  /* 0x000000062e2e7899 */ /* 0x000fe2000800063f */
[----:B------:R-:W-:Y:S01]  /*e3f0*/  IMAD.MOV.U32 R8, RZ, RZ, 0x1 ;  /* 0x00000001ff087424 */ /* 0x000fe200078e00ff */
[----:B------:R-:W-:Y:S01]  /*e400*/  UIMAD UR15, UR20, UR15, UR9 ;  /* 0x0000000f140f72a4 */ /* 0x000fe2000f8e0209 */
[----:B------:R-:W-:Y:S01]  /*e410*/  IMAD.MOV.U32 R9, RZ, RZ, 0x1 ;  /* 0x00000001ff097424 */ /* 0x000fe200078e00ff */
[----:B------:R-:W-:-:S02]  /*e420*/  UIADD3 UR16, UR8, 0x14100, URZ ;  /* 0x0001410008107890 */ /* 0x000fc4000fffe03f */
        /* <DEDUP_REMOVED lines=133> */
.L_x_991:
[----:B------:R-:W-:-:S04]  /*ec80*/  SHF.L.U32 R5, R9, 0x1f, RZ ;  /* 0x0000001f09057819 */ /* 0x000fc800000006ff */
[----:B------:R-:W0:Y:S02]  /*ec90*/  SYNCS.PHASECHK.TRANS64.TRYWAIT P1, [R6+URZ+0x31638], R5 ;  /* 0x03163805060075a7 */ /* 0x000e24000802017f */
[----:B0-----:R-:W-:Y:S05]  /*eca0*/  @!P1 BRA `(.L_x_987) ;  /* 0x0000000c00d89947 */ /* 0x001fea0003800000 */
.L_x_1000:
[----:B------:R-:W-:Y:S05]  /*ecb0*/  @P0 BRA `(.L_x_988) ;  /* 0x0000000000140947 */ /* 0x000fea0003800000 */
[----:B------:R-:W-:Y:S01]  /*ecc0*/  ISETP.NE.AND P1, PT, R15, RZ, PT ;  /* 0x000000ff0f00720c */ /* 0x000fe20003f25270 */
[----:B0-----:R-:W-:-:S04]  /*ecd0*/  IMAD.MOV.U32 R5, RZ, RZ, 0x8100 ;  /* 0x00008100ff057424 */ /* 0x001fc800078e00ff */
[----:B------:R1:W-:Y:S08]  /*ece0*/  SYNCS.ARRIVE.TRANS64 RZ, [R6+URZ+0x31630], R5 ;  /* 0x0316300506ff79a7 */ /* 0x0003f0000800003f */
[----:B------:R-:W-:Y:S05]  /*ecf0*/  @!P1 BRA `(.L_x_988) ;  /* 0x0000000000049947 */ /* 0x000fea0003800000 */
[----:B------:R-:W-:Y:S01]  /*ed00*/  BPT.TRAP 0x1 ;  /* 0x000000040000795c */ /* 0x000fe20000300000 */
.L_x_988:
        /* <DEDUP_REMOVED lines=47> */
.L_x_1002:
[----:B------:R-:W-:Y:S01]  /*f000*/  LOP3.LUT R9, R9, 0x1, RZ, 0x3c, !PT ;  /* 0x0000000109097812 */ /* 0x000fe200078e3cff */
[----:B------:R-:W-:Y:S06]  /*f010*/  @P2 BRA `(.L_x_990) ;  /* 0x0000000000142947 */ /* 0x000fec0003800000 */
[----:B------:R-:W-:Y:S01]  /*f020*/  ISETP.NE.AND P1, PT, R15, RZ, PT ;  /* 0x000000ff0f00720c */ /* 0x000fe20003f25270 */
[----:B0-----:R-:W-:-:S04]  /*f030*/  IMAD.MOV.U32 R2, RZ, RZ, 0x8100 ;  /* 0x00008100ff027424 */ /* 0x001fc800078e00ff */
[----:B------:R1:W-:Y:S08]  /*f040*/  SYNCS.ARRIVE.TRANS64 RZ, [R20+URZ+0x31610], R2 ;  /* 0x0316100214ff79a7 */ /* 0x0003f0000800003f */
[----:B------:R-:W-:Y:S05]  /*f050*/  @!P1 BRA `(.L_x_990) ;  /* 0x0000000000049947 */ /* 0x000fea0003800000 */
[----:B------:R-:W-:Y:S01]  /*f060*/  BPT.TRAP 0x1 ;  /* 0x000000040000795c */ /* 0x000fe20000300000 */
.L_x_990:
        /* <DEDUP_REMOVED lines=53> */
.L_x_986:
[----:B------:R-:W-:Y:S01]  /*f3c0*/  SHF.L.U32 R15, R9, 0x1f, RZ ;  /* 0x0000001f090f7819 */ /* 0x000fe200000006ff */
[----:B------:R-:W0:Y:S01]  /*f3d0*/  LDC.64 R12, c[0x0][0x730] ;  /* 0x0001cc00ff0c7b82 */ /* 0x000e220000000a00 */
[----:B------:R-:W-:Y:S02]  /*f3e0*/  IMAD.U32 R16, RZ, RZ, UR38 ;  /* 0x00000026ff107e24 */ /* 0x000fe4000f8e00ff */
[----:B------:R-:W-:Y:S02]  /*f3f0*/  IMAD.U32 R2, RZ, RZ, UR38 ;  /* 0x00000026ff027e24 */ /* 0x000fe4000f8e00ff */
[----:B------:R-:W-:Y:S02]  /*f400*/  IMAD.U32 R3, RZ, RZ, UR39 ;  /* 0x00000027ff037e24 */ /* 0x000fe4000f8e00ff */
[----:B------:R-:W-:Y:S01]  /*f410*/  IMAD.MOV.U32 R2, RZ, RZ, R16 ;  /* 0x000000ffff027224 */ /* 0x000fe200078e0010 */
        /* <DEDUP_REMOVED lines=11> */
.L_x_1003:
[----:B------:R-:W-:Y:S01]  /*f4d0*/  IMAD.IADD R10, R11, 0x1, R3 ;  /* 0x000000010b0a7824 */ /* 0x000fe200078e0203 */
[----:B------:R-:W-:Y:S06]  /*f4e0*/  @P0 BRA `(.L_x_993) ;  /* 0x0000000000140947 */ /* 0x000fec0003800000 */
[----:B------:R-:W-:Y:S01]  /*f4f0*/  LOP3.LUT P0, RZ, R21, 0x1f, RZ, 0xc0, !PT ;  /* 0x0000001f15ff7812 */ /* 0x000fe2000780c0ff */
[----:B------:R-:W-:-:S04]  /*f500*/  IMAD.MOV.U32 R11, RZ, RZ, 0x8100 ;  /* 0x00008100ff0b7424 */ /* 0x000fc800078e00ff */
[----:B------:R1:W-:Y:S08]  /*f510*/  SYNCS.ARRIVE.TRANS64 RZ, [R6+URZ+0x31630], R11 ;  /* 0x0316300b06ff79a7 */ /* 0x0003f0000800003f */
[----:B------:R-:W-:Y:S05]  /*f520*/  @!P0 BRA `(.L_x_993) ;  /* 0x0000000000048947 */ /* 0x000fea0003800000 */
[----:B------:R-:W-:Y:S01]  /*f530*/  BPT.TRAP 0x1 ;  /* 0x000000040000795c */ /* 0x000fe20000300000 */
.L_x_993:
        /* <DEDUP_REMOVED lines=52> */
[----:B--2---:R-:W-:Y:S01]  /*f880*/  NOP ;  /* 0x0000000000007918 */ /* 0x004fe20000000000 */
.L_x_980:
[----:B------:R-:W-:Y:S05]  /*f890*/  WARPSYNC.ALL ;  /* 0x0000000000007948 */ /* 0x000fea0003800000 */
[----:B------:R-:W-:-:S13]  /*f8a0*/  ELECT P0, URZ, PT ;  /* 0x00000000003f782f */ /* 0x000fda0003800000 */
[----:B------:R-:W-:Y:S05]  /*f8b0*/  @!P0 BRA `(.L_x_878) ;  /* 0x00000000007c8947 */ /* 0x000fea0003800000 */
[----:B------:R-:W2:Y:S02]  /*f8c0*/  LDL R0, [R1+0x14] ;  /* 0x0000140001007983 */ /* 0x000ea40000100800 */
[----:B--2---:R-:W-:-:S13]  /*f8d0*/  R2UR UR4, R0 ;  /* 0x00000000000472ca */ /* 0x004fda00000e0000 */
[----:B------:R-:W-:-:S06]  /*f8e0*/  ULOP3.LUT UR4, UR4, 0x2, URZ, 0xfc, !UPT ;  /* 0x0000000204047892 */ /* 0x000fcc000f8efc3f */
[----:B------:R-:W-:-:S05]  /*f8f0*/  IMAD.U32 R0, RZ, RZ, UR4 ;  /* 0x00000004ff007e24 */ /* 0x000fca000f8e00ff */
[----:B------:R-:W-:-:S13]  /*f900*/  ISETP.NE.AND P1, PT, R0, 0x3, PT ;  /* 0x000000030000780c */ /* 0x000fda0003f25270 */
[----:B------:R-:W-:Y:S05]  /*f910*/  @!P1 BRA `(.L_x_994) ;  /* 0x0000000000049947 */ /* 0x000fea0003800000 */
[----:B------:R-:W-:Y:S01]  /*f920*/  BPT.TRAP 0x1 ;  /* 0x000000040000795c */ /* 0x000fe20000300000 */
.L_x_994:
[----:B------:R-:W2:Y:S01]  /*f930*/  S2R R3, SR_CgaCtaId ;  /* 0x0000000000037919 */ /* 0x000ea20000008800 */
[----:B------:R-:W-:-:S04]  /*f940*/  MOV R0, 0x400 ;  /* 0x0000040000007802 */ /* 0x000fc80000000f00 */
[----:B--2---:R-:W-:Y:S02]  /*f950*/  LEA R2, R3, R0, 0x18 ;  /* 0x0000000003027211 */ /* 0x004fe400078ec0ff */
[----:B------:R-:W-:-:S03]  /*f960*/  SHF.L.U32 R0, R4, 0x1f, RZ ;  /* 0x0000001f04007819 */ /* 0x000fc600000006ff */
[----:B------:R-:W-:-:S04]  /*f970*/  VIADD R3, R2, 0x31620 ;  /* 0x0003162002037836 */ /* 0x000fc80000000000 */
[----:B------:R-:W-:-:S04]  /*f980*/  IMAD R5, R8, 0x8, R3 ;  /* 0x0000000808057824 */ /* 0x000fc800078e0203 */
[----:B------:R-:W2:Y:S02]  /*f990*/  SYNCS.PHASECHK.TRANS64.TRYWAIT P0, [R5+URZ], R0 ;  /* 0x00000000050075a7 */ /* 0x000ea4000800017f */
[----:B--2---:R-:W-:Y:S05]  /*f9a0*/  @!P0 BRA `(.L_x_995) ;  /* 0x0000000000d88947 */ /* 0x004fea0003800000 */
.L_x_1004:
[----:B------:R-:W-:-:S05]  /*f9b0*/  VIADD R8, R8, 0x1 ;  /* 0x0000000108087836 */ /* 0x000fca0000000000 */
[----:B------:R-:W-:-:S04]  /*f9c0*/  ISETP.NE.AND P0, PT, R8, 0x2, PT ;  /* 0x000000020800780c */ /* 0x000fc80003f05270 */
[----:B--2---:R-:W-:Y:S02]  /*f9d0*/  SEL R5, RZ, 0x1, P0 ;  /* 0x00000001ff057807 */ /* 0x004fe40000000000 */
[----:B------:R-:W-:Y:S02]  /*f9e0*/  SEL R8, R8, RZ, P0 ;  /* 0x000000ff08087207 */ /* 0x000fe40000000000 */
[----:B------:R-:W-:-:S03]  /*f9f0*/  LOP3.LUT R0, R4, R5, RZ, 0x3c, !PT ;  /* 0x0000000504007212 */ /* 0x000fc600078e3cff */
[----:B------:R-:W-:Y:S01]  /*fa00*/  IMAD R3, R8, 0x8, R3 ;  /* 0x0000000808037824 */ /* 0x000fe200078e0203 */
[----:B------:R-:W-:-:S04]  /*fa10*/  SHF.L.U32 R0, R0, 0x1f, RZ ;  /* 0x0000001f00007819 */ /* 0x000fc800000006ff */
[----:B------:R-:W2:Y:S02]  /*fa20*/  SYNCS.PHASECHK.TRANS64.TRYWAIT P0, [R3+URZ], R0 ;  /* 0x00000000030075a7 */ /* 0x000ea4000800017f */
[----:B--2---:R-:W-:Y:S05]  /*fa30*/  @!P0 BRA `(.L_x_996) ;  /* 0x0000000000c88947 */ /* 0x004fea0003800000 */
.L_x_1005:
[----:B------:R-:W-:Y:S05]  /*fa40*/  @!P1 BRA `(.L_x_997) ;  /* 0x0000000000049947 */ /* 0x000fea0003800000 */
[----:B------:R-:W-:Y:S01]  /*fa50*/  BPT.TRAP 0x1 ;  /* 0x000000040000795c */ /* 0x000fe20000300000 */
.L_x_997:
[----:B------:R-:W-:-:S07]  /*fa60*/  SHF.L.U32 R9, R9, 0x1f, RZ ;  /* 0x0000001f09097819 */ /* 0x000fce00000006ff */
.L_x_998:
[----:B---3--:R3:W4:Y:S02]  /*fa70*/  SYNCS.PHASECHK.TRANS64.TRYWAIT P0, [R2+URZ+0x31638], R9 ;  /* 0x03163809020075a7 */ /* 0x008724000800017f */
[----:B----4-:R-:W-:Y:S05]  /*fa80*/  @!P0 NANOSLEEP.SYNCS 0x989680 ;  /* 0x009896800000895d */ /* 0x010fea0003900000 */
[----:B------:R-:W4:Y:S02]  /*fa90*/  @!P0 SYNCS.PHASECHK.TRANS64 P0, [R2+URZ+0x31638], R9 ;  /* 0x03163809020085a7 */ /* 0x000f24000800007f */
[----:B----4-:R-:W-:Y:S05]  /*faa0*/  @!P0 BRA `(.L_x_998) ;  /* 0xfffffffc00f08947 */ /* 0x010fea000383ffff */
.L_x_878:
[----:B------:R-:W-:Y:S05]  /*fab0*/  BSYNC B0 ;  /* 0x0000000000007941 */ /* 0x000fea0003800000 */
.L_x_870:
[----:B------:R-:W-:Y:S05]  /*fac0*/  EXIT ;  /* 0x000000000000794d */ /* 0x000fea0003800000 */
.L_x_884:
[----:B0-----:R0:W1:Y:S02]  /*fad0*/  SYNCS.PHASECHK.TRANS64.TRYWAIT P0, [R225+URZ+0x31600], R10 ;  /* 0x0316000ae10075a7 */ /* 0x001064000800017f */
[----:B-1----:R-:W-:Y:S05]  /*fae0*/  @!P0 NANOSLEEP.SYNCS 0x989680 ;  /* 0x009896800000895d */ /* 0x002fea0003900000 */
[----:B------:R-:W1:Y:S02]  /*faf0*/  @!P0 SYNCS.PHASECHK.TRANS64 P0, [R225+URZ+0x31600], R10 ;  /* 0x0316000ae10085a7 */ /* 0x000e64000800007f */
[----:B-1----:R-:W-:Y:S05]  /*fb00*/  @!P0 BRA `(.L_x_884) ;  /* 0xfffffffc00f08947 */ /* 0x002fea000383ffff */
[----:B------:R-:W-:Y:S05]  /*fb10*/  BRA `(.L_x_883) ;  /* 0xffffff1800d07947 */ /* 0x000fea000383ffff */
.L_x_888:
[----:B-1----:R1:W2:Y:S02]  /*fb20*/  SYNCS.PHASECHK.TRANS64.TRYWAIT P1, [R224+URZ+0x31610], R7 ;  /* 0x03161007e00075a7 */ /* 0x0022a4000802017f */
[----:B--2---:R-:W-:Y:S05]  /*fb30*/  @!P1 NANOSLEEP.SYNCS 0x989680 ;  /* 0x009896800000995d */ /* 0x004fea0003900000 */
[----:B------:R-:W2:Y:S02]  /*fb40*/  @!P1 SYNCS.PHASECHK.TRANS64 P1, [R224+URZ+0x31610], R7 ;  /* 0x03161007e00095a7 */ /* 0x000ea4000802007f */
[----:B--2---:R-:W-:Y:S05]  /*fb50*/  @!P1 BRA `(.L_x_888) ;  /* 0xfffffffc00f09947 */ /* 0x004fea000383ffff */
[----:B------:R-:W-:Y:S05]  /*fb60*/  BRA `(.L_x_887) ;  /* 0xffffff2400187947 */ /* 0x000fea000383ffff */
.L_x_892:
[----:B---3--:R3:W4:Y:S02]  /*fb70*/  SYNCS.PHASECHK.TRANS64.TRYWAIT P1, [R225+URZ+0x31630], R10 ;  /* 0x0316300ae10075a7 */ /* 0x008724000802017f */
[----:B----4-:R-:W-:Y:S05]  /*fb80*/  @!P1 NANOSLEEP.SYNCS 0x989680 ;  /* 0x009896800000995d */ /* 0x010fea0003900000 */
[----:B------:R-:W4:Y:S02]  /*fb90*/  @!P1 SYNCS.PHASECHK.TRANS64 P1, [R225+URZ+0x31630], R10 ;  /* 0x0316300ae10095a7 */ /* 0x000f24000802007f */
[----:B----4-:R-:W-:Y:S05]  /*fba0*/  @!P1 BRA `(.L_x_892) ;  /* 0xfffffffc00f09947 */ /* 0x010fea000383ffff */
[----:B------:R-:W-:Y:S05]  /*fbb0*/  BRA `(.L_x_891) ;  /* 0xffffff4000187947 */ /* 0x000fea000383ffff */
.L_x_984:
[----:B0-----:R0:W1:Y:S02]  /*fbc0*/  SYNCS.PHASECHK.TRANS64.TRYWAIT P0, [R6+URZ+0x31620], R3 ;  /* 0x03162003060075a7 */ /* 0x001064000800017f */
[----:B-1----:R-:W-:Y:S05]  /*fbd0*/  @!P0 NANOSLEEP.SYNCS 0x989680 ;  /* 0x009896800000895d */ /* 0x002fea0003900000 */
[----:B------:R-:W1:Y:S02]  /*fbe0*/  @!P0 SYNCS.PHASECHK.TRANS64 P0, [R6+URZ+0x31620], R3 ;  /* 0x03162003060085a7 */ /* 0x000e64000800007f */
[----:B-1----:R-:W-:Y:S05]  /*fbf0*/  @!P0 BRA `(.L_x_984) ;  /* 0xfffffffc00f08947 */ /* 0x002fea000383ffff */
[----:B------:R-:W-:Y:S05]  /*fc00*/  BRA `(.L_x_999) ;  /* 0xffffffe4008c7947 */ /* 0x000fea000383ffff */
.L_x_987:
[----:B0-----:R0:W1:Y:S02]  /*fc10*/  SYNCS.PHASECHK.TRANS64.TRYWAIT P1, [R6+URZ+0x31638], R5 ;  /* 0x03163805060075a7 */ /* 0x001064000802017f */
[----:B-1----:R-:W-:Y:S05]  /*fc20*/  @!P1 NANOSLEEP.SYNCS 0x989680 ;  /* 0x009896800000995d */ /* 0x002fea0003900000 */
[----:B------:R-:W1:Y:S02]  /*fc30*/  @!P1 SYNCS.PHASECHK.TRANS64 P1, [R6+URZ+0x31638], R5 ;  /* 0x03163805060095a7 */ /* 0x000e64000802007f */
[----:B-1----:R-:W-:Y:S05]  /*fc40*/  @!P1 BRA `(.L_x_987) ;  /* 0xfffffffc00f09947 */ /* 0x002fea000383ffff */
[----:B------:R-:W-:Y:S05]  /*fc50*/  BRA `(.L_x_1000) ;  /* 0xfffffff000147947 */ /* 0x000fea000383ffff */
.L_x_989:
[----:B------:R-:W-:-:S07]  /*fc60*/  SHF.L.U32 R2, R4, 0x1f, RZ ;  /* 0x0000001f04027819 */ /* 0x000fce00000006ff */
.L_x_1001:
[----:B0-----:R0:W1:Y:S02]  /*fc70*/  SYNCS.PHASECHK.TRANS64.TRYWAIT P1, [R20+URZ+0x31620], R2 ;  /* 0x03162002140075a7 */ /* 0x001064000802017f */
[----:B-1----:R-:W-:Y:S05]  /*fc80*/  @!P1 NANOSLEEP.SYNCS 0x989680 ;  /* 0x009896800000995d */ /* 0x002fea0003900000 */
[----:B------:R-:W1:Y:S02]  /*fc90*/  @!P1 SYNCS.PHASECHK.TRANS64 P1, [R20+URZ+0x31620], R2 ;  /* 0x03162002140095a7 */ /* 0x000e64000802007f */
[----:B-1----:R-:W-:Y:S05]  /*fca0*/  @!P1 BRA `(.L_x_1001) ;  /* 0xfffffffc00f09947 */ /* 0x002fea000383ffff */
[----:B------:R-:W-:Y:S05]  /*fcb0*/  BRA `(.L_x_1002) ;  /* 0xfffffff000d07947 */ /* 0x000fea000383ffff */
.L_x_992:
[----:B0-----:R0:W1:Y:S02]  /*fcc0*/  SYNCS.PHASECHK.TRANS64.TRYWAIT P1, [R6+URZ+0x31638], R15 ;  /* 0x0316380f060075a7 */ /* 0x001064000802017f */
[----:B-1----:R-:W-:Y:S05]  /*fcd0*/  @!P1 NANOSLEEP.SYNCS 0x989680 ;  /* 0x009896800000995d */ /* 0x002fea0003900000 */
[----:B------:R-:W1:Y:S02]  /*fce0*/  @!P1 SYNCS.PHASECHK.TRANS64 P1, [R6+URZ+0x31638], R15 ;  /* 0x0316380f060095a7 */ /* 0x000e64000802007f */
[----:B-1----:R-:W-:Y:S05]  /*fcf0*/  @!P1 BRA `(.L_x_992) ;  /* 0xfffffffc00f09947 */ /* 0x002fea000383ffff */
[----:B------:R-:W-:Y:S05]  /*fd00*/  BRA `(.L_x_1003) ;  /* 0xfffffff400f07947 */ /* 0x000fea000383ffff */
.L_x_995:
[----:B--2---:R2:W3:Y:S02]  /*fd10*/  SYNCS.PHASECHK.TRANS64.TRYWAIT P0, [R5+URZ], R0 ;  /* 0x00000000050075a7 */ /* 0x0044e4000800017f */
[----:B---3--:R-:W-:Y:S05]  /*fd20*/  @!P0 NANOSLEEP.SYNCS 0x989680 ;  /* 0x009896800000895d */ /* 0x008fea0003900000 */
[----:B------:R-:W3:Y:S02]  /*fd30*/  @!P0 SYNCS.PHASECHK.TRANS64 P0, [R5+URZ], R0 ;  /* 0x00000000050085a7 */ /* 0x000ee4000800007f */
[----:B---3--:R-:W-:Y:S05]  /*fd40*/  @!P0 BRA `(.L_x_995) ;  /* 0xfffffffc00f08947 */ /* 0x008fea000383ffff */
[----:B------:R-:W-:Y:S05]  /*fd50*/  BRA `(.L_x_1004) ;  /* 0xfffffffc00147947 */ /* 0x000fea000383ffff */
.L_x_996:
[----:B--2---:R2:W3:Y:S02]  /*fd60*/  SYNCS.PHASECHK.TRANS64.TRYWAIT P0, [R3+URZ], R0 ;  /* 0x00000000030075a7 */ /* 0x0044e4000800017f */
[----:B---3--:R-:W-:Y:S05]  /*fd70*/  @!P0 NANOSLEEP.SYNCS 0x989680 ;  /* 0x009896800000895d */ /* 0x008fea0003900000 */
[----:B------:R-:W3:Y:S02]  /*fd80*/  @!P0 SYNCS.PHASECHK.TRANS64 P0, [R3+URZ], R0 ;  /* 0x00000000030085a7 */ /* 0x000ee4000800007f */
[----:B---3--:R-:W-:Y:S05]  /*fd90*/  @!P0 BRA `(.L_x_996) ;  /* 0xfffffffc00f08947 */ /* 0x008fea000383ffff */
[----:B------:R-:W-:Y:S05]  /*fda0*/  BRA `(.L_x_1005) ;  /* 0xfffffffc00247947 */ /* 0x000fea000383ffff */
.L_x_1006:
        /* <DEDUP_REMOVED lines=13> */
.L_x_1156:


//--------------------- .text._ZN7cutlass13device_kernelIN5flash32FlashAttnBwdPostprocessConvertdQIN4cute5tupleIJNS3_1CILi80EEENS5_ILi256EEEEEENS_10bfloat16_tEfNS_4arch4Sm90ELi256ENS3_8TiledMMAINS3_8MMA_AtomIJNS3_4SM904GMMA27MMA_64x16x16_F32BF16BF16_SSILNSF_5MajorE1ELSH_1ELNSF_7ScaleInE1ELSI_1EEEEEENS3_6LayoutINS4_IJNS5_ILi2EEENS5_ILi1EEESN_EEENS4_IJSN_NS5_ILi0EEESP_EEEEENS4_IJNS3_10UnderscoreESS_SS_EEEEELb1EEEEEvNT_6ParamsE --------------------------
	.section	.text._ZN7cutlass13device_kernelIN5flash32FlashAttnBwdPostprocessConvertdQIN4cute5tupleIJNS3_1CILi80EEENS5_ILi256EEEEEENS_10bfloat16_tEfNS_4arch4Sm90ELi256ENS3_8TiledMMAINS3_8MMA_AtomIJNS3_4SM904GMMA27MMA_64x16x16_F32BF16BF16_SSILNSF_5MajorE1ELSH_1ELNSF_7ScaleInE1ELSI_1EEEEEENS3_6LayoutINS4_IJNS5_ILi2EEENS5_ILi1EEESN_EEENS4_IJSN_NS5_ILi0EEESP_EEEEENS4_IJNS3_10UnderscoreESS_SS_EEEEELb1EEEEEvNT_6ParamsE,"ax",@progbits
	.align	128
.text._ZN7cutlass13device_kernelIN5flash32FlashAttnBwdPostprocessConvertdQIN4cute5tupleIJNS3_1CILi80EEENS5_ILi256EEEEEENS_10bfloat16_tEfNS_4arch4Sm90ELi256ENS3_8TiledMMAINS3_8MMA_AtomIJNS3_4SM904GMMA27MMA_64x16x16_F32BF16BF16_SSILNSF_5MajorE1ELSH_1ELNSF_7ScaleInE1ELSI_1EEEEEENS3_6LayoutINS4_IJNS5_ILi2EEENS5_ILi1EEESN_EEENS4_IJSN_NS5_ILi0EEESP_EEEEENS4_IJNS3_10UnderscoreESS_SS_EEEEELb1EEEEEvNT_6ParamsE:
        .type           _ZN7cutlass13device_kernelIN5flash32FlashAttnBwdPostprocessConvertdQIN4cute5tupleIJNS3_1CILi80EEENS5_ILi256EEEEEENS_10bfloat16_tEfNS_4arch4Sm90ELi256ENS3_8TiledMMAINS3_8MMA_AtomIJNS3_4SM904GMMA27MMA_64x16x16_F32BF16BF16_SSILNSF_5MajorE1ELSH_1ELNSF_7ScaleInE1ELSI_1EEEEEENS3_6LayoutINS4_IJNS5_ILi2EEENS5_ILi1EEESN_EEENS4_IJSN_NS5_ILi0EEESP_EEEEENS4_IJNS3_10UnderscoreESS_SS_EEEEELb1EEEEEvNT_6ParamsE,@function
        .size           _ZN7cutlass13device_kernelIN5flash32FlashAttnBwdPostprocessConvertdQIN4cute5tupleIJNS3_1CILi80EEENS5_ILi256EEEEEENS_10bfloat16_tEfNS_4arch4Sm90ELi256ENS3_8TiledMMAINS3_8MMA_AtomIJNS3_4SM904GMMA27MMA_64x16x16_F32BF16BF16_SSILNSF_5MajorE1ELSH_1ELNSF_7ScaleInE1ELSI_1EEEEEENS3_6LayoutINS4_IJNS5_ILi2EEENS5_ILi1EEESN_EEENS4_IJSN_NS5_ILi0EEESP_EEEEENS4_IJNS3_10UnderscoreESS_SS_EEEEELb1EEEEEvNT_6ParamsE,(.L_x_1157 - _ZN7cutlass13device_kernelIN5flash32FlashAttnBwdPostprocessConvertdQIN4cute5tupleIJNS3_1CILi80EEENS5_ILi256EEEEEENS_10bfloat16_tEfNS_4arch4Sm90ELi256ENS3_8TiledMMAINS3_8MMA_AtomIJNS3_4SM904GMMA27MMA_64x16x16_F32BF16BF16_SSILNSF_5MajorE1ELSH_1ELNSF_7ScaleInE1ELSI_1EEEEEENS3_6LayoutINS4_IJNS5_ILi2EEENS5_ILi1EEESN_EEENS4_IJSN_NS5_ILi0EEESP_EEEEENS4_IJNS3_10UnderscoreESS_SS_EEEEELb1EEEEEvNT_6ParamsE)
        .other          _ZN7cutlass13device_kernelIN5flash32FlashAttnBwdPostprocessConvertdQIN4cute5tupleIJNS3_1CILi80EEENS5_ILi256EEEEEENS_10bfloat16_tEfNS_4arch4Sm90ELi256ENS3_8TiledMMAINS3_8MMA_AtomIJNS3_4SM904GMMA27MMA_64x16x16_F32BF16BF16_SSILNSF_5MajorE1ELSH_1ELNSF_7ScaleInE1ELSI_1EEEEEENS3_6LayoutINS4_IJNS5_ILi2EEENS5_ILi1EEESN_EEENS4_IJSN_NS5_ILi0EEESP_EEEEENS4_IJNS3_10UnderscoreESS_SS_EEEEELb1EEEEEvNT_6ParamsE,@"STO_CUDA_ENTRY STV_DEFAULT"
_ZN7cutlass13device_kernelIN5flash32FlashAttnBwdPostprocessConvertdQIN4cute5tupleIJNS3_1CILi80EEENS5_ILi256EEEEEENS_10bfloat16_tEfNS_4arch4Sm90ELi256ENS3_8TiledMMAINS3_8MMA_AtomIJNS3_4SM904GMMA27MMA_64x16x16_F32BF16BF16_SSILNSF_5MajorE1ELSH_1ELNSF_7ScaleInE1ELSI_1EEEEEENS3_6LayoutINS4_IJNS5_ILi2EEENS5_ILi1EEESN_EEENS4_IJSN_NS5_ILi0EEESP_EEEEENS4_IJNS3_10UnderscoreESS_SS_EEEEELb1EEEEEvNT_6ParamsE:
[----:B------:R-:W-:Y:S08]  /*0000*/  LDC R1, c[0x0][0x28] ;  /* 0x00000a00ff017b82 */ /* 0x000ff00000000800 */
[----:B------:R-:W0:Y:S01]  /*0010*/  LDC.64 R4, c[0x0][0x278] ;  /* 0x00009e00ff047b82 */ /* 0x000e220000000a00 */
[----:B------:R-:W1:Y:S01]  /*0020*/  S2R R15, SR_CTAID.Z ;  /* 0x00000000000f7919 */ /* 0x000e620000002700 */
[----:B------:R-:W-:-:S06]  /*0030*/  ULDC.64 UR8, c[0x0][0x208] ;  /* 0x0000820000087ab9 */ /* 0x000fcc0000000a00 */
[----:B------:R-:W2:Y:S08]  /*0040*/  LDC.64 R10, c[0x0][0x270] ;  /* 0x00009c00ff0a7b82 */ /* 0x000eb00000000a00 */
[----:B------:R-:W1:Y:S01]  /*0050*/  LDC.64 R2, c[0x0][0x270] ;  /* 0x00009c00ff027b82 */ /* 0x000e620000000a00 */
[----:B0-----:R-:W-:-:S04]  /*0060*/  ISETP.NE.U32.AND P2, PT, R4, RZ, PT ;  /* 0x000000ff0400720c */ /* 0x001fc80003f45070 */
[----:B------:R-:W-:-:S03]  /*0070*/  ISETP.NE.AND.EX P2, PT, R5, RZ, PT, P2 ;  /* 0x000000ff0500720c */ /* 0x000fc60003f45320 */
[----:B------:R-:W0:Y:S01]  /*0080*/  LDC R9, c[0x0][0x240] ;  /* 0x00009000ff097b82 */ /* 0x000e220000000800 */
[----:B--2---:R-:W-:-:S04]  /*0090*/  ISETP.NE.U32.AND P1, PT, R10, RZ, PT ;  /* 0x000000ff0a00720c */ /* 0x004fc80003f25070 */
[----:B------:R-:W-:Y:S01]  /*00a0*/  ISETP.NE.AND.EX P1, PT, R11, RZ, PT, P1 ;  /* 0x000000ff0b00720c */ /* 0x000fe20003f25310 */
[----:B-1----:R-:W-:-:S04]  /*00b0*/  IMAD.WIDE R2, R15, 0x4, R2 ;  /* 0x000000040f027825 */ /* 0x002fc800078e0202 */
[----:B------:R-:W1:Y:S08]  /*00c0*/  @P2 LDC.64 R6, c[0x0][0x278] ;  /* 0x00009e00ff062b82 */ /* 0x000e700000000a00 */
[----:B------:R2:W5:Y:S01]  /*00d0*/  @P1 LDG.E R13, desc[UR8][R2.64] ;  /* 0x00000008020d1981 */ /* 0x000562000c1e1900 */
[----:B-1----:R-:W-:-:S05]  /*00e0*/  @P2 IMAD.WIDE R6, R15, 0x4, R6 ;  /* 0x000000040f062825 */ /* 0x002fca00078e0206 */
[----:B0-----:R2:W5:Y:S01]  /*00f0*/  @P2 LDG.E R9, desc[UR8][R6.64] ;  /* 0x0000000806092981 */ /* 0x001562000c1e1900 */
[----:B------:R-:W-:Y:S01]  /*0100*/  ISETP.NE.U32.AND P0, PT, R10, RZ, PT ;  /* 0x000000ff0a00720c */ /* 0x000fe20003f05070 */
[----:B------:R-:W0:Y:S03]  /*0110*/  S2R R4, SR_CTAID.X ;  /* 0x0000000000047919 */ /* 0x000e260000002500 */
[----:B------:R-:W-:Y:S01]  /*0120*/  ISETP.NE.AND.EX P0, PT, R11, RZ, PT, P0 ;  /* 0x000000ff0b00720c */ /* 0x000fe20003f05300 */
[----:B0-----:R-:W-:Y:S01]  /*0130*/  IMAD R0, R4, 0x50, RZ ;  /* 0x0000005004007824 */ /* 0x001fe200078e02ff */
[----:B--2---:R-:W-:Y:S11]  /*0140*/  @P2 BRA `(.L_x_1007) ;  /* 0x0000000000102947 */ /* 0x004ff60003800000 */
[----:B------:R-:W-:Y:S05]  /*0150*/  @!P1 BRA `(.L_x_1007) ;  /* 0x00000000000c9947 */ /* 0x000fea0003800000 */
[----:B------:R-:W2:Y:S04]  /*0160*/  LDG.E R6, desc[UR8][R2.64] ;  /* 0x0000000802067981 */ /* 0x000ea8000c1e1900 */
[----:B-----5:R-:W2:Y:S02]  /*0170*/  LDG.E R9, desc[UR8][R2.64+0x4] ;  /* 0x0000040802097981 */ /* 0x020ea4000c1e1900 */
[----:B--2---:R-:W-:-:S07]  /*0180*/  IMAD.IADD R9, R9, 0x1, -R6 ;  /* 0x0000000109097824 */ /* 0x004fce00078e0a06 */
.L_x_1007:
[----:B-----5:R-:W-:-:S13]  /*0190*/  ISETP.GE.AND P2, PT, R0, R9, PT ;  /* 0x000000090000720c */ /* 0x020fda0003f46270 */
[----:B------:R-:W-:Y:S05]  /*01a0*/  @P0 EXIT P2 ;  /* 0x000000000000094d */ /* 0x000fea0001000000 */
[----:B------:R-:W0:Y:S01]  /*01b0*/  S2R R7, SR_CTAID.Y ;  /* 0x0000000000077919 */ /* 0x000e220000002600 */
[C---:B------:R-:W-:Y:S01]  /*01c0*/  @P1 IMAD R0, R15.reuse, 0x50, R13 ;  /* 0x000000500f001824 */ /* 0x040fe200078e020d */
[----:B------:R-:W1:Y:S01]  /*01d0*/  LDC.64 R18, c[0x0][0x228] ;  /* 0x00008a00ff127b82 */ /* 0x000e620000000a00 */
[----:B------:R-:W-:Y:S01]  /*01e0*/  IMAD R11, R4, 0x5000, RZ ;  /* 0x00005000040b7824 */ /* 0x000fe200078e02ff */
[----:B------:R-:W2:Y:S01]  /*01f0*/  S2R R17, SR_TID.X ;  /* 0x0000000000117919 */ /* 0x000ea20000002100 */
[----:B------:R-:W-:Y:S01]  /*0200*/  @P1 IMAD.HI R0, R0, 0x66666667, RZ ;  /* 0x6666666700001827 */ /* 0x000fe200078e02ff */
[----:B------:R-:W-:Y:S01]  /*0210*/  SEL R6, R15, RZ, !P0 ;  /* 0x000000ff0f067207 */ /* 0x000fe20004000000 */
[----:B------:R-:W-:Y:S01]  /*0220*/  BSSY B0, `(.L_x_1008) ;  /* 0x0000030000007945 */ /* 0x000fe20003800000 */
[----:B------:R-:W3:Y:S02]  /*0230*/  S2R R25, SR_CgaCtaId ;  /* 0x0000000000197919 */ /* 0x000ee40000008800 */
[----:B------:R-:W-:Y:S01]  /*0240*/  @P1 SHF.R.U32.HI R3, RZ, 0x1f, R0 ;  /* 0x0000001fff031819 */ /* 0x000fe20000011600 */
[----:B------:R-:W4:Y:S03]  /*0250*/  LDC.64 R20, c[0x0][0x230] ;  /* 0x00008c00ff147b82 */ /* 0x000f260000000a00 */
[----:B------:R-:W-:-:S05]  /*0260*/  @P1 LEA.HI.SX32 R3, R0, R3, 0x1b ;  /* 0x0000000300031211 */ /* 0x000fca00078fdaff */
[----:B------:R-:W-:Y:S01]  /*0270*/  @P1 IMAD R5, R3, 0x5000, RZ ;  /* 0x0000500003051824 */ /* 0x000fe200078e02ff */
[----:B------:R-:W-:Y:S01]  /*0280*/  CS2R R2, SRZ ;  /* 0x0000000000027805 */ /* 0x000fe2000001ff00 */
[----:B------:R-:W5:Y:S02]  /*0290*/  LDC.64 R22, c[0x0][0x210] ;  /* 0x00008400ff167b82 */ /* 0x000f640000000a00 */
[--C-:B------:R-:W-:Y:S01]  /*02a0*/  @P1 IMAD.MOV.U32 R2, RZ, RZ, R5.reuse ;  /* 0x000000ffff021224 */ /* 0x100fe200078e0005 */
[----:B------:R-:W-:-:S04]  /*02b0*/  @P1 SHF.R.S32.HI R3, RZ, 0x1f, R5 ;  /* 0x0000001fff031819 */ /* 0x000fc80000011405 */
[C---:B------:R-:W-:Y:S02]  /*02c0*/  IADD3 R10, P2, R11.reuse, R2, RZ ;  /* 0x000000020b0a7210 */ /* 0x040fe40007f5e0ff */
[----:B0-----:R-:W-:Y:S02]  /*02d0*/  SHF.R.S32.HI R5, RZ, 0x1f, R7 ;  /* 0x0000001fff057819 */ /* 0x001fe40000011407 */
[----:B------:R-:W-:Y:S02]  /*02e0*/  LEA.HI.X.SX32 R11, R11, R3, 0x1, P2 ;  /* 0x000000030b0b7211 */ /* 0x000fe400010f0eff */
[----:B------:R-:W-:Y:S01]  /*02f0*/  SHF.R.S32.HI R3, RZ, 0x1f, R15 ;  /* 0x0000001fff037819 */ /* 0x000fe2000001140f */
[-C--:B-1----:R-:W-:Y:S02]  /*0300*/  IMAD R0, R5, R18.reuse, RZ ;  /* 0x0000001205007224 */ /* 0x082fe400078e02ff */
[----:B------:R-:W-:Y:S01]  /*0310*/  IMAD.WIDE.U32 R10, R7, R18, R10 ;  /* 0x00000012070a7225 */ /* 0x000fe200078e000a */
[----:B------:R-:W-:-:S02]  /*0320*/  SEL R3, R3, RZ, !P0 ;  /* 0x000000ff03037207 */ /* 0x000fc40004000000 */
[----:B--2---:R-:W-:Y:S01]  /*0330*/  ISETP.NE.AND P0, PT, R17, RZ, PT ;  /* 0x000000ff1100720c */ /* 0x004fe20003f05270 */
[----:B------:R-:W-:Y:S02]  /*0340*/  IMAD R19, R7, R19, R0 ;  /* 0x0000001307137224 */ /* 0x000fe400078e0200 */
[----:B----4-:R-:W-:-:S03]  /*0350*/  IMAD R0, R3, R20, RZ ;  /* 0x0000001403007224 */ /* 0x010fc600078e02ff */
[----:B------:R-:W-:Y:S01]  /*0360*/  IADD3 R11, R11, R19, RZ ;  /* 0x000000130b0b7210 */ /* 0x000fe20007ffe0ff */
[C---:B------:R-:W-:Y:S02]  /*0370*/  IMAD R15, R6.reuse, R21, R0 ;  /* 0x00000015060f7224 */ /* 0x040fe400078e0200 */
[----:B------:R-:W-:-:S04]  /*0380*/  IMAD.WIDE.U32 R10, R6, R20, R10 ;  /* 0x00000014060a7225 */ /* 0x000fc800078e000a */
[----:B------:R-:W-:Y:S01]  /*0390*/  IMAD.IADD R0, R11, 0x1, R15 ;  /* 0x000000010b007824 */ /* 0x000fe200078e020f */
[----:B-----5:R-:W-:-:S04]  /*03a0*/  LEA R22, P2, R10, R22, 0x2 ;  /* 0x000000160a167211 */ /* 0x020fc800078410ff */
[----:B------:R-:W-:Y:S01]  /*03b0*/  LEA.HI.X R0, R10, R23, R0, 0x2, P2 ;  /* 0x000000170a007211 */ /* 0x000fe200010f1400 */
[----:B---3--:R-:W-:Y:S08]  /*03c0*/  @P0 BRA `(.L_x_1009) ;  /* 0x0000000000540947 */ /* 0x008ff00003800000 */
[----:B------:R-:W0:Y:S01]  /*03d0*/  S2UR UR7, SR_CgaCtaId ;  /* 0x00000000000779c3 */ /* 0x000e220000008800 */
[----:B------:R-:W-:Y:S01]  /*03e0*/  UMOV UR6, 0x400 ;  /* 0x0000040000067882 */ /* 0x000fe20000000000 */
[----:B------:R-:W-:Y:S01]  /*03f0*/  UMOV UR4, 0x1 ;  /* 0x0000000100047882 */ /* 0x000fe20000000000 */
[----:B------:R-:W-:Y:S01]  /*0400*/  IMAD.MOV.U32 R2, RZ, RZ, 0x14000 ;  /* 0x00014000ff027424 */ /* 0x000fe200078e00ff */
[----:B------:R-:W-:-:S04]  /*0410*/  UIADD3 UR4, -UR4, 0x100000, URZ ;  /* 0x0010000004047890 */ /* 0x000fc8000fffe13f */
[----:B------:R-:W-:Y:S02]  /*0420*/  USHF.L.U32 UR5, UR4, 0xb, URZ ;  /* 0x0000000b04057899 */ /* 0x000fe4000800063f */
[----:B------:R-:W-:Y:S01]  /*0430*/  USHF.L.U32 UR4, UR4, 0x1, URZ ;  /* 0x0000000104047899 */ /* 0x000fe2000800063f */
[----:B------:R-:W-:Y:S01]  /*0440*/  PLOP3.LUT P0, PT, PT, PT, PT, 0x80, 0x0 ;  /* 0x000000000000781c */ /* 0x000fe20003f0f070 */
[----:B------:R-:W-:Y:S01]  /*0450*/  UMOV UR10, 0x1400 ;  /* 0x00001400000a7882 */ /* 0x000fe20000000000 */
[----:B0-----:R-:W-:-:S04]  /*0460*/  ULEA UR6, UR7, UR6, 0x18 ;  /* 0x0000000607067291 */ /* 0x001fc8000f8ec03f */
[----:B------:R-:W-:Y:S01]  /*0470*/  UIADD3 UR7, UR6, 0x1e000, URZ ;  /* 0x0001e00006077890 */ /* 0x000fe2000fffe03f */
[----:B------:R-:W0:Y:S07]  /*0480*/  FENCE.VIEW.ASYNC.S ;  /* 0x00000000000073c6 */ /* 0x000e2e0000000000 */
[----:B0-----:R0:W1:Y:S02]  /*0490*/  SYNCS.EXCH.64 URZ, [UR6+0x1e000], UR4 ;  /* 0x01e00004063f75b2 */ /* 0x0010640008000100 */
[----:B0-----:R-:W-:-:S02]  /*04a0*/  R2UR UR4, R22 ;  /* 0x00000000160472ca */ /* 0x001fc400000e0000 */
[----:B------:R-:W-:Y:S01]  /*04b0*/  R2UR UR5, R0 ;  /* 0x00000000000572ca */ /* 0x000fe200000e0000 */
[----:B-1----:R0:W-:-:S14]  /*04c0*/  SYNCS.ARRIVE.TRANS64 RZ, [UR6+0x1e000], R2 ;  /* 0x01e00002ffff79a7 */ /* 0x0021dc0008000006 */
.L_x_1010:
[----:B------:R-:W-:Y:S01]  /*04d0*/  @P0 ELECT P2, URZ, PT ;  /* 0x00000000003f082f */ /* 0x000fe20003840000 */
[----:B------:R1:W-:-:S12]  /*04e0*/  UBLKCP.S.G [UR6], [UR4], UR10 ;  /* 0x00000006040073ba */ /* 0x0003d8000800020a */
[----:B------:R-:W-:Y:S02]  /*04f0*/  @P2 PLOP3.LUT P0, PT, P2, PT, PT, 0x8, 0x0 ;  /* 0x000000000000281c */ /* 0x000fe4000170e170 */
[----:B------:R-:W-:-:S11]  /*0500*/  PLOP3.LUT P2, PT, PT, PT, PT, 0x8, 0x0 ;  /* 0x000000000000781c */ /* 0x000fd60003f4e170 */
[----:B-1----:R-:W-:Y:S05]  /*0510*/  @P0 BRA.U.ANY `(.L_x_1010) ;  /* 0xfffffffd00ec0947 */ /* 0x002fea000393ffff */
.L_x_1009:
[----:B------:R-:W-:Y:S05]  /*0520*/  BSYNC B0 ;  /* 0x0000000000007941 */ /* 0x000fea0003800000 */
.L_x_1008:
[----:B------:R-:W-:Y:S01]  /*0530*/  BAR.SYNC.DEFER_BLOCKING 0x0 ;  /* 0x0000000000007b1d */ /* 0x000fe20000010000 */
[----:B0-----:R-:W-:Y:S02]  /*0540*/  MOV R2, 0x400 ;  /* 0x0000040000027802 */ /* 0x001fe40000000f00 */
[----:B------:R-:W-:Y:S02]  /*0550*/  CS2R R98, SRZ ;  /* 0x0000000000627805 */ /* 0x000fe4000001ff00 */
[----:B------:R-:W-:Y:S02]  /*0560*/  SHF.L.U32 R11, RZ, 0x1f, RZ ;  /* 0x0000001fff0b7819 */ /* 0x000fe400000006ff */
[----:B------:R-:W-:Y:S02]  /*0570*/  LEA R2, R25, R2, 0x18 ;  /* 0x0000000219027211 */ /* 0x000fe400078ec0ff */
[----:B------:R-:W-:Y:S02]  /*0580*/  @P1 SHF.R.S32.HI R99, RZ, 0x1f, R13 ;  /* 0x0000001fff631819 */ /* 0x000fe4000001140d */
[----:B------:R-:W-:-:S07]  /*0590*/  @P1 MOV R98, R13 ;  /* 0x0000000d00621202 */ /* 0x000fce0000000f00 */
.L_x_1011:
[----:B0-----:R0:W1:Y:S02]  /*05a0*/  SYNCS.PHASECHK.TRANS64.TRYWAIT P0, [R2+URZ+0x1e000], R11 ;  /* 0x01e0000b020075a7 */ /* 0x001064000800017f */
[----:B-1----:R-:W-:Y:S05]  /*05b0*/  @!P0 NANOSLEEP.SYNCS 0x989680 ;  /* 0x009896800000895d */ /* 0x002fea0003900000 */
[----:B------:R-:W1:Y:S02]  /*05c0*/  @!P0 SYNCS.PHASECHK.TRANS64 P0, [R2+URZ+0x1e000], R11 ;  /* 0x01e0000b020085a7 */ /* 0x000e64000800007f */
[----:B-1----:R-:W-:Y:S05]  /*05d0*/  @!P0 BRA `(.L_x_1011) ;  /* 0xfffffffc00f08947 */ /* 0x002fea000383ffff */
[----:B------:R-:W-:Y:S01]  /*05e0*/  SHF.R.S32.HI R0, RZ, 0x1f, R17 ;  /* 0x0000001fff007819 */ /* 0x000fe20000011411 */
[----:B------:R-:W-:Y:S01]  /*05f0*/  ULDC UR4, c[0x0][0x268] ;  /* 0x00009a0000047ab9 */ /* 0x000fe20000000800 */
[----:B------:R-:W-:Y:S01]  /*0600*/  IMAD R9, R4, -0x50, R9 ;  /* 0xffffffb004097824 */ /* 0x000fe200078e0209 */
[----:B------:R-:W-:Y:S01]  /*0610*/  ULDC.64 UR6, c[0x0][0x258] ;  /* 0x0000960000067ab9 */ /* 0x000fe20000000a00 */
[CC--:B------:R-:W-:Y:S01]  /*0620*/  LEA.HI R8, R0.reuse, R17.reuse, RZ, 0x7 ;  /* 0x0000001100087211 */ /* 0x0c0fe200078f38ff */
[----:B------:R-:W-:Y:S01]  /*0630*/  BSSY B0, `(.L_x_1012) ;  /* 0x00000f1000007945 */ /* 0x000fe20003800000 */
[----:B------:R-:W-:Y:S02]  /*0640*/  LEA.HI R12, R0, R17, RZ, 0x4 ;  /* 0x00000011000c7211 */ /* 0x000fe400078f20ff */
[----:B------:R-:W-:Y:S02]  /*0650*/  LOP3.LUT R10, R8, 0x3fffff80, RZ, 0xc0, !PT ;  /* 0x3fffff80080a7812 */ /* 0x000fe400078ec0ff */
[----:B0-----:R-:W-:-:S02]  /*0660*/  SHF.R.S32.HI R11, RZ, 0x7, R8 ;  /* 0x00000007ff0b7819 */ /* 0x001fc40000011408 */
[CC--:B------:R-:W-:Y:S01]  /*0670*/  LEA.HI R8, R0.reuse, R17.reuse, RZ, 0x3 ;  /* 0x0000001100087211 */ /* 0x0c0fe200078f18ff */
[----:B------:R-:W-:Y:S01]  /*0680*/  IMAD.IADD R10, R17, 0x1, -R10 ;  /* 0x00000001110a7824 */ /* 0x000fe200078e0a0a */
[----:B------:R-:W-:Y:S02]  /*0690*/  LEA.HI R16, R0, R17, RZ, 0x5 ;  /* 0x0000001100107211 */ /* 0x000fe400078f28ff */
[----:B------:R-:W-:Y:S01]  /*06a0*/  SHF.R.S32.HI R15, RZ, 0x4, R12 ;  /* 0x00000004ff0f7819 */ /* 0x000fe2000001140c */
[C---:B------:R-:W-:Y:S01]  /*06b0*/  IMAD R10, R11.reuse, 0xa00, R10 ;  /* 0x00000a000b0a7824 */ /* 0x040fe200078e020a */
[----:B------:R-:W-:Y:S01]  /*06c0*/  SHF.R.S32.HI R0, RZ, 0x5, R16 ;  /* 0x00000005ff007819 */ /* 0x000fe20000011410 */
[----:B------:R-:W-:Y:S01]  /*06d0*/  IMAD.SHL.U32 R11, R11, 0x40, RZ ;  /* 0x000000400b0b7824 */ /* 0x000fe200078e00ff */
[----:B------:R-:W-:Y:S01]  /*06e0*/  LEA.HI R12, R12, R15, RZ, 0x1 ;  /* 0x0000000f0c0c7211 */ /* 0x000fe200078f08ff */
[----:B------:R-:W-:Y:S01]  /*06f0*/  IMAD.SHL.U32 R13, R10, 0x4, RZ ;  /* 0x000000040a0d7824 */ /* 0x000fe200078e00ff */
[----:B------:R-:W-:-:S02]  /*0700*/  LOP3.LUT R10, R8, 0xfffffff8, RZ, 0xc0, !PT ;  /* 0xfffffff8080a7812 */ /* 0x000fc400078ec0ff */
[----:B------:R-:W-:Y:S02]  /*0710*/  LOP3.LUT R12, R12, 0x1fffffe, RZ, 0xc0, !PT ;  /* 0x01fffffe0c0c7812 */ /* 0x000fe400078ec0ff */
[----:B------:R-:W-:Y:S01]  /*0720*/  LEA R14, R13, R2, 0x2 ;  /* 0x000000020d0e7211 */ /* 0x000fe200078e10ff */
[----:B------:R-:W-:Y:S01]  /*0730*/  IMAD.IADD R10, R17, 0x1, -R10 ;  /* 0x00000001110a7824 */ /* 0x000fe200078e0a0a */
[----:B------:R-:W-:Y:S02]  /*0740*/  SHF.R.S32.HI R13, RZ, 0x1f, R16 ;  /* 0x0000001fff0d7819 */ /* 0x000fe40000011410 */
[----:B------:R-:W-:Y:S01]  /*0750*/  LOP3.LUT R16, R16, 0xffffffe0, RZ, 0xc0, !PT ;  /* 0xffffffe010107812 */ /* 0x000fe200078ec0ff */
[----:B------:R-:W0:Y:S01]  /*0760*/  LDS.128 R40, [R14+0x800] ;  /* 0x000800000e287984 */ /* 0x000e220000000c00 */
[----:B------:R-:W-:Y:S02]  /*0770*/  LEA.HI R13, R13, R0, RZ, 0x2 ;  /* 0x000000000d0d7211 */ /* 0x000fe400078f10ff */
[----:B------:R-:W-:Y:S01]  /*0780*/  IADD3 R15, R15, -R12, RZ ;  /* 0x8000000c0f0f7210 */ /* 0x000fe20007ffe0ff */
[----:B------:R-:W-:Y:S01]  /*0790*/  IMAD.IADD R16, R17, 0x1, -R16 ;  /* 0x0000000111107824 */ /* 0x000fe200078e0a10 */
[----:B------:R-:W-:Y:S01]  /*07a0*/  LOP3.LUT R17, R13, 0xffffffc, RZ, 0xc0, !PT ;  /* 0x0ffffffc0d117812 */ /* 0x000fe200078ec0ff */
[----:B------:R-:W1:Y:S01]  /*07b0*/  LDS.128 R36, [R14+0x1000] ;  /* 0x001000000e247984 */ /* 0x000e620000000c00 */
[----:B------:R-:W-:-:S02]  /*07c0*/  SHF.R.S32.HI R13, RZ, 0x1f, R10 ;  /* 0x0000001fff0d7819 */ /* 0x000fc4000001140a */
[----:B------:R-:W-:Y:S01]  /*07d0*/  LEA.HI R12, R16, R16, RZ, 0x1 ;  /* 0x00000010100c7211 */ /* 0x000fe200078f08ff */
[----:B------:R-:W-:Y:S01]  /*07e0*/  IMAD.IADD R19, R0, 0x1, -R17 ;  /* 0x0000000100137824 */ /* 0x000fe200078e0a11 */
[----:B------:R-:W-:Y:S01]  /*07f0*/  LEA.HI R13, R13, R10, RZ, 0x2 ;  /* 0x0000000a0d0d7211 */ /* 0x000fe200078f10ff */
[----:B------:R-:W2:Y:S01]  /*0800*/  LDS.128 R32, [R14+0x1800] ;  /* 0x001800000e207984 */ /* 0x000ea20000000c00 */
[----:B------:R-:W-:Y:S02]  /*0810*/  SHF.R.S32.HI R12, RZ, 0x1, R12 ;  /* 0x00000001ff0c7819 */ /* 0x000fe4000001140c */
[----:B------:R-:W-:Y:S01]  /*0820*/  LOP3.LUT R17, R11, 0x40, RZ, 0xc0, !PT ;  /* 0x000000400b117812 */ /* 0x000fe200078ec0ff */
[C---:B------:R-:W-:Y:S01]  /*0830*/  IMAD.SHL.U32 R11, R13.reuse, 0x10, RZ ;  /* 0x000000100d0b7824 */ /* 0x040fe200078e00ff */
[----:B------:R-:W-:Y:S01]  /*0840*/  SHF.L.U32 R96, R16, 0x3, RZ ;  /* 0x0000000310607819 */ /* 0x000fe200000006ff */
[----:B------:R-:W-:Y:S01]  /*0850*/  IMAD R19, R12, 0x50, R19 ;  /* 0x000000500c137824 */ /* 0x000fe200078e0213 */
[----:B------:R-:W3:Y:S01]  /*0860*/  LDS.128 R20, [R14+0x3000] ;  /* 0x003000000e147984 */ /* 0x000ee20000000c00 */
[----:B------:R-:W-:-:S02]  /*0870*/  LOP3.LUT R13, R13, 0x7fffffc, RZ, 0xc0, !PT ;  /* 0x07fffffc0d0d7812 */ /* 0x000fc400078ec0ff */
[----:B------:R-:W-:Y:S01]  /*0880*/  LOP3.LUT R12, R17, 0x8, R96, 0xf8, !PT ;  /* 0x00000008110c7812 */ /* 0x000fe200078ef860 */
[----:B------:R-:W4:Y:S01]  /*0890*/  LDS.128 R28, [R14+0x2000] ;  /* 0x002000000e1c7984 */ /* 0x000f220000000c00 */
[----:B------:R-:W-:Y:S01]  /*08a0*/  LOP3.LUT R11, R11, 0x40, RZ, 0xc0, !PT ;  /* 0x000000400b0b7812 */ /* 0x000fe200078ec0ff */
[----:B------:R-:W-:Y:S01]  /*08b0*/  IMAD.IADD R13, R10, 0x1, -R13 ;  /* 0x000000010a0d7824 */ /* 0x000fe200078e0a0d */
[----:B------:R-:W-:Y:S01]  /*08c0*/  SHF.R.U32.HI R17, RZ, 0x3, R17 ;  /* 0x00000003ff117819 */ /* 0x000fe20000011611 */
[----:B------:R-:W5:Y:S01]  /*08d0*/  LDS.128 R56, [R14+0x3800] ;  /* 0x003800000e387984 */ /* 0x000f620000000c00 */
[----:B------:R-:W-:Y:S01]  /*08e0*/  LOP3.LUT R8, R11, 0x8, R8, 0xf8, !PT ;  /* 0x000000080b087812 */ /* 0x000fe200078ef808 */
[----:B------:R-:W-:Y:S01]  /*08f0*/  IMAD R10, R0, 0xa, R15 ;  /* 0x0000000a000a7824 */ /* 0x000fe200078e020f */
[----:B------:R-:W-:Y:S01]  /*0900*/  LOP3.LUT R12, R12, R17, RZ, 0x3c, !PT ;  /* 0x000000110c0c7212 */ /* 0x000fe200078e3cff */
[----:B------:R-:W5:Y:S01]  /*0910*/  LDS.128 R44, [R14] ;  /* 0x000000000e2c7984 */ /* 0x000f620000000c00 */
[----:B------:R-:W-:-:S02]  /*0920*/  SHF.R.U32.HI R11, RZ, 0x3, R11 ;  /* 0x00000003ff0b7819 */ /* 0x000fc4000001160b */
[----:B------:R-:W-:Y:S01]  /*0930*/  LEA R13, R10, R13, 0x3 ;  /* 0x0000000d0a0d7211 */ /* 0x000fe200078e18ff */
[----:B------:R-:W5:Y:S01]  /*0940*/  LDS.128 R24, [R14+0x2800] ;  /* 0x002800000e187984 */ /* 0x000f620000000c00 */
[----:B------:R-:W-:Y:S01]  /*0950*/  LOP3.LUT R8, R8, R11, RZ, 0x3c, !PT ;  /* 0x0000000b08087212 */ /* 0x000fe200078e3cff */
[----:B------:R-:W-:Y:S02]  /*0960*/  IMAD.U32 R11, R19, 0x10, R12 ;  /* 0x00000010130b7824 */ /* 0x000fe400078e000c */
[----:B------:R-:W5:Y:S01]  /*0970*/  LDS.128 R16, [R14+0x4000] ;  /* 0x004000000e107984 */ /* 0x000f620000000c00 */
[----:B0-----:R-:W-:Y:S01]  /*0980*/  FMUL.FTZ R12, R40, UR4 ;  /* 0x00000004280c7c20 */ /* 0x001fe20008410000 */
[----:B------:R-:W-:Y:S01]  /*0990*/  FMUL.FTZ R63, R41, UR4 ;  /* 0x00000004293f7c20 */ /* 0x000fe20008410000 */
[----:B------:R-:W-:Y:S01]  /*09a0*/  FMUL.FTZ R60, R42, UR4 ;  /* 0x000000042a3c7c20 */ /* 0x000fe20008410000 */
[----:B------:R-:W0:Y:S01]  /*09b0*/  LDS.128 R52, [R14+0x4800] ;  /* 0x004800000e347984 */ /* 0x000e220000000c00 */
[----:B------:R-:W-:Y:S01]  /*09c0*/  FMUL.FTZ R65, R43, UR4 ;  /* 0x000000042b417c20 */ /* 0x000fe20008410000 */
[----:B------:R-:W-:-:S02]  /*09d0*/  IMAD.U32 R13, R13, 0x10, R8 ;  /* 0x000000100d0d7824 */ /* 0x000fc400078e0008 */
[----:B-1----:R-:W-:Y:S01]  /*09e0*/  FMUL.FTZ R62, R36, UR4 ;  /* 0x00000004243e7c20 */ /* 0x002fe20008410000 */
[----:B------:R-:W1:Y:S01]  /*09f0*/  LDS.128 R48, [R14+0x5000] ;  /* 0x005000000e307984 */ /* 0x000e620000000c00 */
[----:B------:R-:W-:Y:S01]  /*0a00*/  FMUL.FTZ R67, R37, UR4 ;  /* 0x0000000425437c20 */ /* 0x000fe20008410000 */
[----:B------:R-:W-:Y:S01]  /*0a10*/  FMUL.FTZ R64, R38, UR4 ;  /* 0x0000000426407c20 */ /* 0x000fe20008410000 */
[----:B------:R-:W-:Y:S01]  /*0a20*/  FMUL.FTZ R69, R39, UR4 ;  /* 0x0000000427457c20 */ /* 0x000fe20008410000 */
[----:B------:R-:W1:Y:S01]  /*0a30*/  LDS.128 R40, [R14+0x6000] ;  /* 0x006000000e287984 */ /* 0x000e620000000c00 */
[----:B--2---:R-:W-:Y:S01]  /*0a40*/  FMUL.FTZ R66, R32, UR4 ;  /* 0x0000000420427c20 */ /* 0x004fe20008410000 */
[----:B------:R-:W-:Y:S01]  /*0a50*/  FMUL.FTZ R71, R33, UR4 ;  /* 0x0000000421477c20 */ /* 0x000fe20008410000 */
[----:B------:R-:W-:Y:S01]  /*0a60*/  FMUL.FTZ R68, R34, UR4 ;  /* 0x0000000422447c20 */ /* 0x000fe20008410000 */
[----:B------:R-:W2:Y:S01]  /*0a70*/  LDS.128 R36, [R14+0x6800] ;  /* 0x006800000e247984 */ /* 0x000ea20000000c00 */
[----:B------:R-:W-:-:S03]  /*0a80*/  FMUL.FTZ R73, R35, UR4 ;  /* 0x0000000423497c20 */ /* 0x000fc60008410000 */
[----:B------:R-:W2:Y:S01]  /*0a90*/  LDS.128 R32, [R14+0x7000] ;  /* 0x007000000e207984 */ /* 0x000ea20000000c00 */
[----:B---3--:R-:W-:Y:S01]  /*0aa0*/  FMUL.FTZ R78, R20, UR4 ;  /* 0x00000004144e7c20 */ /* 0x008fe20008410000 */
[----:B------:R-:W-:Y:S01]  /*0ab0*/  FMUL.FTZ R83, R21, UR4 ;  /* 0x0000000415537c20 */ /* 0x000fe20008410000 */
[----:B------:R-:W-:Y:S01]  /*0ac0*/  FMUL.FTZ R80, R22, UR4 ;  /* 0x0000000416507c20 */ /* 0x000fe20008410000 */
[----:B------:R-:W-:Y:S01]  /*0ad0*/  FMUL.FTZ R85, R23, UR4 ;  /* 0x0000000417557c20 */ /* 0x000fe20008410000 */
[----:B----4-:R-:W-:Y:S01]  /*0ae0*/  FMUL.FTZ R70, R28, UR4 ;  /* 0x000000041c467c20 */ /* 0x010fe20008410000 */
[----:B------:R-:W-:Y:S01]  /*0af0*/  FMUL.FTZ R75, R29, UR4 ;  /* 0x000000041d4b7c20 */ /* 0x000fe20008410000 */
[----:B------:R-:W-:Y:S01]  /*0b00*/  FMUL.FTZ R72, R30, UR4 ;  /* 0x000000041e487c20 */ /* 0x000fe20008410000 */
[----:B------:R-:W-:Y:S01]  /*0b10*/  FMUL.FTZ R77, R31, UR4 ;  /* 0x000000041f4d7c20 */ /* 0x000fe20008410000 */
[----:B------:R-:W3:Y:S01]  /*0b20*/  LDS.128 R20, [R14+0x8800] ;  /* 0x008800000e147984 */ /* 0x000ee20000000c00 */
[----:B-----5:R-:W-:Y:S01]  /*0b30*/  FMUL.FTZ R82, R56, UR4 ;  /* 0x0000000438527c20 */ /* 0x020fe20008410000 */
[----:B------:R-:W-:Y:S01]  /*0b40*/  FMUL.FTZ R87, R57, UR4 ;  /* 0x0000000439577c20 */ /* 0x000fe20008410000 */
[----:B------:R-:W-:Y:S01]  /*0b50*/  FMUL.FTZ R84, R58, UR4 ;  /* 0x000000043a547c20 */ /* 0x000fe20008410000 */
[----:B------:R-:W4:Y:S01]  /*0b60*/  LDS.128 R28, [R14+0x7800] ;  /* 0x007800000e1c7984 */ /* 0x000f220000000c00 */
        /* <DEDUP_REMOVED lines=9> */
[----:B------:R-:W5:Y:S01]  /*0c00*/  LDS.128 R56, [R14+0x9000] ;  /* 0x009000000e387984 */ /* 0x000f620000000c00 */
[----:B------:R-:W-:Y:S01]  /*0c10*/  FMUL.FTZ R86, R16, UR4 ;  /* 0x0000000410567c20 */ /* 0x000fe20008410000 */
[----:B------:R-:W-:Y:S01]  /*0c20*/  FMUL.FTZ R91, R17, UR4 ;  /* 0x00000004115b7c20 */ /* 0x000fe20008410000 */
[----:B------:R-:W-:Y:S01]  /*0c30*/  FMUL.FTZ R88, R18, UR4 ;  /* 0x0000000412587c20 */ /* 0x000fe20008410000 */
[----:B------:R-:W5:Y:S01]  /*0c40*/  LDS.128 R44, [R14+0x5800] ;  /* 0x005800000e2c7984 */ /* 0x000f620000000c00 */
[----:B------:R-:W-:Y:S01]  /*0c50*/  FMUL.FTZ R93, R19, UR4 ;  /* 0x00000004135d7c20 */ /* 0x000fe20008410000 */
[----:B0-----:R-:W-:Y:S01]  /*0c60*/  FMUL.FTZ R90, R53, UR4 ;  /* 0x00000004355a7c20 */ /* 0x001fe20008410000 */
[----:B------:R-:W-:Y:S01]  /*0c70*/  FMUL.FTZ R53, R54, UR4 ;  /* 0x0000000436357c20 */ /* 0x000fe20008410000 */
[----:B------:R-:W0:Y:S01]  /*0c80*/  LDS.128 R24, [R14+0x8000] ;  /* 0x008000000e187984 */ /* 0x000e220000000c00 */
[----:B------:R-:W-:Y:S01]  /*0c90*/  FMUL.FTZ R54, R55, UR4 ;  /* 0x0000000437367c20 */ /* 0x000fe20008410000 */
[----:B-1----:R-:W-:Y:S01]  /*0ca0*/  FMUL.FTZ R55, R49, UR4 ;  /* 0x0000000431377c20 */ /* 0x002fe20008410000 */
[----:B------:R-:W-:Y:S01]  /*0cb0*/  FMUL.FTZ R49, R50, UR4 ;  /* 0x0000000432317c20 */ /* 0x000fe20008410000 */
[----:B------:R-:W1:Y:S01]  /*0cc0*/  LDS.128 R16, [R14+0x9800] ;  /* 0x009800000e107984 */ /* 0x000e620000000c00 */
[----:B------:R-:W-:Y:S01]  /*0cd0*/  FMUL.FTZ R50, R51, UR4 ;  /* 0x0000000433327c20 */ /* 0x000fe20008410000 */
[----:B------:R-:W-:Y:S01]  /*0ce0*/  FMUL.FTZ R51, R41, UR4 ;  /* 0x0000000429337c20 */ /* 0x000fe20008410000 */
[----:B------:R-:W-:Y:S01]  /*0cf0*/  FMUL.FTZ R41, R42, UR4 ;  /* 0x000000042a297c20 */ /* 0x000fe20008410000 */
[----:B------:R-:W-:Y:S01]  /*0d00*/  FMUL.FTZ R42, R43, UR4 ;  /* 0x000000042b2a7c20 */ /* 0x000fe20008410000 */
[----:B--2---:R-:W-:Y:S01]  /*0d10*/  FMUL.FTZ R43, R37, UR4 ;  /* 0x00000004252b7c20 */ /* 0x004fe20008410000 */
        /* <DEDUP_REMOVED lines=8> */
[----:B---3--:R-:W-:Y:S01]  /*0da0*/  FMUL.FTZ R101, R20, UR4 ;  /* 0x0000000414657c20 */ /* 0x008fe20008410000 */
[----:B------:R-:W-:Y:S01]  /*0db0*/  FMUL.FTZ R104, R21, UR4 ;  /* 0x0000000415687c20 */ /* 0x000fe20008410000 */
[----:B------:R-:W-:Y:S01]  /*0dc0*/  FMUL.FTZ R103, R22, UR4 ;  /* 0x0000000416677c20 */ /* 0x000fe20008410000 */
[----:B------:R-:W-:Y:S01]  /*0dd0*/  FMUL.FTZ R106, R23, UR4 ;  /* 0x00000004176a7c20 */ /* 0x000fe20008410000 */
[----:B----4-:R-:W-:Y:S01]  /*0de0*/  FMUL.FTZ R35, R29, UR4 ;  /* 0x000000041d237c20 */ /* 0x010fe20008410000 */
[----:B------:R-:W-:Y:S01]  /*0df0*/  F2FP.BF16.F32.PACK_AB R20, R15, R8 ;  /* 0x000000080f14723e */ /* 0x000fe200000010ff */
[----:B------:R-:W-:Y:S01]  /*0e00*/  FMUL.FTZ R29, R30, UR4 ;  /* 0x000000041e1d7c20 */ /* 0x000fe20008410000 */
[----:B------:R-:W-:Y:S01]  /*0e10*/  FMUL.FTZ R100, R31, UR4 ;  /* 0x000000041f647c20 */ /* 0x000fe20008410000 */
[----:B------:R-:W-:Y:S01]  /*0e20*/  F2FP.BF16.F32.PACK_AB R21, R61, R10 ;  /* 0x0000000a3d15723e */ /* 0x000fe200000010ff */
[----:B------:R-:W-:Y:S01]  /*0e30*/  FMUL.FTZ R40, R40, UR4 ;  /* 0x0000000428287c20 */ /* 0x000fe20008410000 */
[----:B------:R-:W-:Y:S01]  /*0e40*/  F2FP.BF16.F32.PACK_AB R22, R63, R12 ;  /* 0x0000000c3f16723e */ /* 0x000fe200000010ff */
[----:B------:R-:W-:Y:S01]  /*0e50*/  FMUL.FTZ R28, R28, UR4 ;  /* 0x000000041c1c7c20 */ /* 0x000fe20008410000 */
[----:B------:R-:W-:Y:S01]  /*0e60*/  F2FP.BF16.F32.PACK_AB R23, R65, R60 ;  /* 0x0000003c4117723e */ /* 0x000fe200000010ff */
[----:B------:R-:W-:Y:S01]  /*0e70*/  FMUL.FTZ R32, R32, UR4 ;  /* 0x0000000420207c20 */ /* 0x000fe20008410000 */
[----:B-----5:R-:W-:Y:S01]  /*0e80*/  FMUL.FTZ R105, R57, UR4 ;  /* 0x0000000439697c20 */ /* 0x020fe20008410000 */
[----:B------:R-:W-:Y:S01]  /*0e90*/  LEA R8, R13, R2, 0x1 ;  /* 0x000000020d087211 */ /* 0x000fe200078e08ff */
[----:B------:R-:W-:Y:S01]  /*0ea0*/  FMUL.FTZ R57, R58, UR4 ;  /* 0x000000043a397c20 */ /* 0x000fe20008410000 */
[----:B------:R-:W-:Y:S01]  /*0eb0*/  FMUL.FTZ R58, R59, UR4 ;  /* 0x000000043b3a7c20 */ /* 0x000fe20008410000 */
[----:B------:R-:W-:Y:S01]  /*0ec0*/  FMUL.FTZ R44, R44, UR4 ;  /* 0x000000042c2c7c20 */ /* 0x000fe20008410000 */
[----:B------:R-:W-:Y:S01]  /*0ed0*/  FMUL.FTZ R45, R45, UR4 ;  /* 0x000000042d2d7c20 */ /* 0x000fe20008410000 */
[----:B------:R-:W-:Y:S01]  /*0ee0*/  FMUL.FTZ R46, R46, UR4 ;  /* 0x000000042e2e7c20 */ /* 0x000fe20008410000 */
[----:B------:R-:W-:Y:S01]  /*0ef0*/  FMUL.FTZ R47, R47, UR4 ;  /* 0x000000042f2f7c20 */ /* 0x000fe20008410000 */
[----:B0-----:R-:W-:Y:S01]  /*0f00*/  FMUL.FTZ R30, R24, UR4 ;  /* 0x00000004181e7c20 */ /* 0x001fe20008410000 */
[----:B------:R-:W-:Y:S01]  /*0f10*/  FMUL.FTZ R97, R25, UR4 ;  /* 0x0000000419617c20 */ /* 0x000fe20008410000 */
[----:B------:R-:W-:Y:S01]  /*0f20*/  FMUL.FTZ R31, R26, UR4 ;  /* 0x000000041a1f7c20 */ /* 0x000fe20008410000 */
[----:B------:R-:W-:Y:S01]  /*0f30*/  FMUL.FTZ R102, R27, UR4 ;  /* 0x000000041b667c20 */ /* 0x000fe20008410000 */
[----:B------:R-:W-:Y:S01]  /*0f40*/  F2FP.BF16.F32.PACK_AB R24, R67, R62 ;  /* 0x0000003e4318723e */ /* 0x000fe200000010ff */
[----:B-1----:R-:W-:Y:S01]  /*0f50*/  FMUL.FTZ R10, R16, UR4 ;  /* 0x00000004100a7c20 */ /* 0x002fe20008410000 */
[----:B------:R-:W-:Y:S01]  /*0f60*/  F2FP.BF16.F32.PACK_AB R25, R69, R64 ;  /* 0x000000404519723e */ /* 0x000fe200000010ff */
[----:B------:R-:W-:Y:S01]  /*0f70*/  FMUL.FTZ R61, R17, UR4 ;  /* 0x00000004113d7c20 */ /* 0x000fe20008410000 */
[----:B------:R-:W-:Y:S01]  /*0f80*/  F2FP.BF16.F32.PACK_AB R26, R71, R66 ;  /* 0x00000042471a723e */ /* 0x000fe200000010ff */
[----:B------:R-:W-:Y:S01]  /*0f90*/  FMUL.FTZ R59, R18, UR4 ;  /* 0x00000004123b7c20 */ /* 0x000fe20008410000 */
[----:B------:R-:W-:Y:S01]  /*0fa0*/  F2FP.BF16.F32.PACK_AB R27, R73, R68 ;  /* 0x00000044491b723e */ /* 0x000fe200000010ff */
[----:B------:R-:W-:Y:S01]  /*0fb0*/  FMUL.FTZ R60, R19, UR4 ;  /* 0x00000004133c7c20 */ /* 0x000fe20008410000 */
[----:B------:R-:W-:Y:S01]  /*0fc0*/  F2FP.BF16.F32.PACK_AB R12, R75, R70 ;  /* 0x000000464b0c723e */ /* 0x000fe200000010ff */
[----:B------:R-:W-:Y:S01]  /*0fd0*/  FMUL.FTZ R56, R56, UR4 ;  /* 0x0000000438387c20 */ /* 0x000fe20008410000 */
[----:B------:R-:W-:Y:S01]  /*0fe0*/  F2FP.BF16.F32.PACK_AB R13, R77, R72 ;  /* 0x000000484d0d723e */ /* 0x000fe200000010ff */
[----:B------:R0:W-:Y:S01]  /*0ff0*/  STSM.16.MT88.4 [R8+0x14000], R20 ;  /* 0x0140001408007844 */ /* 0x0001e20000004200 */
[----:B------:R-:W-:Y:S01]  /*1000*/  F2FP.BF16.F32.PACK_AB R14, R79, R74 ;  /* 0x0000004a4f0e723e */ /* 0x000fe200000010ff */
[----:B------:R-:W-:Y:S01]  /*1010*/  ULDC UR4, c[0x0][0x244] ;  /* 0x0000910000047ab9 */ /* 0x000fe20000000800 */
[----:B------:R-:W-:Y:S01]  /*1020*/  F2FP.BF16.F32.PACK_AB R15, R81, R76 ;  /* 0x0000004c510f723e */ /* 0x000fe200000010ff */
[----:B------:R-:W-:Y:S01]  /*1030*/  STSM.16.MT88.4 [R8+0x19000], R24 ;  /* 0x0190001808007844 */ /* 0x000fe20000004200 */
[----:B------:R-:W-:-:S02]  /*1040*/  F2FP.BF16.F32.PACK_AB R16, R83, R78 ;  /* 0x0000004e5310723e */ /* 0x000fc400000010ff */
[----:B------:R-:W-:Y:S01]  /*1050*/  F2FP.BF16.F32.PACK_AB R17, R85, R80 ;  /* 0x000000505511723e */ /* 0x000fe200000010ff */
[----:B------:R-:W-:Y:S01]  /*1060*/  STSM.16.MT88.4 [R8+0x14200], R12 ;  /* 0x0142000c08007844 */ /* 0x000fe20000004200 */
        /* <DEDUP_REMOVED lines=8> */
[----:B0-----:R-:W-:Y:S01]  /*10f0*/  F2FP.BF16.F32.PACK_AB R20, R55, R48 ;  /* 0x000000303714723e */ /* 0x001fe200000010ff */
[----:B------:R-:W-:Y:S01]  /*1100*/  STSM.16.MT88.4 [R8+0x14400], R92 ;  /* 0x0144005c08007844 */ /* 0x000fe20000004200 */
[----:B------:R-:W-:Y:S02]  /*1110*/  F2FP.BF16.F32.PACK_AB R21, R50, R49 ;  /* 0x000000313215723e */ /* 0x000fe400000010ff */
[----:B------:R-:W-:Y:S02]  /*1120*/  F2FP.BF16.F32.PACK_AB R22, R45, R44 ;  /* 0x0000002c2d16723e */ /* 0x000fe400000010ff */
[----:B------:R-:W-:-:S02]  /*1130*/  F2FP.BF16.F32.PACK_AB R23, R47, R46 ;  /* 0x0000002e2f17723e */ /* 0x000fc400000010ff */
[----:B------:R-:W-:Y:S01]  /*1140*/  F2FP.BF16.F32.PACK_AB R42, R43, R36 ;  /* 0x000000242b2a723e */ /* 0x000fe200000010ff */
[----:B-1----:R-:W-:Y:S01]  /*1150*/  IMAD R18, R5, UR6, RZ ;  /* 0x0000000605127c24 */ /* 0x002fe2000f8e02ff */
[----:B------:R-:W-:Y:S01]  /*1160*/  F2FP.BF16.F32.PACK_AB R33, R34, R33 ;  /* 0x000000212221723e */ /* 0x000fe200000010ff */
[----:B------:R0:W-:Y:S01]  /*1170*/  STSM.16.MT88.4 [R8+0x19400], R20 ;  /* 0x0194001408007844 */ /* 0x0001e20000004200 */
[----:B------:R-:W-:Y:S02]  /*1180*/  F2FP.BF16.F32.PACK_AB R40, R51, R40 ;  /* 0x000000283328723e */ /* 0x000fe400000010ff */
        /* <DEDUP_REMOVED lines=10> */
[----:B------:R-:W-:Y:S02]  /*1230*/  F2FP.BF16.F32.PACK_AB R57, R58, R57 ;  /* 0x000000393a39723e */ /* 0x000fe400000010ff */
[----:B------:R-:W-:Y:S01]  /*1240*/  F2FP.BF16.F32.PACK_AB R56, R105, R56 ;  /* 0x000000386938723e */ /* 0x000fe200000010ff */
[----:B------:R-:W-:Y:S01]  /*1250*/  STSM.16.MT88.4 [R8+0x14800], R24 ;  /* 0x0148001808007844 */ /* 0x000fe20000004200 */
[----:B------:R-:W-:Y:S01]  /*1260*/  F2FP.BF16.F32.PACK_AB R58, R61, R10 ;  /* 0x0000000a3d3a723e */ /* 0x000fe200000010ff */
[----:B------:R-:W-:Y:S01]  /*1270*/  IMAD R10, R11, 0x2, R2 ;  /* 0x000000020b0a7824 */ /* 0x000fe200078e0202 */
[----:B------:R-:W-:Y:S01]  /*1280*/  F2FP.BF16.F32.PACK_AB R59, R60, R59 ;  /* 0x0000003b3c3b723e */ /* 0x000fe200000010ff */
[----:B------:R-:W-:Y:S01]  /*1290*/  VIADD R2, R2, 0x14000 ;  /* 0x0001400002027836 */ /* 0x000fe20000000000 */
[----:B0-----:R-:W-:Y:S01]  /*12a0*/  VIMNMX R22, R9, 0x50, PT ;  /* 0x0000005009167848 */ /* 0x001fe20003fe0100 */
[----:B------:R-:W-:Y:S01]  /*12b0*/  VIADD R9, R0, 0x8 ;  /* 0x0000000800097836 */ /* 0x000fe20000000000 */
[----:B------:R-:W-:Y:S01]  /*12c0*/  ISETP.GE.AND P0, PT, R96, UR4, PT ;  /* 0x0000000460007c0c */ /* 0x000fe2000bf06270 */
[----:B------:R0:W-:Y:S01]  /*12d0*/  STSM.16.MT88.4 [R8+0x19800], R56 ;  /* 0x0198003808007844 */ /* 0x0001e20000004200 */
[----:B------:R-:W-:Y:S01]  /*12e0*/  SHF.R.S32.HI R97, RZ, 0x1f, R96 ;  /* 0x0000001fff617819 */ /* 0x000fe20000011460 */
[----:B------:R-:W-:Y:S01]  /*12f0*/  ULDC.64 UR4, c[0x0][0x260] ;  /* 0x0000980000047ab9 */ /* 0x000fe20000000a00 */
[-C--:B------:R-:W-:Y:S01]  /*1300*/  ISETP.GE.OR P2, PT, R9, R22.reuse, P0 ;  /* 0x000000160900720c */ /* 0x080fe20000746670 */
[----:B------:R-:W-:Y:S01]  /*1310*/  BAR.SYNC.DEFER_BLOCKING 0x0 ;  /* 0x0000000000007b1d */ /* 0x000fe20000010000 */
[C---:B------:R-:W-:Y:S01]  /*1320*/  IMAD R9, R7.reuse, UR7, R18 ;  /* 0x0000000707097c24 */ /* 0x040fe2000f8e0212 */
[C---:B------:R-:W-:Y:S01]  /*1330*/  ISETP.GE.OR P3, PT, R0.reuse, R22, P0 ;  /* 0x000000160000720c */ /* 0x040fe20000766670 */
[----:B------:R-:W-:Y:S01]  /*1340*/  IMAD.WIDE.U32 R96, R7, UR6, R96 ;  /* 0x0000000607607c25 */ /* 0x000fe2000f8e0060 */
[----:B------:R-:W-:-:S02]  /*1350*/  IADD3 R16, P1, R0, R98, RZ ;  /* 0x0000006200107210 */ /* 0x000fc40007f3e0ff */
[C---:B------:R-:W-:Y:S01]  /*1360*/  IADD3 R5, R0.reuse, 0x10, RZ ;  /* 0x0000001000057810 */ /* 0x040fe20007ffe0ff */
[C---:B------:R-:W-:Y:S01]  /*1370*/  VIADD R7, R0.reuse, 0x28 ;  /* 0x0000002800077836 */ /* 0x040fe20000000000 */
[----:B------:R-:W-:Y:S01]  /*1380*/  IADD3 R97, R97, R9, RZ ;  /* 0x0000000961617210 */ /* 0x000fe20007ffe0ff */
[----:B------:R-:W-:Y:S01]  /*1390*/  IMAD R3, R3, UR4, RZ ;  /* 0x0000000403037c24 */ /* 0x000fe2000f8e02ff */
[----:B------:R-:W-:Y:S02]  /*13a0*/  LEA.HI.X.SX32 R17, R0, R99, 0x1, P1 ;  /* 0x0000006300117211 */ /* 0x000fe400008f0eff */
[-C--:B------:R-:W-:Y:S01]  /*13b0*/  ISETP.GE.OR P1, PT, R5, R22.reuse, P0 ;  /* 0x000000160500720c */ /* 0x080fe20000726670 */
[----:B------:R-:W-:Y:S01]  /*13c0*/  IMAD R3, R6, UR5, R3 ;  /* 0x0000000506037c24 */ /* 0x000fe2000f8e0203 */
[----:B------:R-:W-:Y:S01]  /*13d0*/  ISETP.GE.OR P4, PT, R7, R22, P0 ;  /* 0x000000160700720c */ /* 0x000fe20000786670 */
[C---:B0-----:R-:W-:Y:S01]  /*13e0*/  VIADD R8, R0.reuse, 0x18 ;  /* 0x0000001800087836 */ /* 0x041fe20000000000 */
[----:B------:R-:W-:Y:S01]  /*13f0*/  IADD3 R5, R0, 0x20, RZ ;  /* 0x0000002000057810 */ /* 0x000fe20007ffe0ff */
[----:B------:R-:W-:Y:S01]  /*1400*/  IMAD.WIDE.U32 R6, R6, UR4, R96 ;  /* 0x0000000406067c25 */ /* 0x000fe2000f8e0060 */
[----:B------:R-:W-:-:S02]  /*1410*/  LEA R2, R11, R2, 0x1 ;  /* 0x000000020b027211 */ /* 0x000fc400078e08ff */
[-C--:B------:R-:W-:Y:S01]  /*1420*/  ISETP.GE.OR P5, PT, R5, R22.reuse, P0 ;  /* 0x000000160500720c */ /* 0x080fe200007a6670 */
[----:B------:R-:W-:Y:S01]  /*1430*/  IMAD.WIDE R4, R4, 0x50, R16 ;  /* 0x0000005004047825 */ /* 0x000fe200078e0210 */
[----:B------:R-:W-:Y:S01]  /*1440*/  ISETP.GE.OR P6, PT, R8, R22, P0 ;  /* 0x000000160800720c */ /* 0x000fe200007c6670 */
[----:B------:R0:W1:Y:S02]  /*1450*/  LDS.128 R12, [R10+0x14900] ;  /* 0x014900000a0c7984 */ /* 0x0000640000000c00 */
[----:B------:R-:W-:Y:S01]  /*1460*/  VIADD R11, R0, 0x30 ;  /* 0x00000030000b7836 */ /* 0x000fe20000000000 */
[----:B------:R-:W-:Y:S01]  /*1470*/  IADD3 R3, R7, R3, RZ ;  /* 0x0000000307037210 */ /* 0x000fe20007ffe0ff */
[----:B------:R-:W-:Y:S08]  /*1480*/  @P3 BRA `(.L_x_1013) ;  /* 0x00000000002c3947 */ /* 0x000ff00003800000 */
[----:B------:R2:W3:Y:S01]  /*1490*/  LDS.128 R16, [R2] ;  /* 0x0000000002107984 */ /* 0x0004e20000000c00 */
[----:B------:R-:W-:Y:S02]  /*14a0*/  ULDC.64 UR4, c[0x0][0x250] ;  /* 0x0000940000047ab9 */ /* 0x000fe40000000a00 */
[----:B------:R-:W-:-:S04]  /*14b0*/  IMAD R21, R5, UR4, RZ ;  /* 0x0000000405157c24 */ /* 0x000fc8000f8e02ff */
[----:B------:R-:W-:Y:S02]  /*14c0*/  IMAD R21, R4, UR5, R21 ;  /* 0x0000000504157c24 */ /* 0x000fe4000f8e0215 */
[----:B--2---:R-:W-:-:S04]  /*14d0*/  IMAD.MOV.U32 R2, RZ, RZ, R6 ;  /* 0x000000ffff027224 */ /* 0x004fc800078e0006 */
[----:B------:R-:W-:Y:S01]  /*14e0*/  IMAD.WIDE.U32 R8, R4, UR4, R2 ;  /* 0x0000000404087c25 */ /* 0x000fe2000f8e0002 */
[----:B------:R-:W-:Y:S02]  /*14f0*/  ULDC.64 UR4, c[0x0][0x238] ;  /* 0x00008e0000047ab9 */ /* 0x000fe40000000a00 */
[----:B------:R-:W-:Y:S02]  /*1500*/  LEA R20, P3, R8, UR4, 0x1 ;  /* 0x0000000408147c11 */ /* 0x000fe4000f8608ff */
[----:B------:R-:W-:-:S04]  /*1510*/  IADD3 R9, R9, R21, RZ ;  /* 0x0000001509097210 */ /* 0x000fc80007ffe0ff */
[----:B------:R-:W-:-:S05]  /*1520*/  LEA.HI.X R21, R8, UR5, R9, 0x1, P3 ;  /* 0x0000000508157c11 */ /* 0x000fca00098f0c09 */
[----:B---3--:R2:W-:Y:S02]  /*1530*/  STG.E.128 desc[UR8][R20.64], R16 ;  /* 0x0000001014007986 */ /* 0x0085e4000c101d08 */
.L_x_1013:
[----:B------:R-:W-:Y:S05]  /*1540*/  BSYNC B0 ;  /* 0x0000000000007941 */ /* 0x000fea0003800000 */
.L_x_1012:
[----:B--2---:R2:W3:Y:S01]  /*1550*/  LDS.128 R16, [R10+0x14100] ;  /* 0x014100000a107984 */ /* 0x0044e20000000c00 */
[----:B------:R-:W-:Y:S01]  /*1560*/  BSSY B0, `(.L_x_1014) ;  /* 0x0000011000007945 */ /* 0x000fe20003800000 */
[----:B------:R-:W-:Y:S01]  /*1570*/  ISETP.GE.OR P3, PT, R11, R22, P0 ;  /* 0x000000160b00720c */ /* 0x000fe20000766670 */
[----:B------:R-:W-:Y:S02]  /*1580*/  VIADD R11, R0, 0x38 ;  /* 0x00000038000b7836 */ /* 0x000fe40000000000 */
[----:B------:R-:W-:Y:S10]  /*1590*/  @P2 BRA `(.L_x_1015) ;  /* 0x0000000000342947 */ /* 0x000ff40003800000 */
[----:B------:R-:W-:Y:S01]  /*15a0*/  IADD3 R21, P2, R4, 0x8, RZ ;  /* 0x0000000804157810 */ /* 0x000fe20007f5e0ff */
[----:B------:R-:W-:Y:S01]  /*15b0*/  ULDC.64 UR4, c[0x0][0x250] ;  /* 0x0000940000047ab9 */ /* 0x000fe20000000a00 */
[----:B------:R-:W-:Y:S02]  /*15c0*/  MOV R9, R3 ;  /* 0x0000000300097202 */ /* 0x000fe40000000f00 */
[----:B------:R-:W-:-:S05]  /*15d0*/  IADD3.X R8, RZ, R5, RZ, P2, !PT ;  /* 0x00000005ff087210 */ /* 0x000fca00017fe4ff */
        /* <DEDUP_REMOVED lines=9> */
.L_x_1015:
[----:B------:R-:W-:Y:S05]  /*1670*/  BSYNC B0 ;  /* 0x0000000000007941 */ /* 0x000fea0003800000 */
.L_x_1014:
[----:B---34-:R3:W4:Y:S01]  /*1680*/  LDS.128 R16, [R10+0x14200] ;  /* 0x014200000a107984 */ /* 0x0187220000000c00 */
[----:B------:R-:W-:Y:S01]  /*1690*/  BSSY B0, `(.L_x_1016) ;  /* 0x0000012000007945 */ /* 0x000fe20003800000 */
[----:B------:R-:W-:Y:S02]  /*16a0*/  ISETP.GE.OR P2, PT, R11, R22, P0 ;  /* 0x000000160b00720c */ /* 0x000fe40000746670 */
[C---:B------:R-:W-:Y:S01]  /*16b0*/  IADD3 R11, R0.reuse, 0x40, RZ ;  /* 0x00000040000b7810 */ /* 0x040fe20007ffe0ff */
[----:B------:R-:W-:Y:S01]  /*16c0*/  VIADD R0, R0, 0x48 ;  /* 0x0000004800007836 */ /* 0x000fe20000000000 */
[----:B------:R-:W-:Y:S09]  /*16d0*/  @P1 BRA `(.L_x_1017) ;  /* 0x0000000000341947 */ /* 0x000ff20003800000 */
        /* <DEDUP_REMOVED lines=13> */
.L_x_1017:
[----:B------:R-:W-:Y:S05]  /*17b0*/  BSYNC B0 ;  /* 0x0000000000007941 */ /* 0x000fea0003800000 */
.L_x_1016:
[----:B----4-:R4:W0:Y:S01]  /*17c0*/  LDS.128 R16, [R10+0x14300] ;  /* 0x014300000a107984 */ /* 0x0108220000000c00 */
[----:B------:R-:W-:Y:S01]  /*17d0*/  BSSY B0, `(.L_x_1018) ;  /* 0x0000011000007945 */ /* 0x000fe20003800000 */
[-C--:B------:R-:W-:Y:S02]  /*17e0*/  ISETP.GE.OR P1, PT, R11, R22.reuse, P0 ;  /* 0x000000160b00720c */ /* 0x080fe40000726670 */
[----:B------:R-:W-:Y:S01]  /*17f0*/  ISETP.GE.OR P0, PT, R0, R22, P0 ;  /* 0x000000160000720c */ /* 0x000fe20000706670 */
[----:B------:R-:W-:-:S12]  /*1800*/  @P6 BRA `(.L_x_1019) ;  /* 0x0000000000346947 */ /* 0x000fd80003800000 */
[----:B------:R-:W-:Y:S01]  /*1810*/  IADD3 R11, P6, R4, 0x18, RZ ;  /* 0x00000018040b7810 */ /* 0x000fe20007fde0ff */
[----:B------:R-:W-:Y:S01]  /*1820*/  ULDC.64 UR4, c[0x0][0x250] ;  /* 0x0000940000047ab9 */ /* 0x000fe20000000a00 */
[----:B------:R-:W-:Y:S01]  /*1830*/  MOV R9, R3 ;  /* 0x0000000300097202 */ /* 0x000fe20000000f00 */
[----:B------:R-:W-:Y:S01]  /*1840*/  IMAD.MOV.U32 R8, RZ, RZ, R6 ;  /* 0x000000ffff087224 */ /* 0x000fe200078e0006 */
[----:B------:R-:W-:-:S03]  /*1850*/  IADD3.X R0, RZ, R5, RZ, P6, !PT ;  /* 0x00000005ff007210 */ /* 0x000fc600037fe4ff */
        /* <DEDUP_REMOVED lines=8> */
.L_x_1019:
[----:B------:R-:W-:Y:S05]  /*18e0*/  BSYNC B0 ;  /* 0x0000000000007941 */ /* 0x000fea0003800000 */
.L_x_1018:
[----:B0-----:R0:W0:Y:S01]  /*18f0*/  LDS.128 R16, [R10+0x14400] ;  /* 0x014400000a107984 */ /* 0x0010220000000c00 */
[----:B------:R-:W-:Y:S04]  /*1900*/  BSSY B0, `(.L_x_1020) ;  /* 0x000000f000007945 */ /* 0x000fe80003800000 */
[----:B------:R-:W-:Y:S05]  /*1910*/  @P5 BRA `(.L_x_1021) ;  /* 0x0000000000345947 */ /* 0x000fea0003800000 */
        /* <DEDUP_REMOVED lines=13> */
.L_x_1021:
[----:B------:R-:W-:Y:S05]  /*19f0*/  BSYNC B0 ;  /* 0x0000000000007941 */ /* 0x000fea0003800000 */
.L_x_1020:
        /* <DEDUP_REMOVED lines=16> */
.L_x_1023:
[----:B------:R-:W-:Y:S05]  /*1b00*/  BSYNC B0 ;  /* 0x0000000000007941 */ /* 0x000fea0003800000 */
.L_x_1022:
        /* <DEDUP_REMOVED lines=16> */
.L_x_1025:
[----:B------:R-:W-:Y:S05]  /*1c10*/  BSYNC B0 ;  /* 0x0000000000007941 */ /* 0x000fea0003800000 */
.L_x_1024:
        /* <DEDUP_REMOVED lines=16> */
.L_x_1027:
[----:B------:R-:W-:Y:S05]  /*1d20*/  BSYNC B0 ;  /* 0x0000000000007941 */ /* 0x000fea0003800000 */
.L_x_1026:
[----:B0-234-:R-:W0:Y:S01]  /*1d30*/  LDS.128 R8, [R10+0x14800] ;  /* 0x014800000a087984 */ /* 0x01de220000000c00 */
        /* <DEDUP_REMOVED lines=15> */
.L_x_1029:
[----:B------:R-:W-:Y:S05]  /*1e30*/  BSYNC B0 ;  /* 0x0000000000007941 */ /* 0x000fea0003800000 */
.L_x_1028:
[----:B------:R-:W-:Y:S05]  /*1e40*/  @P0 EXIT ;  /* 0x000000000000094d */ /* 0x000fea0003800000 */
[----:B------:R-:W-:Y:S01]  /*1e50*/  IADD3 R7, P0, R4, 0x48, RZ ;  /* 0x0000004804077810 */ /* 0x000fe20007f1e0ff */
[----:B------:R-:W-:Y:S01]  /*1e60*/  ULDC.64 UR4, c[0x0][0x250] ;  /* 0x0000940000047ab9 */ /* 0x000fe20000000a00 */
[----:B------:R-:W-:Y:S02]  /*1e70*/  IMAD.MOV.U32 R2, RZ, RZ, R6 ;  /* 0x000000ffff027224 */ /* 0x000fe400078e0006 */
[----:B------:R-:W-:Y:S02]  /*1e80*/  IADD3.X R4, RZ, R5, RZ, P0, !PT ;  /* 0x00000005ff047210 */ /* 0x000fe400007fe4ff */
[----:B------:R-:W-:-:S04]  /*1e90*/  IMAD.WIDE.U32 R2, R7, UR4, R2 ;  /* 0x0000000407027c25 */ /* 0x000fc8000f8e0002 */
[----:B------:R-:W-:-:S04]  /*1ea0*/  IMAD R4, R4, UR4, RZ ;  /* 0x0000000404047c24 */ /* 0x000fc8000f8e02ff */
[----:B------:R-:W-:Y:S01]  /*1eb0*/  IMAD R7, R7, UR5, R4 ;  /* 0x0000000507077c24 */ /* 0x000fe2000f8e0204 */
[----:B------:R-:W-:Y:S02]  /*1ec0*/  ULDC.64 UR4, c[0x0][0x238] ;  /* 0x00008e0000047ab9 */ /* 0x000fe40000000a00 */
[----:B------:R-:W-:Y:S02]  /*1ed0*/  LEA R4, P0, R2, UR4, 0x1 ;  /* 0x0000000402047c11 */ /* 0x000fe4000f8008ff */
[----:B------:R-:W-:-:S04]  /*1ee0*/  IADD3 R3, R3, R7, RZ ;  /* 0x0000000703037210 */ /* 0x000fc80007ffe0ff */
[----:B------:R-:W-:-:S05]  /*1ef0*/  LEA.HI.X R5, R2, UR5, R3, 0x1, P0 ;  /* 0x0000000502057c11 */ /* 0x000fca00080f0c03 */
[----:B-1----:R-:W-:Y:S01]  /*1f00*/  STG.E.128 desc[UR8][R4.64], R12 ;  /* 0x0000000c04007986 */ /* 0x002fe2000c101d08 */
[----:B------:R-:W-:Y:S05]  /*1f10*/  EXIT ;  /* 0x000000000000794d */ /* 0x000fea0003800000 */
.L_x_1030:
        /* <DEDUP_REMOVED lines=14> */
.L_x_1157:


//--------------------- .text._ZN7cutlass13device_kernelIN5flash32FlashAttnBwdPostprocessConvertdQIN4cute5tupleIJNS3_1CILi64EEENS5_ILi256EEEEEENS_10bfloat16_tEfNS_4arch4Sm90ELi256ENS3_8TiledMMAINS3_8MMA_AtomIJNS3_4SM904GMMA27MMA_64x64x16_F32BF16BF16_SSILNSF_5MajorE1ELSH_0ELNSF_7ScaleInE1ELSI_1EEEEEENS3_6LayoutINS4_IJNS5_ILi2EEENS5_ILi1EEESN_EEENS4_IJSN_NS5_ILi0EEESP_EEEEENS4_IJNS3_10UnderscoreESS_SS_EEEEELb1EEEEEvNT_6ParamsE --------------------------
	.section	.text._ZN7cutlass13device_kernelIN5flash32FlashAttnBwdPostprocessConvertdQIN4cute5tupleIJNS3_1CILi64EEENS5_ILi256EEEEEENS_10bfloat16_tEfNS_4arch4Sm90ELi256ENS3_8TiledMMAINS3_8MMA_AtomIJNS3_4SM904GMMA27MMA_64x64x16_F32BF16BF16_SSILNSF_5MajorE1ELSH_0ELNSF_7ScaleInE1ELSI_1EEEEEENS3_6LayoutINS4_IJNS5_ILi2EEENS5_ILi1EEESN_EEENS4_IJSN_NS5_ILi0EEESP_EEEEENS4_IJNS3_10UnderscoreESS_SS_EEEEELb1EEEEEvNT_6ParamsE,"ax",@progbits
	.align	128
.text._ZN7cutlass13device_kernelIN5flash32FlashAttnBwdPostprocessConvertdQIN4cute5tupleIJNS3_1CILi64EEENS5_ILi256EEEEEENS_10bfloat16_tEfNS_4arch4Sm90ELi256ENS3_8TiledMMAINS3_8MMA_AtomIJNS3_4SM904GMMA27MMA_64x64x16_F32BF16BF16_SSILNSF_5MajorE1ELSH_0ELNSF_7ScaleInE1ELSI_1EEEEEENS3_6LayoutINS4_IJNS5_ILi2EEENS5_ILi1EEESN_EEENS4_IJSN_NS5_ILi0EEESP_EEEEENS4_IJNS3_10UnderscoreESS_SS_EEEEELb1EEEEEvNT_6ParamsE:
        .type           _ZN7cutlass13device_kernelIN5flash32FlashAttnBwdPostprocessConvertdQIN4cute5tupleIJNS3_1CILi64EEENS5_ILi256EEEEEENS_10bfloat16_tEfNS_4arch4Sm90ELi256ENS3_8TiledMMAINS3_8MMA_AtomIJNS3_4SM904GMMA27MMA_64x64x16_F32BF16BF16_SSILNSF_5MajorE1ELSH_0ELNSF_7ScaleInE1ELSI_1EEEEEENS3_6LayoutINS4_IJNS5_ILi2EEENS5_ILi1EEESN_EEENS4_IJSN_NS5_ILi0EEESP_EEEEENS4_IJNS3_10UnderscoreESS_SS_EEEEELb1EEEEEvNT_6ParamsE,@function
        .size           _ZN7cutlass13device_kernelIN5flash32FlashAttnBwdPostprocessConvertdQIN4cute5tupleIJNS3_1CILi64EEENS5_ILi256EEEEEENS_10bfloat16_tEfNS_4arch4Sm90ELi256ENS3_8TiledMMAINS3_8MMA_AtomIJNS3_4SM904GMMA27MMA_64x64x16_F32BF16BF16_SSILNSF_5MajorE1ELSH_0ELNSF_7ScaleInE1ELSI_1EEEEEENS3_6LayoutINS4_IJNS5_ILi2EEENS5_ILi1EEESN_EEENS4_IJSN_NS5_ILi0EEESP_EEEEENS4_IJNS3_10UnderscoreESS_SS_EEEEELb1EEEEEvNT_6ParamsE,(.L_x_1158 - _ZN7cutlass13device_kernelIN5flash32FlashAttnBwdPostprocessConvertdQIN4cute5tupleIJNS3_1CILi64EEENS5_ILi256EEEEEENS_10bfloat16_tEfNS_4arch4Sm90ELi256ENS3_8TiledMMAINS3_8MMA_AtomIJNS3_4SM904GMMA27MMA_64x64x16_F32BF16BF16_SSILNSF_5MajorE1ELSH_0ELNSF_7ScaleInE1ELSI_1EEEEEENS3_6LayoutINS4_IJNS5_ILi2EEENS5_ILi1EEESN_EEENS4_IJSN_NS5_ILi0EEESP_EEEEENS4_IJNS3_10UnderscoreESS_SS_EEEEELb1EEEEEvNT_6ParamsE)
        .other          _ZN7cutlass13device_kernelIN5flash32FlashAttnBwdPostprocessConvertdQIN4cute5tupleIJNS3_1CILi64EEENS5_ILi256EEEEEENS_10bfloat16_tEfNS_4arch4Sm90ELi256ENS3_8TiledMMAINS3_8MMA_AtomIJNS3_4SM904GMMA27MMA_64x64x16_F32BF16BF16_SSILNSF_5MajorE1ELSH_0ELNSF_7ScaleInE1ELSI_1EEEEEENS3_6LayoutINS4_IJNS5_ILi2EEENS5_ILi1EEESN_EEENS4_IJSN_NS5_ILi0EEESP_EEEEENS4_IJNS3_10UnderscoreESS_SS_EEEEELb1EEEEEvNT_6ParamsE,@"STO_CUDA_ENTRY STV_DEFAULT"
_ZN7cutlass13device_kernelIN5flash32FlashAttnBwdPostprocessConvertdQIN4cute5tupleIJNS3_1CILi64EEENS5_ILi256EEEEEENS_10bfloat16_tEfNS_4arch4Sm90ELi256ENS3_8TiledMMAINS3_8MMA_AtomIJNS3_4SM904GMMA27MMA_64x64x16_F32BF16BF16_SSILNSF_5MajorE1ELSH_0ELNSF_7ScaleInE1ELSI_1EEEEEENS3_6LayoutINS4_IJNS5_ILi2EEENS5_ILi1EEESN_EEENS4_IJSN_NS5_ILi0EEESP_EEEEENS4_IJNS3_10UnderscoreESS_SS_EEEEELb1EEEEEvNT_6ParamsE:
[----:B------:R-:W-:Y:S08]  /*0000*/  LDC R1, c[0x0][0x28] ;  /* 0x00000a00ff017b82 */ /* 0x000ff00000000800 */
[----:B------:R-:W0:Y:S01]  /*0010*/  LDC.64 R4, c[0x0][0x278] ;  /* 0x00009e00ff047b82 */ /* 0x000e220000000a00 */
[----:B------:R-:W1:Y:S01]  /*0020*/  S2R R15, SR_CTAID.Z ;  /* 0x00000000000f7919 */ /* 0x000e620000002700 */
[----:B------:R-:W-:-:S06]  /*0030*/  ULDC.64 UR8, c[0x0][0x208] ;  /* 0x0000820000087ab9 */ /* 0x000fcc0000000a00 */
[----:B------:R-:W2:Y:S08]  /*0040*/  LDC.64 R8, c[0x0][0x270] ;  /* 0x00009c00ff087b82 */ /* 0x000eb00000000a00 */
[----:B------:R-:W1:Y:S01]  /*0050*/  LDC.64 R2, c[0x0][0x270] ;  /* 0x00009c00ff027b82 */ /* 0x000e620000000a00 */
[----:B0-----:R-:W-:-:S04]  /*0060*/  ISETP.NE.U32.AND P2, PT, R4, RZ, PT ;  /* 0x000000ff0400720c */ /* 0x001fc80003f45070 */
[----:B------:R-:W-:Y:S02]  /*0070*/  ISETP.NE.AND.EX P2, PT, R5, RZ, PT, P2 ;  /* 0x000000ff0500720c */ /* 0x000fe40003f45320 */
[----:B--2---:R-:W-:-:S04]  /*0080*/  ISETP.NE.U32.AND P1, PT, R8, RZ, PT ;  /* 0x000000ff0800720c */ /* 0x004fc80003f25070 */
[----:B------:R-:W-:Y:S01]  /*0090*/  ISETP.NE.AND.EX P1, PT, R9, RZ, PT, P1 ;  /* 0x000000ff0900720c */ /* 0x000fe20003f25310 */
[----:B------:R-:W-:Y:S01]  /*00a0*/  ULDC UR4, c[0x0][0x240] ;  /* 0x0000900000047ab9 */ /* 0x000fe20000000800 */
[----:B-1----:R-:W-:-:S05]  /*00b0*/  IMAD.WIDE R2, R15, 0x4, R2 ;  /* 0x000000040f027825 */ /* 0x002fca00078e0202 */
[----:B------:R-:W0:Y:S01]  /*00c0*/  @P2 LDC.64 R6, c[0x0][0x278] ;  /* 0x00009e00ff062b82 */ /* 0x000e220000000a00 */
[----:B------:R-:W-:-:S05]  /*00d0*/  IMAD.U32 R0, RZ, RZ, UR4 ;  /* 0x00000004ff007e24 */ /* 0x000fca000f8e00ff */
[----:B------:R1:W5:Y:S01]  /*00e0*/  @P1 LDG.E R13, desc[UR8][R2.64] ;  /* 0x00000008020d1981 */ /* 0x000362000c1e1900 */
[----:B0-----:R-:W-:-:S05]  /*00f0*/  @P2 IMAD.WIDE R6, R15, 0x4, R6 ;  /* 0x000000040f062825 */ /* 0x001fca00078e0206 */
[----:B------:R1:W5:Y:S01]  /*0100*/  @P2 LDG.E R0, desc[UR8][R6.64] ;  /* 0x0000000806002981 */ /* 0x000362000c1e1900 */
[----:B------:R-:W-:Y:S01]  /*0110*/  ISETP.NE.U32.AND P0, PT, R8, RZ, PT ;  /* 0x000000ff0800720c */ /* 0x000fe20003f05070 */
[----:B------:R-:W0:Y:S03]  /*0120*/  S2R R4, SR_CTAID.X ;  /* 0x0000000000047919 */ /* 0x000e260000002500 */
[----:B------:R-:W-:Y:S01]  /*0130*/  ISETP.NE.AND.EX P0, PT, R9, RZ, PT, P0 ;  /* 0x000000ff0900720c */ /* 0x000fe20003f05300 */
[----:B0-----:R-:W-:Y:S01]  /*0140*/  IMAD.SHL.U32 R9, R4, 0x40, RZ ;  /* 0x0000004004097824 */ /* 0x001fe200078e00ff */
[----:B-1----:R-:W-:Y:S11]  /*0150*/  @P2 BRA `(.L_x_1031) ;  /* 0x0000000000102947 */ /* 0x002ff60003800000 */
[----:B------:R-:W-:Y:S05]  /*0160*/  @!P1 BRA `(.L_x_1031) ;  /* 0x00000000000c9947 */ /* 0x000fea0003800000 */
[----:B------:R-:W2:Y:S04]  /*0170*/  LDG.E R5, desc[UR8][R2.64] ;  /* 0x0000000802057981 */ /* 0x000ea8000c1e1900 */
[----:B-----5:R-:W2:Y:S02]  /*0180*/  LDG.E R0, desc[UR8][R2.64+0x4] ;  /* 0x0000040802007981 */ /* 0x020ea4000c1e1900 */
[----:B--2---:R-:W-:-:S07]  /*0190*/  IADD3 R0, -R5, R0, RZ ;  /* 0x0000000005007210 */ /* 0x004fce0007ffe1ff */
.L_x_1031:
[----:B-----5:R-:W-:-:S13]  /*01a0*/  ISETP.LE.AND P2, PT, R0, R9, PT ;  /* 0x000000090000720c */ /* 0x020fda0003f43270 */
[----:B------:R-:W-:Y:S05]  /*01b0*/  @P0 EXIT P2 ;  /* 0x000000000000094d */ /* 0x000fea0001000000 */
[----:B------:R-:W0:Y:S01]  /*01c0*/  S2R R8, SR_CTAID.Y ;  /* 0x0000000000087919 */ /* 0x000e220000002600 */
[C---:B------:R-:W-:Y:S01]  /*01d0*/  @P1 IMAD R2, R15.reuse, 0x40, R13 ;  /* 0x000000400f021824 */ /* 0x040fe200078e020d */
[----:B------:R-:W1:Y:S01]  /*01e0*/  LDC.64 R18, c[0x0][0x228] ;  /* 0x00008a00ff127b82 */ /* 0x000e620000000a00 */
[----:B------:R-:W-:Y:S01]  /*01f0*/  SHF.L.U32 R7, R4, 0xe, RZ ;  /* 0x0000000e04077819 */ /* 0x000fe200000006ff */
[----:B------:R-:W2:Y:S01]  /*0200*/  S2R R16, SR_TID.X ;  /* 0x0000000000107919 */ /* 0x000ea20000002100 */
[----:B------:R-:W-:Y:S01]  /*0210*/  SEL R6, R15, RZ, !P0 ;  /* 0x000000ff0f067207 */ /* 0x000fe20004000000 */
[----:B------:R-:W-:Y:S01]  /*0220*/  BSSY B0, `(.L_x_1032) ;  /* 0x0000031000007945 */ /* 0x000fe20003800000 */
[----:B------:R-:W-:Y:S01]  /*0230*/  @P1 SHF.R.S32.HI R3, RZ, 0x1f, R2 ;  /* 0x0000001fff031819 */ /* 0x000fe20000011402 */
[----:B------:R-:W3:Y:S02]  /*0240*/  S2R R17, SR_CgaCtaId ;  /* 0x0000000000117919 */ /* 0x000ee40000008800 */
[----:B------:R-:W4:Y:S01]  /*0250*/  LDC.64 R20, c[0x0][0x230] ;  /* 0x00008c00ff147b82 */ /* 0x000f220000000a00 */
[----:B------:R-:W-:-:S05]  /*0260*/  @P1 LEA.HI R3, R3, R2, RZ, 0x6 ;  /* 0x0000000203031211 */ /* 0x000fca00078f30ff */
[----:B------:R-:W-:Y:S02]  /*0270*/  @P1 IMAD.SHL.U32 R3, R3, 0x100, RZ ;  /* 0x0000010003031824 */ /* 0x000fe400078e00ff */
[----:B------:R-:W5:Y:S03]  /*0280*/  LDC.64 R22, c[0x0][0x210] ;  /* 0x00008400ff167b82 */ /* 0x000f660000000a00 */
[----:B------:R-:W-:Y:S02]  /*0290*/  @P1 LOP3.LUT R5, R3, 0xffffc000, RZ, 0xc0, !PT ;  /* 0xffffc00003051812 */ /* 0x000fe400078ec0ff */
[----:B------:R-:W-:Y:S02]  /*02a0*/  CS2R R2, SRZ ;  /* 0x0000000000027805 */ /* 0x000fe4000001ff00 */
[--C-:B------:R-:W-:Y:S01]  /*02b0*/  @P1 SHF.R.S32.HI R3, RZ, 0x1f, R5.reuse ;  /* 0x0000001fff031819 */ /* 0x100fe20000011405 */
[----:B------:R-:W-:-:S05]  /*02c0*/  @P1 IMAD.MOV.U32 R2, RZ, RZ, R5 ;  /* 0x000000ffff021224 */ /* 0x000fca00078e0005 */
        /* <DEDUP_REMOVED lines=9> */
[-C--:B----4-:R-:W-:Y:S02]  /*0360*/  IMAD R2, R3, R20.reuse, RZ ;  /* 0x0000001403027224 */ /* 0x090fe400078e02ff */
[----:B------:R-:W-:Y:S02]  /*0370*/  IMAD.IADD R11, R11, 0x1, R7 ;  /* 0x000000010b0b7824 */ /* 0x000fe400078e0207 */
[C---:B------:R-:W-:Y:S02]  /*0380*/  IMAD R7, R6.reuse, R21, R2 ;  /* 0x0000001506077224 */ /* 0x040fe400078e0202 */
[----:B------:R-:W-:-:S05]  /*0390*/  IMAD.WIDE.U32 R10, R6, R20, R10 ;  /* 0x00000014060a7225 */ /* 0x000fca00078e000a */
[----:B------:R-:W-:Y:S02]  /*03a0*/  IADD3 R2, R11, R7, RZ ;  /* 0x000000070b027210 */ /* 0x000fe40007ffe0ff */
        /* <DEDUP_REMOVED lines=19> */
.L_x_1034:
[----:B------:R-:W-:Y:S01]  /*04e0*/  @P0 ELECT P2, URZ, PT ;  /* 0x00000000003f082f */ /* 0x000fe20003840000 */
[----:B------:R1:W-:-:S12]  /*04f0*/  UBLKCP.S.G [UR6], [UR4], UR10 ;  /* 0x00000006040073ba */ /* 0x0003d8000800020a */
[----:B------:R-:W-:Y:S02]  /*0500*/  @P2 PLOP3.LUT P0, PT, P2, PT, PT, 0x8, 0x0 ;  /* 0x000000000000281c */ /* 0x000fe4000170e170 */
[----:B------:R-:W-:-:S11]  /*0510*/  PLOP3.LUT P2, PT, PT, PT, PT, 0x8, 0x0 ;  /* 0x000000000000781c */ /* 0x000fd60003f4e170 */
[----:B-1----:R-:W-:Y:S05]  /*0520*/  @P0 BRA.U.ANY `(.L_x_1034) ;  /* 0xfffffffd00ec0947 */ /* 0x002fea000393ffff */
.L_x_1033:
[----:B------:R-:W-:Y:S05]  /*0530*/  BSYNC B0 ;  /* 0x0000000000007941 */ /* 0x000fea0003800000 */
.L_x_1032:
[----:B------:R-:W-:Y:S01]  /*0540*/  BAR.SYNC.DEFER_BLOCKING 0x0 ;  /* 0x0000000000007b1d */ /* 0x000fe20000010000 */
[----:B------:R-:W-:Y:S02]  /*0550*/  MOV R2, 0x400 ;  /* 0x0000040000027802 */ /* 0x000fe40000000f00 */
[----:B------:R-:W-:Y:S02]  /*0560*/  CS2R R84, SRZ ;  /* 0x0000000000547805 */ /* 0x000fe4000001ff00 */
[----:B0-----:R-:W-:Y:S01]  /*0570*/  SHF.L.U32 R7, RZ, 0x1f, RZ ;  /* 0x0000001fff077819 */ /* 0x001fe200000006ff */
[--C-:B------:R-:W-:Y:S01]  /*0580*/  @P1 IMAD.MOV.U32 R84, RZ, RZ, R13.reuse ;  /* 0x000000ffff541224 */ /* 0x100fe200078e000d */
[----:B------:R-:W-:Y:S02]  /*0590*/  LEA R2, R17, R2, 0x18 ;  /* 0x0000000211027211 */ /* 0x000fe400078ec0ff */
[----:B------:R-:W-:-:S07]  /*05a0*/  @P1 SHF.R.S32.HI R85, RZ, 0x1f, R13 ;  /* 0x0000001fff551819 */ /* 0x000fce000001140d */
.L_x_1035:
[----:B0-----:R0:W1:Y:S02]  /*05b0*/  SYNCS.PHASECHK.TRANS64.TRYWAIT P0, [R2+URZ+0x18000], R7 ;  /* 0x01800007020075a7 */ /* 0x001064000800017f */
[----:B-1----:R-:W-:Y:S05]  /*05c0*/  @!P0 NANOSLEEP.SYNCS 0x989680 ;  /* 0x009896800000895d */ /* 0x002fea0003900000 */
[----:B------:R-:W1:Y:S02]  /*05d0*/  @!P0 SYNCS.PHASECHK.TRANS64 P0, [R2+URZ+0x18000], R7 ;  /* 0x01800007020085a7 */ /* 0x000e64000800007f */
[----:B-1----:R-:W-:Y:S05]  /*05e0*/  @!P0 BRA `(.L_x_1035) ;  /* 0xfffffffc00f08947 */ /* 0x002fea000383ffff */
[----:B0-----:R-:W-:Y:S01]  /*05f0*/  SHF.R.S32.HI R7, RZ, 0x1f, R16 ;  /* 0x0000001fff077819 */ /* 0x001fe20000011410 */
[----:B------:R-:W-:Y:S01]  /*0600*/  ULDC UR4, c[0x0][0x268] ;  /* 0x00009a0000047ab9 */ /* 0x000fe20000000800 */
[----:B------:R-:W-:Y:S01]  /*0610*/  VIADDMNMX R0, R0, -R9, 0x40, PT ;  /* 0x0000004000007446 */ /* 0x000fe20003800909 */
[----:B------:R-:W-:Y:S01]  /*0620*/  ULDC.64 UR6, c[0x0][0x258] ;  /* 0x0000960000067ab9 */ /* 0x000fe20000000a00 */
[-C--:B------:R-:W-:Y:S01]  /*0630*/  LEA.HI R10, R7, R16.reuse, RZ, 0x7 ;  /* 0x00000010070a7211 */ /* 0x080fe200078f38ff */
[----:B------:R-:W-:Y:S01]  /*0640*/  IMAD R5, R5, UR6, RZ ;  /* 0x0000000605057c24 */ /* 0x000fe2000f8e02ff */
[----:B------:R-:W-:Y:S01]  /*0650*/  LEA.HI R12, R7, R16, RZ, 0x4 ;  /* 0x00000010070c7211 */ /* 0x000fe200078f20ff */
[----:B------:R-:W-:Y:S01]  /*0660*/  BSSY B0, `(.L_x_1036) ;  /* 0x00000c8000007945 */ /* 0x000fe20003800000 */
[----:B------:R-:W-:Y:S02]  /*0670*/  LOP3.LUT R11, R10, 0xfffff80, RZ, 0xc0, !PT ;  /* 0x0fffff800a0b7812 */ /* 0x000fe400078ec0ff */
[----:B------:R-:W-:-:S02]  /*0680*/  SHF.R.S32.HI R10, RZ, 0x7, R10 ;  /* 0x00000007ff0a7819 */ /* 0x000fc4000001140a */
[-C--:B------:R-:W-:Y:S02]  /*0690*/  IADD3 R11, -R11, R16.reuse, RZ ;  /* 0x000000100b0b7210 */ /* 0x080fe40007ffe1ff */
[----:B------:R-:W-:Y:S02]  /*06a0*/  SHF.R.S32.HI R17, RZ, 0x4, R12 ;  /* 0x00000004ff117819 */ /* 0x000fe4000001140c */
[----:B------:R-:W-:Y:S01]  /*06b0*/  LEA.HI R20, R7, R16, RZ, 0x3 ;  /* 0x0000001007147211 */ /* 0x000fe200078f18ff */
[----:B------:R-:W-:Y:S01]  /*06c0*/  IMAD R11, R10, 0x800, R11 ;  /* 0x000008000a0b7824 */ /* 0x000fe200078e020b */
[----:B------:R-:W-:-:S03]  /*06d0*/  LEA.HI R18, R12, R17, RZ, 0x1 ;  /* 0x000000110c127211 */ /* 0x000fc600078f08ff */
[----:B------:R-:W-:Y:S01]  /*06e0*/  IMAD.SHL.U32 R81, R11, 0x4, RZ ;  /* 0x000000040b517824 */ /* 0x000fe200078e00ff */
[----:B------:R-:W-:Y:S02]  /*06f0*/  LEA.HI R11, R7, R16, RZ, 0x5 ;  /* 0x00000010070b7211 */ /* 0x000fe400078f28ff */
[----:B------:R-:W-:Y:S02]  /*0700*/  LOP3.LUT R18, R18, 0x3ffffe, RZ, 0xc0, !PT ;  /* 0x003ffffe12127812 */ /* 0x000fe400078ec0ff */
[----:B------:R-:W-:Y:S02]  /*0710*/  LOP3.LUT R13, R11, 0xffffffe0, RZ, 0xc0, !PT ;  /* 0xffffffe00b0d7812 */ /* 0x000fe400078ec0ff */
[----:B------:R-:W-:Y:S01]  /*0720*/  LEA R81, R81, R2, 0x2 ;  /* 0x0000000251517211 */ /* 0x000fe200078e10ff */
[----:B------:R-:W-:Y:S01]  /*0730*/  IMAD.IADD R25, R17, 0x1, -R18 ;  /* 0x0000000111197824 */ /* 0x000fe200078e0a12 */
[----:B------:R-:W-:Y:S01]  /*0740*/  SHF.R.S32.HI R7, RZ, 0x5, R11 ;  /* 0x00000005ff077819 */ /* 0x000fe2000001140b */
[----:B------:R-:W-:-:S02]  /*0750*/  IMAD.IADD R22, R16, 0x1, -R13 ;  /* 0x0000000110167824 */ /* 0x000fc400078e0a0d */
[----:B------:R-:W-:Y:S01]  /*0760*/  IMAD.SHL.U32 R16, R16, 0x40, RZ ;  /* 0x0000004010107824 */ /* 0x000fe200078e00ff */
[----:B------:R-:W0:Y:S01]  /*0770*/  LDS.128 R40, [R81] ;  /* 0x0000000051287984 */ /* 0x000e220000000c00 */
[C---:B------:R-:W-:Y:S01]  /*0780*/  IMAD.SHL.U32 R19, R7.reuse, 0x40, RZ ;  /* 0x0000004007137824 */ /* 0x040fe200078e00ff */
[----:B------:R-:W-:Y:S01]  /*0790*/  SHF.R.S32.HI R23, RZ, 0x1f, R22 ;  /* 0x0000001fff177819 */ /* 0x000fe20000011416 */
[----:B------:R-:W-:Y:S01]  /*07a0*/  IMAD R32, R10, 0x8, R25 ;  /* 0x000000080a207824 */ /* 0x000fe200078e0219 */
[----:B------:R-:W-:Y:S01]  /*07b0*/  LOP3.LUT R11, R16, 0x1c0, RZ, 0xc0, !PT ;  /* 0x000001c0100b7812 */ /* 0x000fe200078ec0ff */
[----:B------:R-:W1:Y:S01]  /*07c0*/  LDS.128 R44, [R81+0x800] ;  /* 0x00080000512c7984 */ /* 0x000e620000000c00 */
[----:B------:R-:W-:Y:S02]  /*07d0*/  SHF.L.U32 R16, R7, 0x4, RZ ;  /* 0x0000000407107819 */ /* 0x000fe400000006ff */
[----:B------:R-:W-:Y:S01]  /*07e0*/  LOP3.LUT R27, R19, 0x1c0, RZ, 0xc0, !PT ;  /* 0x000001c0131b7812 */ /* 0x000fe200078ec0ff */
[----:B------:R-:W2:Y:S01]  /*07f0*/  LDS.128 R52, [R81+0x1800] ;  /* 0x0018000051347984 */ /* 0x000ea20000000c00 */
[----:B------:R-:W-:-:S02]  /*0800*/  LOP3.LUT R21, R11, 0x30, R16, 0xf8, !PT ;  /* 0x000000300b157812 */ /* 0x000fc400078ef810 */
[----:B------:R-:W-:Y:S01]  /*0810*/  SHF.L.U32 R82, R22, 0x3, RZ ;  /* 0x0000000316527819 */ /* 0x000fe200000006ff */
[----:B------:R-:W3:Y:S01]  /*0820*/  LDS.128 R12, [R81+0x1000] ;  /* 0x00100000510c7984 */ /* 0x000ee20000000c00 */
[----:B------:R-:W-:Y:S02]  /*0830*/  LEA.HI R29, R23, R22, RZ, 0x3 ;  /* 0x00000016171d7211 */ /* 0x000fe400078f18ff */
[----:B------:R-:W-:Y:S01]  /*0840*/  LOP3.LUT R28, R27, 0x38, R82, 0xf8, !PT ;  /* 0x000000381b1c7812 */ /* 0x000fe200078ef852 */
[----:B------:R-:W4:Y:S01]  /*0850*/  LDS.128 R16, [R81+0x2000] ;  /* 0x0020000051107984 */ /* 0x000f220000000c00 */
[----:B------:R-:W-:Y:S01]  /*0860*/  SHF.R.U32.HI R31, RZ, 0x3, R27 ;  /* 0x00000003ff1f7819 */ /* 0x000fe2000001161b */
[----:B------:R-:W-:Y:S01]  /*0870*/  IMAD.SHL.U32 R10, R29, 0x200, RZ ;  /* 0x000002001d0a7824 */ /* 0x000fe200078e00ff */
[----:B------:R-:W-:Y:S01]  /*0880*/  LOP3.LUT R24, R21, 0x8, R20, 0xf8, !PT ;  /* 0x0000000815187812 */ /* 0x000fe200078ef814 */
[----:B------:R-:W-:Y:S01]  /*0890*/  LDS.128 R36, [R81+0x4800] ;  /* 0x0048000051247984 */ /* 0x000fe20000000c00 */
[----:B------:R-:W-:-:S02]  /*08a0*/  SHF.R.U32.HI R11, RZ, 0x3, R11 ;  /* 0x00000003ff0b7819 */ /* 0x000fc4000001160b */
[----:B------:R-:W-:Y:S01]  /*08b0*/  LOP3.LUT R33, R28, R31, RZ, 0x3c, !PT ;  /* 0x0000001f1c217212 */ /* 0x000fe200078e3cff */
[----:B------:R-:W5:Y:S01]  /*08c0*/  LDS.128 R20, [R81+0x2800] ;  /* 0x0028000051147984 */ /* 0x000f620000000c00 */
[----:B------:R-:W-:Y:S02]  /*08d0*/  LOP3.LUT R11, R24, R11, RZ, 0x3c, !PT ;  /* 0x0000000b180b7212 */ /* 0x000fe400078e3cff */
[----:B------:R-:W-:Y:S01]  /*08e0*/  LOP3.LUT R9, R33, 0x7ffff000, R10, 0xf8, !PT ;  /* 0x7ffff00021097812 */ /* 0x000fe200078ef80a */
[----:B------:R-:W5:Y:S01]  /*08f0*/  LDS.128 R24, [R81+0x3000] ;  /* 0x0030000051187984 */ /* 0x000f620000000c00 */
[----:B------:R-:W-:-:S03]  /*0900*/  LEA R11, R32, R11, 0x9 ;  /* 0x0000000b200b7211 */ /* 0x000fc600078e48ff */
[----:B------:R-:W5:Y:S02]  /*0910*/  LDS.128 R28, [R81+0x3800] ;  /* 0x00380000511c7984 */ /* 0x000f640000000c00 */
[--C-:B------:R-:W-:Y:S02]  /*0920*/  IMAD R11, R11, 0x2, R2.reuse ;  /* 0x000000020b0b7824 */ /* 0x100fe400078e0202 */
[----:B------:R-:W5:Y:S01]  /*0930*/  LDS.128 R32, [R81+0x4000] ;  /* 0x0040000051207984 */ /* 0x000f620000000c00 */
[----:B0-----:R-:W-:Y:S01]  /*0940*/  FMUL.FTZ R10, R40, UR4 ;  /* 0x00000004280a7c20 */ /* 0x001fe20008410000 */
[----:B------:R-:W-:Y:S01]  /*0950*/  FMUL.FTZ R57, R41, UR4 ;  /* 0x0000000429397c20 */ /* 0x000fe20008410000 */
[----:B------:R-:W-:Y:S01]  /*0960*/  FMUL.FTZ R56, R42, UR4 ;  /* 0x000000042a387c20 */ /* 0x000fe20008410000 */
[----:B------:R-:W-:Y:S01]  /*0970*/  FMUL.FTZ R59, R43, UR4 ;  /* 0x000000042b3b7c20 */ /* 0x000fe20008410000 */
[----:B------:R-:W0:Y:S01]  /*0980*/  LDS.128 R48, [R81+0x6000] ;  /* 0x0060000051307984 */ /* 0x000e220000000c00 */
[----:B-1----:R-:W-:Y:S01]  /*0990*/  FMUL.FTZ R58, R44, UR4 ;  /* 0x000000042c3a7c20 */ /* 0x002fe20008410000 */
[----:B------:R-:W-:Y:S01]  /*09a0*/  FMUL.FTZ R61, R45, UR4 ;  /* 0x000000042d3d7c20 */ /* 0x000fe20008410000 */
[----:B------:R-:W-:Y:S01]  /*09b0*/  FMUL.FTZ R60, R46, UR4 ;  /* 0x000000042e3c7c20 */ /* 0x000fe20008410000 */
[----:B------:R-:W1:Y:S01]  /*09c0*/  LDS.128 R40, [R81+0x5000] ;  /* 0x0050000051287984 */ /* 0x000e620000000c00 */
[----:B------:R-:W-:Y:S01]  /*09d0*/  FMUL.FTZ R63, R47, UR4 ;  /* 0x000000042f3f7c20 */ /* 0x000fe20008410000 */
[----:B--2---:R-:W-:Y:S01]  /*09e0*/  FMUL.FTZ R66, R52, UR4 ;  /* 0x0000000434427c20 */ /* 0x004fe20008410000 */
[----:B------:R-:W-:Y:S01]  /*09f0*/  FMUL.FTZ R71, R53, UR4 ;  /* 0x0000000435477c20 */ /* 0x000fe20008410000 */
[----:B------:R-:W2:Y:S01]  /*0a00*/  LDS.128 R44, [R81+0x5800] ;  /* 0x00580000512c7984 */ /* 0x000ea20000000c00 */
[----:B------:R-:W-:Y:S01]  /*0a10*/  FMUL.FTZ R68, R54, UR4 ;  /* 0x0000000436447c20 */ /* 0x000fe20008410000 */
[----:B------:R-:W-:Y:S01]  /*0a20*/  FMUL.FTZ R73, R55, UR4 ;  /* 0x0000000437497c20 */ /* 0x000fe20008410000 */
[----:B---3--:R-:W-:Y:S01]  /*0a30*/  FMUL.FTZ R62, R12, UR4 ;  /* 0x000000040c3e7c20 */ /* 0x008fe20008410000 */
[----:B------:R-:W-:Y:S01]  /*0a40*/  FMUL.FTZ R65, R13, UR4 ;  /* 0x000000040d417c20 */ /* 0x000fe20008410000 */
[----:B------:R-:W-:Y:S01]  /*0a50*/  FMUL.FTZ R64, R14, UR4 ;  /* 0x000000040e407c20 */ /* 0x000fe20008410000 */
[----:B------:R-:W-:Y:S01]  /*0a60*/  FMUL.FTZ R67, R15, UR4 ;  /* 0x000000040f437c20 */ /* 0x000fe20008410000 */
[----:B------:R-:W3:Y:S01]  /*0a70*/  LDS.128 R52, [R81+0x7000] ;  /* 0x0070000051347984 */ /* 0x000ee20000000c00 */
[----:B----4-:R-:W-:Y:S01]  /*0a80*/  FMUL.FTZ R69, R16, UR4 ;  /* 0x0000000410457c20 */ /* 0x010fe20008410000 */
[----:B------:R-:W-:Y:S01]  /*0a90*/  FMUL.FTZ R72, R17, UR4 ;  /* 0x0000000411487c20 */ /* 0x000fe20008410000 */
[----:B------:R-:W-:Y:S01]  /*0aa0*/  FMUL.FTZ R70, R18, UR4 ;  /* 0x0000000412467c20 */ /* 0x000fe20008410000 */
[----:B------:R-:W4:Y:S01]  /*0ab0*/  LDS.128 R12, [R81+0x6800] ;  /* 0x00680000510c7984 */ /* 0x000f220000000c00 */
[----:B------:R-:W-:Y:S01]  /*0ac0*/  FMUL.FTZ R75, R19, UR4 ;  /* 0x00000004134b7c20 */ /* 0x000fe20008410000 */
[----:B-----5:R-:W-:Y:S01]  /*0ad0*/  FMUL.FTZ R74, R20, UR4 ;  /* 0x00000004144a7c20 */ /* 0x020fe20008410000 */
[----:B------:R-:W-:Y:S01]  /*0ae0*/  FMUL.FTZ R77, R21, UR4 ;  /* 0x00000004154d7c20 */ /* 0x000fe20008410000 */
[----:B------:R5:W5:Y:S01]  /*0af0*/  LDS.128 R16, [R81+0x7800] ;  /* 0x0078000051107984 */ /* 0x000b620000000c00 */
        /* <DEDUP_REMOVED lines=18> */
[----:B------:R-:W-:Y:S01]  /*0c20*/  F2FP.BF16.F32.PACK_AB R23, R73, R68 ;  /* 0x000000444917723e */ /* 0x000fe200000010ff */
[----:B0-----:R-:W-:Y:S01]  /*0c30*/  FMUL.FTZ R49, R49, UR4 ;  /* 0x0000000431317c20 */ /* 0x001fe20008410000 */
[----:B-1----:R-:W-:Y:S01]  /*0c40*/  FMUL.FTZ R39, R42, UR4 ;  /* 0x000000042a277c20 */ /* 0x002fe20008410000 */
        /* <DEDUP_REMOVED lines=13> */
[----:B------:R-:W-:Y:S01]  /*0d20*/  F2FP.BF16.F32.PACK_AB R20, R65, R62 ;  /* 0x0000003e4114723e */ /* 0x000fe200000010ff */
[----:B----4-:R-:W-:Y:S01]  /*0d30*/  FMUL.FTZ R48, R12, UR4 ;  /* 0x000000040c307c20 */ /* 0x010fe20008410000 */
[----:B-----5:R-:W-:Y:S01]  /*0d40*/  FMUL.FTZ R81, R13, UR4 ;  /* 0x000000040d517c20 */ /* 0x020fe20008410000 */
        /* <DEDUP_REMOVED lines=13> */
[----:B------:R-:W-:Y:S01]  /*0e20*/  STSM.16.MT88.4 [R11+0x10000], R12 ;  /* 0x0100000c0b007844 */ /* 0x000fe20000004200 */
[----:B------:R-:W-:Y:S01]  /*0e30*/  F2FP.BF16.F32.PACK_AB R73, R75, R70 ;  /* 0x000000464b49723e */ /* 0x000fe200000010ff */
[----:B------:R-:W-:Y:S01]  /*0e40*/  IMAD R10, R9, 0x2, R2 ;  /* 0x00000002090a7824 */ /* 0x000fe200078e0202 */
[----:B------:R-:W-:Y:S01]  /*0e50*/  F2FP.BF16.F32.PACK_AB R26, R29, R26 ;  /* 0x0000001a1d1a723e */ /* 0x000fe200000010ff */
[----:B------:R0:W-:Y:S01]  /*0e60*/  STSM.16.MT88.4 [R11+0x10800], R20 ;  /* 0x010800140b007844 */ /* 0x0001e20000004200 */
[----:B------:R-:W-:Y:S01]  /*0e70*/  F2FP.BF16.F32.PACK_AB R72, R72, R69 ;  /* 0x000000454848723e */ /* 0x000fe200000010ff */
[----:B------:R-:W-:Y:S01]  /*0e80*/  ULDC UR4, c[0x0][0x244] ;  /* 0x0000910000047ab9 */ /* 0x000fe20000000800 */
[----:B------:R-:W-:-:S02]  /*0e90*/  F2FP.BF16.F32.PACK_AB R74, R77, R74 ;  /* 0x0000004a4d4a723e */ /* 0x000fc400000010ff */
[----:B------:R-:W-:Y:S02]  /*0ea0*/  F2FP.BF16.F32.PACK_AB R75, R78, R76 ;  /* 0x0000004c4e4b723e */ /* 0x000fe400000010ff */
[----:B------:R-:W-:Y:S02]  /*0eb0*/  F2FP.BF16.F32.PACK_AB R27, R30, R27 ;  /* 0x0000001b1e1b723e */ /* 0x000fe400000010ff */
[----:B------:R-:W-:Y:S01]  /*0ec0*/  F2FP.BF16.F32.PACK_AB R29, R34, R31 ;  /* 0x0000001f221d723e */ /* 0x000fe200000010ff */
[----:B------:R-:W-:Y:S01]  /*0ed0*/  STSM.16.MT88.4 [R11+0x11000], R72 ;  /* 0x011000480b007844 */ /* 0x000fe20000004200 */
[----:B------:R-:W-:Y:S02]  /*0ee0*/  F2FP.BF16.F32.PACK_AB R24, R79, R24 ;  /* 0x000000184f18723e */ /* 0x000fe400000010ff */
[----:B------:R-:W-:Y:S02]  /*0ef0*/  F2FP.BF16.F32.PACK_AB R25, R80, R25 ;  /* 0x000000195019723e */ /* 0x000fe400000010ff */
[----:B------:R-:W-:-:S02]  /*0f00*/  F2FP.BF16.F32.PACK_AB R30, R37, R32 ;  /* 0x00000020251e723e */ /* 0x000fc400000010ff */
[----:B------:R-:W-:Y:S01]  /*0f10*/  F2FP.BF16.F32.PACK_AB R31, R38, R35 ;  /* 0x00000023261f723e */ /* 0x000fe200000010ff */
[----:B------:R-:W-:Y:S01]  /*0f20*/  STSM.16.MT88.4 [R11+0x11800], R24 ;  /* 0x011800180b007844 */ /* 0x000fe20000004200 */
[----:B------:R-:W-:Y:S02]  /*0f30*/  F2FP.BF16.F32.PACK_AB R28, R33, R28 ;  /* 0x0000001c211c723e */ /* 0x000fe400000010ff */
[----:B------:R-:W-:Y:S02]  /*0f40*/  F2FP.BF16.F32.PACK_AB R37, R42, R39 ;  /* 0x000000272a25723e */ /* 0x000fe400000010ff */
[----:B------:R-:W-:Y:S01]  /*0f50*/  F2FP.BF16.F32.PACK_AB R38, R45, R40 ;  /* 0x000000282d26723e */ /* 0x000fe200000010ff */
[----:B------:R-:W-:Y:S01]  /*0f60*/  STSM.16.MT88.4 [R11+0x14000], R28 ;  /* 0x0140001c0b007844 */ /* 0x000fe20000004200 */
[----:B------:R-:W-:Y:S02]  /*0f70*/  F2FP.BF16.F32.PACK_AB R36, R41, R36 ;  /* 0x000000242924723e */ /* 0x000fe400000010ff */
        /* <DEDUP_REMOVED lines=9> */
[----:B------:R-:W-:-:S02]  /*1010*/  F2FP.BF16.F32.PACK_AB R54, R17, R16 ;  /* 0x000000101136723e */ /* 0x000fc400000010ff */
[----:B------:R-:W-:Y:S02]  /*1020*/  F2FP.BF16.F32.PACK_AB R55, R18, R55 ;  /* 0x000000371237723e */ /* 0x000fe400000010ff */
[C---:B------:R-:W-:Y:S02]  /*1030*/  IADD3 R16, P1, R7.reuse, R84, RZ ;  /* 0x0000005407107210 */ /* 0x040fe40007f3e0ff */
[----:B------:R-:W-:Y:S01]  /*1040*/  ISETP.GE.AND P0, PT, R82, UR4, PT ;  /* 0x0000000452007c0c */ /* 0x000fe2000bf06270 */
[----:B------:R1:W-:Y:S01]  /*1050*/  STSM.16.MT88.4 [R11+0x15800], R52 ;  /* 0x015800340b007844 */ /* 0x0003e20000004200 */
[C---:B------:R-:W-:Y:S01]  /*1060*/  IADD3 R19, R7.reuse, 0x8, RZ ;  /* 0x0000000807137810 */ /* 0x040fe20007ffe0ff */
[----:B------:R-:W-:Y:S01]  /*1070*/  ULDC.64 UR4, c[0x0][0x260] ;  /* 0x0000980000047ab9 */ /* 0x000fe20000000a00 */
[--C-:B------:R-:W-:Y:S01]  /*1080*/  SHF.R.S32.HI R83, RZ, 0x1f, R82.reuse ;  /* 0x0000001fff537819 */ /* 0x100fe20000011452 */
[----:B------:R-:W-:Y:S01]  /*1090*/  BAR.SYNC.DEFER_BLOCKING 0x0 ;  /* 0x0000000000007b1d */ /* 0x000fe20000010000 */
[----:B------:R-:W-:Y:S01]  /*10a0*/  LEA.HI.X.SX32 R17, R7, R85, 0x1, P1 ;  /* 0x0000005507117211 */ /* 0x000fe200008f0eff */
[----:B------:R-:W-:Y:S01]  /*10b0*/  IMAD R3, R3, UR4, RZ ;  /* 0x0000000403037c24 */ /* 0x000fe2000f8e02ff */
[-C--:B------:R-:W-:Y:S01]  /*10c0*/  ISETP.GE.OR P1, PT, R7, R0.reuse, P0 ;  /* 0x000000000700720c */ /* 0x080fe20000726670 */
[----:B------:R-:W-:Y:S01]  /*10d0*/  IMAD.WIDE.U32 R82, R8, UR6, R82 ;  /* 0x0000000608527c25 */ /* 0x000fe2000f8e0052 */
[----:B------:R-:W-:-:S02]  /*10e0*/  ISETP.GE.OR P6, PT, R19, R0, P0 ;  /* 0x000000001300720c */ /* 0x000fc400007c6670 */
[C---:B0-----:R-:W-:Y:S01]  /*10f0*/  IADD3 R23, R7.reuse, 0x38, RZ ;  /* 0x0000003807177810 */ /* 0x041fe20007ffe0ff */
[----:B------:R-:W-:Y:S01]  /*1100*/  IMAD R19, R8, UR7, R5 ;  /* 0x0000000708137c24 */ /* 0x000fe2000f8e0205 */
[----:B------:R-:W-:Y:S01]  /*1110*/  IADD3 R8, R2, 0x10000, RZ ;  /* 0x0001000002087810 */ /* 0x000fe20007ffe0ff */
[C---:B------:R-:W-:Y:S02]  /*1120*/  VIADD R5, R7.reuse, 0x10 ;  /* 0x0000001007057836 */ /* 0x040fe40000000000 */
[----:B-1----:R-:W-:Y:S02]  /*1130*/  VIADD R11, R7, 0x18 ;  /* 0x00000018070b7836 */ /* 0x002fe40000000000 */
[----:B------:R-:W-:Y:S01]  /*1140*/  IMAD.IADD R83, R83, 0x1, R19 ;  /* 0x0000000153537824 */ /* 0x000fe200078e0213 */
[-C--:B------:R-:W-:Y:S01]  /*1150*/  ISETP.GE.OR P5, PT, R5, R0.reuse, P0 ;  /* 0x000000000500720c */ /* 0x080fe200007a6670 */
[C---:B------:R-:W-:Y:S01]  /*1160*/  IMAD R19, R6.reuse, UR5, R3 ;  /* 0x0000000506137c24 */ /* 0x040fe2000f8e0203 */
[----:B------:R-:W-:Y:S01]  /*1170*/  ISETP.GE.OR P4, PT, R11, R0, P0 ;  /* 0x000000000b00720c */ /* 0x000fe20000786670 */
[C---:B------:R-:W-:Y:S01]  /*1180*/  VIADD R11, R7.reuse, 0x28 ;  /* 0x00000028070b7836 */ /* 0x040fe20000000000 */
[----:B------:R-:W-:Y:S01]  /*1190*/  IADD3 R5, R7, 0x20, RZ ;  /* 0x0000002007057810 */ /* 0x000fe20007ffe0ff */
[----:B------:R-:W-:-:S03]  /*11a0*/  IMAD.WIDE.U32 R2, R6, UR4, R82 ;  /* 0x0000000406027c25 */ /* 0x000fc6000f8e0052 */
[-C--:B------:R-:W-:Y:S01]  /*11b0*/  ISETP.GE.OR P3, PT, R5, R0.reuse, P0 ;  /* 0x000000000500720c */ /* 0x080fe20000766670 */
[----:B------:R0:W1:Y:S01]  /*11c0*/  LDS.128 R12, [R10+0x11c00] ;  /* 0x011c00000a0c7984 */ /* 0x0000620000000c00 */
[----:B------:R-:W-:Y:S01]  /*11d0*/  ISETP.GE.OR P2, PT, R11, R0, P0 ;  /* 0x000000000b00720c */ /* 0x000fe20000746670 */
[----:B------:R-:W-:-:S04]  /*11e0*/  IMAD.WIDE R4, R4, 0x40, R16 ;  /* 0x0000004004047825 */ /* 0x000fc800078e0210 */
[----:B------:R-:W-:Y:S02]  /*11f0*/  VIADD R11, R7, 0x30 ;  /* 0x00000030070b7836 */ /* 0x000fe40000000000 */
[----:B------:R-:W-:Y:S02]  /*1200*/  IMAD R16, R9, 0x2, R8 ;  /* 0x0000000209107824 */ /* 0x000fe400078e0208 */
[----:B------:R-:W-:Y:S01]  /*1210*/  IMAD.IADD R7, R3, 0x1, R19 ;  /* 0x0000000103077824 */ /* 0x000fe200078e0213 */
[----:B0-----:R-:W-:Y:S06]  /*1220*/  @P1 BRA `(.L_x_1037) ;  /* 0x00000000002c1947 */ /* 0x001fec0003800000 */
[----:B------:R-:W0:Y:S01]  /*1230*/  LDS.128 R16, [R16] ;  /* 0x0000000010107984 */ /* 0x000e220000000c00 */
[----:B------:R-:W-:Y:S01]  /*1240*/  ULDC.64 UR4, c[0x0][0x250] ;  /* 0x0000940000047ab9 */ /* 0x000fe20000000a00 */
[----:B------:R-:W-:Y:S02]  /*1250*/  IMAD.MOV.U32 R6, RZ, RZ, R2 ;  /* 0x000000ffff067224 */ /* 0x000fe400078e0002 */
[----:B------:R-:W-:Y:S02]  /*1260*/  IMAD R21, R5, UR4, RZ ;  /* 0x0000000405157c24 */ /* 0x000fe4000f8e02ff */
[----:B------:R-:W-:-:S04]  /*1270*/  IMAD.WIDE.U32 R8, R4, UR4, R6 ;  /* 0x0000000404087c25 */ /* 0x000fc8000f8e0006 */
[----:B------:R-:W-:Y:S01]  /*1280*/  IMAD R21, R4, UR5, R21 ;  /* 0x0000000504157c24 */ /* 0x000fe2000f8e0215 */
[----:B------:R-:W-:Y:S02]  /*1290*/  ULDC.64 UR4, c[0x0][0x238] ;  /* 0x00008e0000047ab9 */ /* 0x000fe40000000a00 */
[----:B------:R-:W-:Y:S02]  /*12a0*/  LEA R20, P1, R8, UR4, 0x1 ;  /* 0x0000000408147c11 */ /* 0x000fe4000f8208ff */
[----:B------:R-:W-:-:S04]  /*12b0*/  IADD3 R9, R9, R21, RZ ;  /* 0x0000001509097210 */ /* 0x000fc80007ffe0ff */
[----:B------:R-:W-:-:S05]  /*12c0*/  LEA.HI.X R21, R8, UR5, R9, 0x1, P1 ;  /* 0x0000000508157c11 */ /* 0x000fca00088f0c09 */
[----:B0-----:R0:W-:Y:S02]  /*12d0*/  STG.E.128 desc[UR8][R20.64], R16 ;  /* 0x0000001014007986 */ /* 0x0011e4000c101d08 */
.L_x_1037:
[----:B------:R-:W-:Y:S05]  /*12e0*/  BSYNC B0 ;  /* 0x0000000000007941 */ /* 0x000fea0003800000 */
.L_x_1036:
[----:B0-----:R0:W2:Y:S01]  /*12f0*/  LDS.128 R16, [R10+0x10400] ;  /* 0x010400000a107984 */ /* 0x0010a20000000c00 */
[----:B------:R-:W-:Y:S01]  /*1300*/  BSSY B0, `(.L_x_1038) ;  /* 0x0000011000007945 */ /* 0x000fe20003800000 */
[-C--:B------:R-:W-:Y:S02]  /*1310*/  ISETP.GE.OR P1, PT, R11, R0.reuse, P0 ;  /* 0x000000000b00720c */ /* 0x080fe40000726670 */
[----:B------:R-:W-:Y:S01]  /*1320*/  ISETP.GE.OR P0, PT, R23, R0, P0 ;  /* 0x000000001700720c */ /* 0x000fe20000706670 */
[----:B------:R-:W-:-:S12]  /*1330*/  @P6 BRA `(.L_x_1039) ;  /* 0x0000000000346947 */ /* 0x000fd80003800000 */
[----:B------:R-:W-:Y:S01]  /*1340*/  IADD3 R11, P6, R4, 0x8, RZ ;  /* 0x00000008040b7810 */ /* 0x000fe20007fde0ff */
[----:B------:R-:W-:Y:S01]  /*1350*/  ULDC.64 UR4, c[0x0][0x250] ;  /* 0x0000940000047ab9 */ /* 0x000fe20000000a00 */
[----:B------:R-:W-:Y:S01]  /*1360*/  MOV R9, R7 ;  /* 0x0000000700097202 */ /* 0x000fe20000000f00 */
        /* <DEDUP_REMOVED lines=10> */
.L_x_1039:
[----:B------:R-:W-:Y:S05]  /*1410*/  BSYNC B0 ;  /* 0x0000000000007941 */ /* 0x000fea0003800000 */
.L_x_1038:
[----:B--23--:R2:W3:Y:S01]  /*1420*/  LDS.128 R16, [R10+0x10800] ;  /* 0x010800000a107984 */ /* 0x00c4e20000000c00 */
[----:B------:R-:W-:Y:S04]  /*1430*/  BSSY B0, `(.L_x_1040) ;  /* 0x000000f000007945 */ /* 0x000fe80003800000 */
[----:B------:R-:W-:Y:S05]  /*1440*/  @P5 BRA `(.L_x_1041) ;  /* 0x0000000000345947 */ /* 0x000fea0003800000 */
        /* <DEDUP_REMOVED lines=13> */
.L_x_1041:
[----:B------:R-:W-:Y:S05]  /*1520*/  BSYNC B0 ;  /* 0x0000000000007941 */ /* 0x000fea0003800000 */
.L_x_1040:
[----:B---34-:R3:W4:Y:S01]  /*1530*/  LDS.128 R16, [R10+0x10c00] ;  /* 0x010c00000a107984 */ /* 0x0187220000000c00 */
[----:B------:R-:W-:Y:S04]  /*1540*/  BSSY B0, `(.L_x_1042) ;  /* 0x000000f000007945 */ /* 0x000fe80003800000 */
[----:B------:R-:W-:Y:S05]  /*1550*/  @P4 BRA `(.L_x_1043) ;  /* 0x0000000000344947 */ /* 0x000fea0003800000 */
[----:B------:R-:W-:Y:S01]  /*1560*/  IADD3 R11, P4, R4, 0x18, RZ ;  /* 0x00000018040b7810 */ /* 0x000fe20007f9e0ff */
[----:B------:R-:W-:Y:S01]  /*1570*/  ULDC.64 UR4, c[0x0][0x250] ;  /* 0x0000940000047ab9 */ /* 0x000fe20000000a00 */
[----:B------:R-:W-:Y:S02]  /*1580*/  IMAD.MOV.U32 R8, RZ, RZ, R2 ;  /* 0x000000ffff087224 */ /* 0x000fe400078e0002 */
[----:B------:R-:W-:Y:S01]  /*1590*/  IADD3.X R0, RZ, R5, RZ, P4, !PT ;  /* 0x00000005ff007210 */ /* 0x000fe200027fe4ff */
[----:B------:R-:W-:-:S04]  /*15a0*/  IMAD.MOV.U32 R9, RZ, RZ, R7 ;  /* 0x000000ffff097224 */ /* 0x000fc800078e0007 */
[----:B------:R-:W-:Y:S02]  /*15b0*/  IMAD R0, R0, UR4, RZ ;  /* 0x0000000400007c24 */ /* 0x000fe4000f8e02ff */
[----:B------:R-:W-:-:S04]  /*15c0*/  IMAD.WIDE.U32 R8, R11, UR4, R8 ;  /* 0x000000040b087c25 */ /* 0x000fc8000f8e0008 */
[----:B------:R-:W-:Y:S01]  /*15d0*/  IMAD R11, R11, UR5, R0 ;  /* 0x000000050b0b7c24 */ /* 0x000fe2000f8e0200 */
[----:B------:R-:W-:Y:S02]  /*15e0*/  ULDC.64 UR4, c[0x0][0x238] ;  /* 0x00008e0000047ab9 */ /* 0x000fe40000000a00 */
[----:B------:R-:W-:Y:S02]  /*15f0*/  LEA R20, P4, R8, UR4, 0x1 ;  /* 0x0000000408147c11 */ /* 0x000fe4000f8808ff */
[----:B------:R-:W-:-:S04]  /*1600*/  IADD3 R9, R9, R11, RZ ;  /* 0x0000000b09097210 */ /* 0x000fc80007ffe0ff */
[----:B------:R-:W-:-:S05]  /*1610*/  LEA.HI.X R21, R8, UR5, R9, 0x1, P4 ;  /* 0x0000000508157c11 */ /* 0x000fca000a0f0c09 */
[----:B----4-:R4:W-:Y:S02]  /*1620*/  STG.E.128 desc[UR8][R20.64], R16 ;  /* 0x0000001014007986 */ /* 0x0109e4000c101d08 */
.L_x_1043:
[----:B------:R-:W-:Y:S05]  /*1630*/  BSYNC B0 ;  /* 0x0000000000007941 */ /* 0x000fea0003800000 */
.L_x_1042:
[----:B----4-:R4:W0:Y:S01]  /*1640*/  LDS.128 R16, [R10+0x11000] ;  /* 0x011000000a107984 */ /* 0x0108220000000c00 */
        /* <DEDUP_REMOVED lines=15> */
.L_x_1045:
[----:B------:R-:W-:Y:S05]  /*1740*/  BSYNC B0 ;  /* 0x0000000000007941 */ /* 0x000fea0003800000 */
.L_x_1044:
        /* <DEDUP_REMOVED lines=16> */
.L_x_1047:
[----:B------:R-:W-:Y:S05]  /*1850*/  BSYNC B0 ;  /* 0x0000000000007941 */ /* 0x000fea0003800000 */
.L_x_1046:
        /* <DEDUP_REMOVED lines=16> */
.L_x_1049:
[----:B------:R-:W-:Y:S05]  /*1960*/  BSYNC B0 ;  /* 0x0000000000007941 */ /* 0x000fea0003800000 */
.L_x_1048:
[----:B------:R-:W-:Y:S05]  /*1970*/  @P0 EXIT ;  /* 0x000000000000094d */ /* 0x000fea0003800000 */
[----:B0-2---:R-:W-:Y:S01]  /*1980*/  IADD3 R9, P0, R4, 0x38, RZ ;  /* 0x0000003804097810 */ /* 0x005fe20007f1e0ff */
[----:B------:R-:W-:Y:S01]  /*1990*/  ULDC.64 UR4, c[0x0][0x250] ;  /* 0x0000940000047ab9 */ /* 0x000fe20000000a00 */
[----:B------:R-:W-:Y:S02]  /*19a0*/  IMAD.MOV.U32 R3, RZ, RZ, R7 ;  /* 0x000000ffff037224 */ /* 0x000fe400078e0007 */
[----:B------:R-:W-:Y:S01]  /*19b0*/  IADD3.X R4, RZ, R5, RZ, P0, !PT ;  /* 0x00000005ff047210 */ /* 0x000fe200007fe4ff */
        /* <DEDUP_REMOVED lines=9> */
.L_x_1050:
        /* <DEDUP_REMOVED lines=11> */
.L_x_1158:


//--------------------- .text._ZN7cutlass13device_kernelIN5flash11enable_sm90INS1_16FlashAttnBwdSm90INS1_25CollectiveMainloopBwdSm90ILi2ELi1ELi1EN4cute5tupleIJNS5_1CILi1EEES8_S8_EEENS6_IJNS7_ILi64EEENS7_ILi80EEENS7_ILi256EEEEEENS_10bfloat16_tEfNS_4arch4Sm90ELb1ELb0ELb1ELb1ELb0ELb0ELb1ELb1ELi2ELi1ELi1ELi1ELb0EEENS1_24CollectiveEpilogueBwdGQAISD_fSG_Li256ELb1ELb0EEENS1_25SingleTileBwdLPTSchedulerILb1ELi80ELb0EEEEEEEEEvNT_6ParamsE --------------------------
	.section	.text._ZN7cutlass13device_kernelIN5flash11enable_sm90INS1_16FlashAttnBwdSm90INS1_25CollectiveMainloopBwdSm90ILi2ELi1ELi1EN4cute5tupleIJNS5_1CILi1EEES8_S8_EEENS6_IJNS7_ILi64EEENS7_ILi80EEENS7_ILi256EEEEEENS_10bfloat16_tEfNS_4arch4Sm90ELb1ELb0ELb1ELb1ELb0ELb0ELb1ELb1ELi2ELi1ELi1ELi1ELb0EEENS1_24CollectiveEpilogueBwdGQAISD_fSG_Li256ELb1ELb0EEENS1_25SingleTileBwdLPTSchedulerILb1ELi80ELb0EEEEEEEEEvNT_6ParamsE,"ax",@progbits
	.align	128
.text._ZN7cutlass13device_kernelIN5flash11enable_sm90INS1_16FlashAttnBwdSm90INS1_25CollectiveMainloopBwdSm90ILi2ELi1ELi1EN4cute5tupleIJNS5_1CILi1EEES8_S8_EEENS6_IJNS7_ILi64EEENS7_ILi80EEENS7_ILi256EEEEEENS_10bfloat16_tEfNS_4arch4Sm90ELb1ELb0ELb1ELb1ELb0ELb0ELb1ELb1ELi2ELi1ELi1ELi1ELb0EEENS1_24CollectiveEpilogueBwdGQAISD_fSG_Li256ELb1ELb0EEENS1_25SingleTileBwdLPTSchedulerILb1ELi80ELb0EEEEEEEEEvNT_6ParamsE:
        .type           _ZN7cutlass13device_kernelIN5flash11enable_sm90INS1_16FlashAttnBwdSm90INS1_25CollectiveMainloopBwdSm90ILi2ELi1ELi1EN4cute5tupleIJNS5_1CILi1EEES8_S8_EEENS6_IJNS7_ILi64EEENS7_ILi80EEENS7_ILi256EEEEEENS_10bfloat16_tEfNS_4arch4Sm90ELb1ELb0ELb1ELb1ELb0ELb0ELb1ELb1ELi2ELi1ELi1ELi1ELb0EEENS1_24CollectiveEpilogueBwdGQAISD_fSG_Li256ELb1ELb0EEENS1_25SingleTileBwdLPTSchedulerILb1ELi80ELb0EEEEEEEEEvNT_6ParamsE,@function
        .size           _ZN7cutlass13device_kernelIN5flash11enable_sm90INS1_16FlashAttnBwdSm90INS1_25CollectiveMainloopBwdSm90ILi2ELi1ELi1EN4cute5tupleIJNS5_1CILi1EEES8_S8_EEENS6_IJNS7_ILi64EEENS7_ILi80EEENS7_ILi256EEEEEENS_10bfloat16_tEfNS_4arch4Sm90ELb1ELb0ELb1ELb1ELb0ELb0ELb1ELb1ELi2ELi1ELi1ELi1ELb0EEENS1_24CollectiveEpilogueBwdGQAISD_fSG_Li256ELb1ELb0EEENS1_25SingleTileBwdLPTSchedulerILb1ELi80ELb0EEEEEEEEEvNT_6ParamsE,(.L_x_1159 - _ZN7cutlass13device_kernelIN5flash11enable_sm90INS1_16FlashAttnBwdSm90INS1_25CollectiveMainloopBwdSm90ILi2ELi1ELi1EN4cute5tupleIJNS5_1CILi1EEES8_S8_EEENS6_IJNS7_ILi64EEENS7_ILi80EEENS7_ILi256EEEEEENS_10bfloat16_tEfNS_4arch4Sm90ELb1ELb0ELb1ELb1ELb0ELb0ELb1ELb1ELi2ELi1ELi1ELi1ELb0EEENS1_24CollectiveEpilogueBwdGQAISD_fSG_Li256ELb1ELb0EEENS1_25SingleTileBwdLPTSchedulerILb1ELi80ELb0EEEEEEEEEvNT_6ParamsE)
        .other          _ZN7cutlass13device_kernelIN5flash11enable_sm90INS1_16FlashAttnBwdSm90INS1_25CollectiveMainloopBwdSm90ILi2ELi1ELi1EN4cute5tupleIJNS5_1CILi1EEES8_S8_EEENS6_IJNS7_ILi64EEENS7_ILi80EEENS7_ILi256EEEEEENS_10bfloat16_tEfNS_4arch4Sm90ELb1ELb0ELb1ELb1ELb0ELb0ELb1ELb1ELi2ELi1ELi1ELi1ELb0EEENS1_24CollectiveEpilogueBwdGQAISD_fSG_Li256ELb1ELb0EEENS1_25SingleTileBwdLPTSchedulerILb1ELi80ELb0EEEEEEEEEvNT_6ParamsE,@"STO_CUDA_ENTRY STV_DEFAULT"
_ZN7cutlass13device_kernelIN5flash11enable_sm90INS1_16FlashAttnBwdSm90INS1_25CollectiveMainloopBwdSm90ILi2ELi1ELi1EN4cute5tupleIJNS5_1CILi1EEES8_S8_EEENS6_IJNS7_ILi64EEENS7_ILi80EEENS7_ILi256EEEEEENS_10bfloat16_tEfNS_4arch4Sm90ELb1ELb0ELb1ELb1ELb0ELb0ELb1ELb1ELi2ELi1ELi1ELi1ELb0EEENS1_24CollectiveEpilogueBwdGQAISD_fSG_Li256ELb1ELb0EEENS1_25SingleTileBwdLPTSchedulerILb1ELi80ELb0EEEEEEEEEvNT_6ParamsE:
        /* <DEDUP_REMOVED lines=24> */
.L_x_1052:
[----:B------:R-:W-:Y:S05]  /*0180*/  BSYNC B0 ;  /* 0x0000000000007941 */ /* 0x000fea0003800000 */
.L_x_1051:
        /* <DEDUP_REMOVED lines=19> */
[----:B------:R1:W-:Y:S01]  /*02c0*/  STL [R1+0x14], R2 ;  /* 0x0000140201007387 */ /* 0x0003e20000100800 */
        /* <DEDUP_REMOVED lines=19> */
.L_x_1053:
        /* <DEDUP_REMOVED lines=20> */
.L_x_1054:
[----:B------:R-:W-:Y:S01]  /*0540*/  PLOP3.LUT P0, PT, PT, PT, UP0, 0x80, 0x0 ;  /* 0x000000000000781c */ /* 0x000fe20003f0f008 */
[----:B------:R-:W-:Y:S01]  /*0550*/  NOP ;  /* 0x0000000000007918 */ /* 0x000fe20000000000 */
[----:B------:R-:W-:Y:S01]  /*0560*/  BSSY B0, `(.L_x_1055) ;  /* 0x0000ba5000007945 */ /* 0x000fe20003800000 */
[----:B------:R-:W-:Y:S01]  /*0570*/  LOP3.LUT R11, R21, 0x7f, RZ, 0xc0, !PT ;  /* 0x0000007f150b7812 */ /* 0x000fe200078ec0ff */
[----:B-1234-:R-:W-:Y:S09]  /*0580*/  BAR.SYNC.DEFER_BLOCKING 0x0 ;  /* 0x0000000000007b1d */ /* 0x01eff20000010000 */
[----:B------:R-:W-:Y:S05]  /*0590*/  @!P0 BRA `(.L_x_1056) ;  /* 0x00000094003c8947 */ /* 0x000fea0003800000 */
.L_x_1057:
        /* <DEDUP_REMOVED lines=17> */
[----:B------:R-:W1:Y:S01]  /*06b0*/  LDC R2, c[0x0][0x8e4] ;  /* 0x00023900ff027b82 */ /* 0x000e620000000800 */
[----:B------:R-:W-:Y:S01]  /*06c0*/  IMAD.U32 R3, RZ, RZ, UR4 ;  /* 0x00000004ff037e24 */ /* 0x000fe2000f8e00ff */
[----:B-1----:R-:W-:-:S13]  /*06d0*/  ISETP.NE.AND P0, PT, R2, 0x1, PT ;  /* 0x000000010200780c */ /* 0x002fda0003f05270 */
[----:B------:R-:W1:Y:S02]  /*06e0*/  @P0 LDC.64 R4, c[0x0][0x8e8] ;  /* 0x00023a00ff040b82 */ /* 0x000e640000000a00 */
[----:B-1----:R-:W-:-:S05]  /*06f0*/  @P0 IMAD.HI.U32 R0, R4, UR4, RZ ;  /* 0x0000000404000c27 */ /* 0x002fca000f8e00ff */
[----:B------:R-:W-:-:S05]  /*0700*/  @P0 SHF.R.U32.HI R3, RZ, R5, R0 ;  /* 0x00000005ff030219 */ /* 0x000fca0000011600 */
[----:B------:R1:W-:Y:S01]  /*0710*/  STL [R1+0x10], R3 ;  /* 0x0000100301007387 */ /* 0x0003e20000100800 */
[----:B------:R-:W-:Y:S01]  /*0720*/  IMAD R0, R3, R2, RZ ;  /* 0x0000000203007224 */ /* 0x000fe200078e02ff */
[----:B------:R-:W-:Y:S06]  /*0730*/  BRA `(.L_x_1059) ;  /* 0x0000000000207947 */ /* 0x000fec0003800000 */
.L_x_1058:
[----:B------:R-:W1:Y:S01]  /*0740*/  LDC R2, c[0x0][0x8cc] ;  /* 0x00023300ff027b82 */ /* 0x000e620000000800 */
[----:B------:R-:W-:Y:S01]  /*0750*/  IMAD.U32 R3, RZ, RZ, UR4 ;  /* 0x00000004ff037e24 */ /* 0x000fe2000f8e00ff */
[----:B-1----:R-:W-:-:S13]  /*0760*/  ISETP.NE.AND P0, PT, R2, 0x1, PT ;  /* 0x000000010200780c */ /* 0x002fda0003f05270 */
[----:B------:R-:W1:Y:S02]  /*0770*/  @P0 LDC.64 R4, c[0x0][0x8d0] ;  /* 0x00023400ff040b82 */ /* 0x000e640000000a00 */
[----:B-1----:R-:W-:-:S05]  /*0780*/  @P0 IMAD.HI.U32 R0, R4, UR4, RZ ;  /* 0x0000000404000c27 */ /* 0x002fca000f8e00ff */
[----:B------:R-:W-:-:S05]  /*0790*/  @P0 SHF.R.U32.HI R3, RZ, R5, R0 ;  /* 0x00000005ff030219 */ /* 0x000fca0000011600 */
[----:B------:R2:W-:Y:S01]  /*07a0*/  STL [R1+0x10], R3 ;  /* 0x0000100301007387 */ /* 0x0005e20000100800 */
[----:B------:R-:W-:-:S07]  /*07b0*/  IMAD R0, R3, R2, RZ ;  /* 0x0000000203007224 */ /* 0x000fce00078e02ff */
.L_x_1059:
[----:B------:R-:W3:Y:S01]  /*07c0*/  LDC R2, c[0x0][0x8c0] ;  /* 0x00023000ff027b82 */ /* 0x000ee20000000800 */
[----:B------:R-:W-:Y:S01]  /*07d0*/  IADD3 R0, -R0, UR4, RZ ;  /* 0x0000000400007c10 */ /* 0x000fe2000fffe1ff */
[----:B------:R-:W-:Y:S02]  /*07e0*/  ULDC.64 UR4, c[0x0][0x900] ;  /* 0x0002400000047ab9 */ /* 0x000fe40000000a00 */
[----:B------:R-:W-:-:S04]  /*07f0*/  ISETP.NE.U32.AND P0, PT, RZ, UR4, PT ;  /* 0x00000004ff007c0c */ /* 0x000fc8000bf05070 */
[----:B------:R-:W4:Y:S01]  /*0800*/  LDC R5, c[0x0][0x8cc] ;  /* 0x00023300ff057b82 */ /* 0x000f220000000800 */
[----:B------:R-:W-:Y:S02]  /*0810*/  ISETP.NE.AND.EX P0, PT, RZ, UR5, PT, P0 ;  /* 0x00000005ff007c0c */ /* 0x000fe4000bf05300 */
[----:B---3--:R-:W-:Y:S01]  /*0820*/  ISETP.NE.AND P1, PT, R2, 0x1, PT ;  /* 0x000000010200780c */ /* 0x008fe20003f25270 */
[----:B----4-:R-:W-:-:S04]  /*0830*/  IMAD R4, R5, UR6, R0 ;  /* 0x0000000605047c24 */ /* 0x010fc8000f8e0200 */
[----:B------:R-:W-:-:S08]  /*0840*/  IMAD.MOV.U32 R5, RZ, RZ, R4 ;  /* 0x000000ffff057224 */ /* 0x000fd000078e0004 */
[----:B-12---:R-:W1:Y:S08]  /*0850*/  @P1 LDC R3, c[0x0][0x8c4] ;  /* 0x00023100ff031b82 */ /* 0x006e700000000800 */
[----:B------:R-:W2:Y:S01]  /*0860*/  @P1 LDC R7, c[0x0][0x8c8] ;  /* 0x00023200ff071b82 */ /* 0x000ea20000000800 */
[----:B-1----:R-:W-:-:S05]  /*0870*/  @P1 IMAD.HI.U32 R0, R4, R3, RZ ;  /* 0x0000000304001227 */ /* 0x002fca00078e00ff */
[----:B--2---:R-:W-:-:S05]  /*0880*/  @P1 SHF.R.U32.HI R5, RZ, R7, R0 ;  /* 0x00000007ff051219 */ /* 0x004fca0000011600 */
[----:B------:R-:W-:-:S04]  /*0890*/  IMAD.MOV R3, RZ, RZ, -R5 ;  /* 0x000000ffff037224 */ /* 0x000fc800078e0a05 */
[----:B------:R-:W-:-:S05]  /*08a0*/  IMAD R0, R2, R3, R4 ;  /* 0x0000000302007224 */ /* 0x000fca00078e0204 */
[----:B------:R1:W-:Y:S01]  /*08b0*/  STL [R1+0xc], R0 ;  /* 0x00000c0001007387 */ /* 0x0003e20000100800 */
[----:B------:R-:W-:Y:S05]  /*08c0*/  @!P0 BRA `(.L_x_1060) ;  /* 0x0000000000148947 */ /* 0x000fea0003800000 */
[----:B------:R-:W2:Y:S01]  /*08d0*/  LDC.64 R2, c[0x0][0x900] ;  /* 0x00024000ff027b82 */ /* 0x000ea20000000a00 */
[----:B------:R-:W-:Y:S01]  /*08e0*/  ULDC.64 UR4, c[0x0][0x208] ;  /* 0x0000820000047ab9 */ /* 0x000fe20000000a00 */
[----:B--2---:R-:W-:-:S05]  /*08f0*/  IMAD.WIDE R2, R5, 0x4, R2 ;  /* 0x0000000405027825 */ /* 0x004fca00078e0202 */
[----:B-1----:R2:W5:Y:S01]  /*0900*/  LDG.E R0, desc[UR4][R2.64] ;  /* 0x0000000402007981 */ /* 0x002562000c1e1900 */
[----:B------:R-:W-:Y:S05]  /*0910*/  BRA `(.L_x_1061) ;  /* 0x0000000000307947 */ /* 0x000fea0003800000 */
.L_x_1060:
[----:B------:R-:W-:Y:S02]  /*0920*/  ULDC.64 UR4, c[0x0][0x8f8] ;  /* 0x00023e0000047ab9 */ /* 0x000fe40000000a00 */
[----:B------:R-:W-:-:S04]  /*0930*/  ISETP.NE.U32.AND P0, PT, RZ, UR4, PT ;  /* 0x00000004ff007c0c */ /* 0x000fc8000bf05070 */
[----:B------:R-:W-:-:S13]  /*0940*/  ISETP.NE.AND.EX P0, PT, RZ, UR5, PT, P0 ;  /* 0x00000005ff007c0c */ /* 0x000fda000bf05300 */
[----:B------:R-:W-:Y:S05]  /*0950*/  @!P0 BRA `(.L_x_1062) ;  /* 0x00000000001c8947 */ /* 0x000fea0003800000 */
[----:B------:R-:W2:Y:S01]  /*0960*/  LDC.64 R2, c[0x0][0x8f8] ;  /* 0x00023e00ff027b82 */ /* 0x000ea20000000a00 */
[----:B------:R-:W-:Y:S01]  /*0970*/  ULDC.64 UR4, c[0x0][0x208] ;  /* 0x0000820000047ab9 */ /* 0x000fe20000000a00 */
[----:B--2---:R-:W-:-:S05]  /*0980*/  IMAD.WIDE R2, R5, 0x4, R2 ;  /* 0x0000000405027825 */ /* 0x004fca00078e0202 */
[----:B-1----:R-:W2:Y:S04]  /*0990*/  LDG.E R0, desc[UR4][R2.64] ;  /* 0x0000000402007981 */ /* 0x002ea8000c1e1900 */
[----:B------:R-:W2:Y:S02]  /*09a0*/  LDG.E R7, desc[UR4][R2.64+0x4] ;  /* 0x0000040402077981 */ /* 0x000ea4000c1e1900 */
[----:B--2---:R-:W-:Y:S01]  /*09b0*/  IMAD.IADD R0, R7, 0x1, -R0 ;  /* 0x0000000107007824 */ /* 0x004fe200078e0a00 */
[----:B------:R-:W-:Y:S06]  /*09c0*/  BRA `(.L_x_1061) ;  /* 0x0000000000047947 */ /* 0x000fec0003800000 */
.L_x_1062:
[----:B-1----:R-:W1:Y:S02]  /*09d0*/  LDC R0, c[0x0][0x8f4] ;  /* 0x00023d00ff007b82 */ /* 0x002e640000000800 */
.L_x_1061:
[----:B------:R-:W3:Y:S01]  /*09e0*/  LDL R10, [R1+0x10] ;  /* 0x00001000010a7983 */ /* 0x000ee20000100800 */
[----:B-1---5:R-:W-:-:S04]  /*09f0*/  VIADD R0, R0, 0x4f ;  /* 0x0000004f00007836 */ /* 0x022fc80000000000 */
[----:B------:R-:W-:-:S05]  /*0a00*/  IMAD.HI R0, R0, 0x66666667, RZ ;  /* 0x6666666700007827 */ /* 0x000fca00078e02ff */
[----:B--2---:R-:W-:-:S04]  /*0a10*/  SHF.R.U32.HI R3, RZ, 0x1f, R0 ;  /* 0x0000001fff037819 */ /* 0x004fc80000011600 */
[----:B------:R-:W-:-:S04]  /*0a20*/  LEA.HI.SX32 R3, R0, R3, 0x1b ;  /* 0x0000000300037211 */ /* 0x000fc800078fdaff */
[----:B---3--:R-:W-:-:S04]  /*0a30*/  ISETP.GE.AND P0, PT, R10, R3, PT ;  /* 0x000000030a00720c */ /* 0x008fc80003f06270 */
[----:B------:R-:W-:-:S04]  /*0a40*/  SEL R12, R5, 0xffffffff, !P0 ;  /* 0xffffffff050c7807 */ /* 0x000fc80004000000 */
[----:B------:R-:W-:Y:S01]  /*0a50*/  ISETP.GE.AND P0, PT, R12, RZ, PT ;  /* 0x000000ff0c00720c */ /* 0x000fe20003f06270 */
[----:B------:R1:W-:-:S12]  /*0a60*/  STL [R1+0x8], R12 ;  /* 0x0000080c01007387 */ /* 0x0003d80000100800 */
[----:B-1----:R-:W-:Y:S05]  /*0a70*/  @!P0 BRA `(.L_x_1063) ;  /* 0x000000b4004c8947 */ /* 0x002fea0003800000 */
        /* <DEDUP_REMOVED lines=11> */
[----:B------:R-:W3:Y:S08]  /*0b30*/  @P0 LDC.64 R4, c[0x0][0x780] ;  /* 0x0001e000ff040b82 */ /* 0x000ef00000000a00 */
[----:B------:R-:W4:Y:S01]  /*0b40*/  LDC R9, c[0x0][0x290] ;  /* 0x0000a400ff097b82 */ /* 0x000f220000000800 */
[----:B---3--:R-:W-:-:S05]  /*0b50*/  @P0 IMAD.WIDE R4, R12, 0x4, R4 ;  /* 0x000000040c040825 */ /* 0x008fca00078e0204 */
[----:B-1----:R1:W5:Y:S01]  /*0b60*/  @P0 LDG.E R0, desc[UR4][R4.64] ;  /* 0x0000000404000981 */ /* 0x002362000c1e1900 */
[----:B------:R-:W-:Y:S02]  /*0b70*/  ULDC.64 UR4, c[0x0][0x788] ;  /* 0x0001e20000047ab9 */ /* 0x000fe40000000a00 */
[----:B------:R-:W-:-:S04]  /*0b80*/  ISETP.NE.U32.AND P2, PT, RZ, UR4, PT ;  /* 0x00000004ff007c0c */ /* 0x000fc8000bf45070 */
[----:B------:R-:W-:Y:S01]  /*0b90*/  ISETP.NE.AND.EX P2, PT, RZ, UR5, PT, P2 ;  /* 0x00000005ff007c0c */ /* 0x000fe2000bf45320 */
[----:B--2---:R-:W-:-:S05]  /*0ba0*/  @P1 IMAD R2, R12, 0x40, R2 ;  /* 0x000000400c021824 */ /* 0x004fca00078e0202 */
[----:B------:R-:W-:-:S04]  /*0bb0*/  @P1 SHF.R.S32.HI R3, RZ, 0x1f, R2 ;  /* 0x0000001fff031819 */ /* 0x000fc80000011402 */
[----:B------:R-:W-:-:S05]  /*0bc0*/  @P1 LEA.HI R3, R3, R2, RZ, 0x6 ;  /* 0x0000000203031211 */ /* 0x000fca00078f30ff */
[----:B------:R-:W-:-:S05]  /*0bd0*/  @P1 IMAD.SHL.U32 R3, R3, 0x100, RZ ;  /* 0x0000010003031824 */ /* 0x000fca00078e00ff */
[----:B------:R-:W-:Y:S02]  /*0be0*/  @P1 LOP3.LUT R8, R3, 0xffffc000, RZ, 0xc0, !PT ;  /* 0xffffc00003081812 */ /* 0x000fe400078ec0ff */
[----:B------:R-:W-:Y:S02]  /*0bf0*/  CS2R R2, SRZ ;  /* 0x0000000000027805 */ /* 0x000fe4000001ff00 */
[----:B-1----:R-:W-:Y:S01]  /*0c00*/  @P1 SHF.R.S32.HI R5, RZ, 0x1f, R8 ;  /* 0x0000001fff051819 */ /* 0x002fe20000011408 */
[----:B----4-:R-:W-:Y:S06]  /*0c10*/  @P0 BRA `(.L_x_1064) ;  /* 0x0000000000140947 */ /* 0x010fec0003800000 */
[----:B------:R-:W-:Y:S05]  /*0c20*/  @!P1 BRA `(.L_x_1064) ;  /* 0x0000000000109947 */ /* 0x000fea0003800000 */
[----:B------:R-:W-:Y:S02]  /*0c30*/  ULDC.64 UR4, c[0x0][0x208] ;  /* 0x0000820000047ab9 */ /* 0x000fe40000000a00 */
[----:B------:R-:W2:Y:S04]  /*0c40*/  LDG.E R11, desc[UR4][R6.64] ;  /* 0x00000004060b7981 */ /* 0x000ea8000c1e1900 */
[----:B-----5:R-:W2:Y:S02]  /*0c50*/  LDG.E R0, desc[UR4][R6.64+0x4] ;  /* 0x0000040406007981 */ /* 0x020ea4000c1e1900 */
[----:B--2---:R-:W-:-:S07]  /*0c60*/  IMAD.IADD R0, R0, 0x1, -R11 ;  /* 0x0000000100007824 */ /* 0x004fce00078e0a0b */
.L_x_1064:
        /* <DEDUP_REMOVED lines=8> */
.L_x_1065:
        /* <DEDUP_REMOVED lines=10> */
.L_x_1066:
[----:B-1---5:R-:W-:Y:S01]  /*0d90*/  IMAD.IADD R4, R0, 0x1, -R9 ;  /* 0x0000000100047824 */ /* 0x022fe200078e0a09 */
[----:B------:R-:W-:Y:S01]  /*0da0*/  ULDC UR4, c[0x0][0x74c] ;  /* 0x0001d30000047ab9 */ /* 0x000fe20000000800 */
[----:B------:R-:W-:Y:S02]  /*0db0*/  PLOP3.LUT P0, PT, PT, PT, PT, 0x80, 0x0 ;  /* 0x000000000000781c */ /* 0x000fe40003f0f070 */
[----:B------:R-:W-:Y:S01]  /*0dc0*/  CS2R R136, SRZ ;  /* 0x0000000000887805 */ /* 0x000fe2000001ff00 */
[----:B------:R-:W-:Y:S01]  /*0dd0*/  IMAD R5, R10, 0x50, R4 ;  /* 0x000000500a057824 */ /* 0x000fe200078e0204 */
[----:B------:R-:W-:Y:S01]  /*0de0*/  CS2R R138, SRZ ;  /* 0x00000000008a7805 */ /* 0x000fe2000001ff00 */
[----:B------:R-:W-:Y:S01]  /*0df0*/  VIADD R4, R0, 0x3f ;  /* 0x0000003f00047836 */ /* 0x000fe20000000000 */
[----:B------:R-:W-:Y:S01]  /*0e00*/  CS2R R140, SRZ ;  /* 0x00000000008c7805 */ /* 0x000fe2000001ff00 */
[----:B------:R-:W-:Y:S01]  /*0e10*/  VIADD R6, R5, -UR4 ;  /* 0x8000000405067c36 */ /* 0x000fe20008000000 */
[----:B------:R-:W-:-:S02]  /*0e20*/  CS2R R142, SRZ ;  /* 0x00000000008e7805 */ /* 0x000fc4000001ff00 */
[----:B------:R-:W-:Y:S02]  /*0e30*/  CS2R R176, SRZ ;  /* 0x0000000000b07805 */ /* 0x000fe4000001ff00 */
[----:B------:R-:W-:Y:S02]  /*0e40*/  SHF.R.S32.HI R5, RZ, 0x1f, R4 ;  /* 0x0000001fff057819 */ /* 0x000fe40000011404 */
[----:B------:R-:W-:Y:S02]  /*0e50*/  CS2R R178, SRZ ;  /* 0x0000000000b27805 */ /* 0x000fe4000001ff00 */
[----:B------:R-:W-:Y:S02]  /*0e60*/  SHF.R.S32.HI R7, RZ, 0x1f, R6 ;  /* 0x0000001fff077819 */ /* 0x000fe40000011406 */
[----:B------:R-:W-:Y:S02]  /*0e70*/  CS2R R180, SRZ ;  /* 0x0000000000b47805 */ /* 0x000fe4000001ff00 */
[----:B------:R-:W-:-:S02]  /*0e80*/  LEA.HI R5, R5, R4, RZ, 0x6 ;  /* 0x0000000405057211 */ /* 0x000fc400078f30ff */
[----:B------:R-:W-:Y:S02]  /*0e90*/  CS2R R182, SRZ ;  /* 0x0000000000b67805 */ /* 0x000fe4000001ff00 */
[----:B------:R-:W-:Y:S02]  /*0ea0*/  LEA.HI R7, R7, R6, RZ, 0x6 ;  /* 0x0000000607077211 */ /* 0x000fe400078f30ff */
[----:B------:R-:W-:Y:S02]  /*0eb0*/  CS2R R144, SRZ ;  /* 0x0000000000907805 */ /* 0x000fe4000001ff00 */
[----:B------:R-:W-:Y:S02]  /*0ec0*/  SHF.R.S32.HI R237, RZ, 0x6, R5 ;  /* 0x00000006ffed7819 */ /* 0x000fe40000011405 */
[----:B------:R-:W-:Y:S02]  /*0ed0*/  CS2R R146, SRZ ;  /* 0x0000000000927805 */ /* 0x000fe4000001ff00 */
[----:B------:R-:W-:-:S02]  /*0ee0*/  SHF.R.S32.HI R7, RZ, 0x6, R7 ;  /* 0x00000006ff077819 */ /* 0x000fc40000011407 */
[----:B------:R-:W-:Y:S02]  /*0ef0*/  CS2R R148, SRZ ;  /* 0x0000000000947805 */ /* 0x000fe4000001ff00 */
[----:B------:R-:W-:Y:S02]  /*0f00*/  CS2R R150, SRZ ;  /* 0x0000000000967805 */ /* 0x000fe4000001ff00 */
[----:B------:R-:W-:Y:S02]  /*0f10*/  CS2R R184, SRZ ;  /* 0x0000000000b87805 */ /* 0x000fe4000001ff00 */
[----:B------:R-:W-:Y:S02]  /*0f20*/  VIMNMX R6, RZ, R7, !PT ;  /* 0x00000007ff067248 */ /* 0x000fe40007fe0100 */
[----:B------:R-:W-:Y:S02]  /*0f30*/  CS2R R186, SRZ ;  /* 0x0000000000ba7805 */ /* 0x000fe4000001ff00 */
[----:B------:R-:W-:-:S02]  /*0f40*/  CS2R R188, SRZ ;  /* 0x0000000000bc7805 */ /* 0x000fc4000001ff00 */
[----:B------:R-:W-:Y:S02]  /*0f50*/  CS2R R190, SRZ ;  /* 0x0000000000be7805 */ /* 0x000fe4000001ff00 */
[----:B------:R-:W-:Y:S02]  /*0f60*/  ISETP.GT.AND P2, PT, R237, R6, PT ;  /* 0x00000006ed00720c */ /* 0x000fe40003f44270 */
        /* <DEDUP_REMOVED lines=63> */
[----:B------:R-:W-:Y:S01]  /*1360*/  CS2R R134, SRZ ;  /* 0x0000000000867805 */ /* 0x000fe2000001ff00 */
[----:B------:R-:W-:Y:S06]  /*1370*/  @!P2 BRA `(.L_x_1067) ;  /* 0x0000007c0064a947 */ /* 0x000fec0003800000 */
[----:B------:R-:W1:Y:S01]  /*1380*/  S2R R8, SR_CgaCtaId ;  /* 0x0000000000087919 */ /* 0x000e620000008800 */
[----:B------:R-:W-:Y:S01]  /*1390*/  VIADD R21, R21, 0xffffff80 ;  /* 0xffffff8015157836 */ /* 0x000fe20000000000 */
[----:B------:R-:W-:Y:S02]  /*13a0*/  MOV R17, 0x400 ;  /* 0x0000040000117802 */ /* 0x000fe40000000f00 */
[----:B------:R-:W-:Y:S02]  /*13b0*/  SHF.L.U32 R16, RZ, 0x1f, RZ ;  /* 0x0000001fff107819 */ /* 0x000fe400000006ff */
[----:B------:R-:W-:-:S04]  /*13c0*/  SHF.R.S32.HI R4, RZ, 0x1f, R21 ;  /* 0x0000001fff047819 */ /* 0x000fc80000011415 */
[CC--:B------:R-:W-:Y:S02]  /*13d0*/  LEA.HI R5, R4.reuse, R21.reuse, RZ, 0x7 ;  /* 0x0000001504057211 */ /* 0x0c0fe400078f38ff */
[CC--:B------:R-:W-:Y:S02]  /*13e0*/  LEA.HI R10, R4.reuse, R21.reuse, RZ, 0x5 ;  /* 0x00000015040a7211 */ /* 0x0c0fe400078f28ff */
[----:B------:R-:W-:Y:S02]  /*13f0*/  SHF.R.S32.HI R7, RZ, 0x7, R5 ;  /* 0x00000007ff077819 */ /* 0x000fe40000011405 */
[----:B------:R-:W-:Y:S02]  /*1400*/  LEA.HI R13, R4, R21, RZ, 0x4 ;  /* 0x00000015040d7211 */ /* 0x000fe400078f20ff */
[--C-:B------:R-:W-:Y:S02]  /*1410*/  SHF.R.S32.HI R12, RZ, 0x5, R10.reuse ;  /* 0x00000005ff0c7819 */ /* 0x100fe4000001140a */
[----:B------:R-:W-:-:S02]  /*1420*/  SHF.R.S32.HI R11, RZ, 0x1f, R10 ;  /* 0x0000001fff0b7819 */ /* 0x000fc4000001140a */
[----:B------:R-:W-:Y:S02]  /*1430*/  LOP3.LUT R4, R5, 0xffffff80, RZ, 0xc0, !PT ;  /* 0xffffff8005047812 */ /* 0x000fe400078ec0ff */
[----:B------:R-:W-:Y:S02]  /*1440*/  LEA.HI R11, R11, R12, RZ, 0x2 ;  /* 0x0000000c0b0b7211 */ /* 0x000fe400078f10ff */
[----:B------:R-:W-:Y:S01]  /*1450*/  LOP3.LUT R14, R13, 0xffffff0, RZ, 0xc0, !PT ;  /* 0x0ffffff00d0e7812 */ /* 0x000fe200078ec0ff */
[----:B------:R-:W-:Y:S01]  /*1460*/  IMAD.IADD R10, R21, 0x1, -R4 ;  /* 0x00000001150a7824 */ /* 0x000fe200078e0a04 */
[----:B------:R-:W-:Y:S02]  /*1470*/  LOP3.LUT R13, R11, 0xfffffc, RZ, 0xc0, !PT ;  /* 0x00fffffc0b0d7812 */ /* 0x000fe400078ec0ff */
[----:B------:R-:W-:Y:S01]  /*1480*/  LEA.HI R15, R7, R7, RZ, 0x1 ;  /* 0x00000007070f7211 */ /* 0x000fe200078f08ff */
[----:B------:R-:W-:Y:S01]  /*1490*/  IMAD.IADD R14, R21, 0x1, -R14 ;  /* 0x00000001150e7824 */ /* 0x000fe200078e0a0e */
[----:B-1----:R-:W-:Y:S01]  /*14a0*/  LEA R17, R8, R17, 0x18 ;  /* 0x0000001108117211 */ /* 0x002fe200078ec0ff */
[----:B------:R-:W-:Y:S01]  /*14b0*/  IMAD.IADD R13, R12, 0x1, -R13 ;  /* 0x000000010c0d7824 */ /* 0x000fe200078e0a0d */
[----:B------:R-:W1:Y:S01]  /*14c0*/  SHFL.IDX PT, R8, R7, RZ, 0x1f ;  /* 0x00001fff07087589 */ /* 0x000e6200000e0000 */
[----:B------:R-:W-:Y:S01]  /*14d0*/  SHF.R.S32.HI R11, RZ, 0x1f, R10 ;  /* 0x0000001fff0b7819 */ /* 0x000fe2000001140a */
[----:B------:R-:W2:Y:S01]  /*14e0*/  SYNCS.PHASECHK.TRANS64.TRYWAIT P0, [R17+URZ+0x31800], R16 ;  /* 0x03180010110075a7 */ /* 0x000ea2000800017f */
[----:B------:R-:W-:Y:S01]  /*14f0*/  LOP3.LUT R12, R15, 0x1ffffffe, RZ, 0xc0, !PT ;  /* 0x1ffffffe0f0c7812 */ /* 0x000fe200078ec0ff */
[----:B------:R-:W-:-:S02]  /*1500*/  IMAD R14, R7, 0x40, R14 ;  /* 0x00000040070e7824 */ /* 0x000fc400078e020e */
[C---:B------:R-:W-:Y:S02]  /*1510*/  IMAD R15, R7.reuse, 0x800, R10 ;  /* 0x00000800070f7824 */ /* 0x040fe400078e020a */
[----:B------:R-:W-:Y:S01]  /*1520*/  IMAD.IADD R12, R7, 0x1, -R12 ;  /* 0x00000001070c7824 */ /* 0x000fe200078e0a0c */
[----:B-1----:R-:W-:-:S04]  /*1530*/  LEA.HI R4, R8, R8, RZ, 0x1 ;  /* 0x0000000808047211 */ /* 0x002fc800078f08ff */
[----:B------:R-:W-:-:S05]  /*1540*/  LOP3.LUT R5, R4, 0xfffffffe, RZ, 0xc0, !PT ;  /* 0xfffffffe04057812 */ /* 0x000fca00078ec0ff */
[----:B------:R-:W-:Y:S01]  /*1550*/  IMAD.IADD R4, R8, 0x1, -R5 ;  /* 0x0000000108047824 */ /* 0x000fe200078e0a05 */
[----:B------:R-:W-:-:S04]  /*1560*/  LEA.HI R5, R11, R10, RZ, 0x2 ;  /* 0x0000000a0b057211 */ /* 0x000fc800078f10ff */
[--C-:B------:R-:W-:Y:S02]  /*1570*/  SHF.R.S32.HI R7, RZ, 0x2, R5.reuse ;  /* 0x00000002ff077819 */ /* 0x100fe40000011405 */
[----:B------:R-:W-:Y:S01]  /*1580*/  SHF.R.S32.HI R8, RZ, 0x1f, R5 ;  /* 0x0000001fff087819 */ /* 0x000fe20000011405 */
[----:B--2---:R-:W-:Y:S06]  /*1590*/  @P0 BRA `(.L_x_1068) ;  /* 0x0000000000080947 */ /* 0x004fec0003800000 */
[----:B------:R-:W1:Y:S02]  /*15a0*/  SYNCS.PHASECHK.TRANS64.TRYWAIT P0, [R17+URZ+0x31800], R16 ;  /* 0x03180010110075a7 */ /* 0x000e64000800017f */
[----:B-1----:R-:W-:Y:S05]  /*15b0*/  @!P0 BRA `(.L_x_1069) ;  /* 0x000000a800848947 */ /* 0x002fea0003800000 */
.L_x_1068:
[----:B------:R-:W2:Y:S04]  /*15c0*/  LDL R20, [R1+0xc] ;  /* 0x00000c0001147983 */ /* 0x000ea80000100800 */
[----:B------:R-:W3:Y:S04]  /*15d0*/  LDL R19, [R1+0x8] ;  /* 0x0000080001137983 */ /* 0x000ee80000100800 */
[----:B------:R-:W4:Y:S04]  /*15e0*/  LDL R18, [R1+0x14] ;  /* 0x0000140001127983 */ /* 0x000f280000100800 */
[----:B------:R-:W5:Y:S01]  /*15f0*/  LDL R21, [R1+0x10] ;  /* 0x0000100001157983 */ /* 0x000f620000100800 */
[----:B------:R-:W-:Y:S01]  /*1600*/  LEA.HI R8, R8, R7, RZ, 0x3 ;  /* 0x0000000708087211 */ /* 0x000fe200078f18ff */
[----:B------:R-:W-:Y:S01]  /*1610*/  IMAD R14, R13, 0x10, R14 ;  /* 0x000000100d0e7824 */ /* 0x000fe200078e020e */
[----:B------:R-:W-:Y:S01]  /*1620*/  LOP3.LUT R5, R5, 0x7ffffffc, RZ, 0xc0, !PT ;  /* 0x7ffffffc05057812 */ /* 0x000fe200078ec0ff */
[----:B------:R-:W-:Y:S01]  /*1630*/  ULDC.64 UR4, c[0x0][0x2d8] ;  /* 0x0000b60000047ab9 */ /* 0x000fe20000000a00 */
[----:B------:R-:W-:Y:S01]  /*1640*/  LOP3.LUT R8, R8, 0xfffffff8, RZ, 0xc0, !PT ;  /* 0xfffffff808087812 */ /* 0x000fe200078ec0ff */
[----:B------:R-:W-:Y:S01]  /*1650*/  IMAD.SHL.U32 R13, R15, 0x4, RZ ;  /* 0x000000040f0d7824 */ /* 0x000fe200078e00ff */
[----:B------:R-:W-:Y:S01]  /*1660*/  LEA.HI R11, R11, R10, RZ, 0x5 ;  /* 0x0000000a0b0b7211 */ /* 0x000fe200078f28ff */
[----:B------:R-:W-:Y:S01]  /*1670*/  IMAD.IADD R5, R10, 0x1, -R5 ;  /* 0x000000010a057824 */ /* 0x000fe200078e0a05 */
[----:B------:R-:W-:Y:S01]  /*1680*/  CS2R R214, SRZ ;  /* 0x0000000000d67805 */ /* 0x000fe2000001ff00 */
[----:B------:R-:W-:Y:S01]  /*1690*/  IMAD.IADD R8, R7, 0x1, -R8 ;  /* 0x0000000107087824 */ /* 0x000fe200078e0a08 */
[----:B------:R-:W-:Y:S01]  /*16a0*/  IADD3 R2, P0, R13, R2, RZ ;  /* 0x000000020d027210 */ /* 0x000fe20007f1e0ff */
[----:B------:R-:W-:Y:S01]  /*16b0*/  IMAD R12, R12, 0x4, R5 ;  /* 0x000000040c0c7824 */ /* 0x000fe200078e0205 */
[----:B------:R-:W-:-:S02]  /*16c0*/  SHF.R.S32.HI R11, RZ, 0x5, R11 ;  /* 0x00000005ff0b7819 */ /* 0x000fc4000001140b */
[----:B------:R-:W-:Y:S02]  /*16d0*/  CS2R R212, SRZ ;  /* 0x0000000000d47805 */ /* 0x000fe4000001ff00 */
[----:B------:R-:W-:Y:S01]  /*16e0*/  LEA.HI.X.SX32 R3, R13, R3, 0x1, P0 ;  /* 0x000000030d037211 */ /* 0x000fe200000f0eff */
[----:B------:R-:W-:Y:S01]  /*16f0*/  IMAD.SHL.U32 R228, R12, 0x2, RZ ;  /* 0x000000020ce47824 */ /* 0x000fe200078e00ff */
        /* <DEDUP_REMOVED lines=78> */
[----:B------:R-:W-:Y:S01]  /*1be0*/  ULDC UR61, c[0x0][0x75c] ;  /* 0x0001d700003d7ab9 */ /* 0x000fe20000000800 */
[----:B------:R-:W-:Y:S01]  /*1bf0*/  UMOV UR60, URZ ;  /* 0x0000003f003c7c82 */ /* 0x000fe20008000000 */
[----:B--2---:R-:W-:-:S05]  /*1c00*/  SHF.R.S32.HI R7, RZ, 0x1f, R20 ;  /* 0x0000001fff077819 */ /* 0x004fca0000011414 */
[----:B------:R-:W-:Y:S01]  /*1c10*/  IMAD R5, R7, UR4, RZ ;  /* 0x0000000407057c24 */ /* 0x000fe2000f8e02ff */
[----:B---3--:R-:W-:Y:S02]  /*1c20*/  SHF.R.S32.HI R7, RZ, 0x1f, R19 ;  /* 0x0000001fff077819 */ /* 0x008fe40000011413 */
[----:B----4-:R-:W-:Y:S01]  /*1c30*/  R2UR UR6, R18 ;  /* 0x00000000120672ca */ /* 0x010fe200000e0000 */
[----:B------:R-:W-:Y:S01]  /*1c40*/  IMAD R18, R11, 0x10, R8 ;  /* 0x000000100b127824 */ /* 0x000fe200078e0208 */
[----:B------:R-:W-:Y:S01]  /*1c50*/  SEL R7, R7, RZ, !P1 ;  /* 0x000000ff07077207 */ /* 0x000fe20004800000 */
[----:B-----5:R-:W-:Y:S02]  /*1c60*/  IMAD R9, R21, -0x50, R9 ;  /* 0xffffffb015097824 */ /* 0x020fe400078e0209 */
[----:B------:R-:W-:Y:S01]  /*1c70*/  IMAD.WIDE.U32 R2, R20, UR4, R2 ;  /* 0x0000000414027c25 */ /* 0x000fe2000f8e0002 */
[----:B------:R-:W-:-:S03]  /*1c80*/  SEL R231, R19, RZ, !P1 ;  /* 0x000000ff13e77207 */ /* 0x000fc60004800000 */
[----:B------:R-:W-:Y:S01]  /*1c90*/  IMAD R11, R20, UR5, R5 ;  /* 0x00000005140b7c24 */ /* 0x000fe2000f8e0205 */
[----:B------:R-:W-:Y:S01]  /*1ca0*/  IADD3 R5, -R0, 0x1, R9 ;  /* 0x0000000100057810 */ /* 0x000fe20007ffe109 */
[----:B------:R-:W-:Y:S02]  /*1cb0*/  ULDC.64 UR4, c[0x0][0x2e0] ;  /* 0x0000b80000047ab9 */ /* 0x000fe40000000a00 */
[----:B------:R-:W-:Y:S02]  /*1cc0*/  IMAD R0, R7, UR4, RZ ;  /* 0x0000000407007c24 */ /* 0x000fe4000f8e02ff */
[----:B------:R-:W-:Y:S02]  /*1cd0*/  IMAD.IADD R3, R3, 0x1, R11 ;  /* 0x0000000103037824 */ /* 0x000fe400078e020b */
[--C-:B------:R-:W-:Y:S02]  /*1ce0*/  IMAD.IADD R229, R9, 0x1, -R228.reuse ;  /* 0x0000000109e57824 */ /* 0x100fe400078e0ae4 */
[----:B------:R-:W-:-:S02]  /*1cf0*/  IMAD.IADD R228, R5, 0x1, -R228 ;  /* 0x0000000105e47824 */ /* 0x000fc400078e0ae4 */
[C---:B------:R-:W-:Y:S02]  /*1d00*/  IMAD R5, R231.reuse, UR5, R0 ;  /* 0x00000005e7057c24 */ /* 0x040fe4000f8e0200 */
[----:B------:R-:W-:Y:S01]  /*1d10*/  IMAD.WIDE.U32 R230, R231, UR4, R2 ;  /* 0x00000004e7e67c25 */ /* 0x000fe2000f8e0002 */
[----:B------:R-:W-:-:S03]  /*1d20*/  ULOP3.LUT UR4, UR6, 0x1, URZ, 0xfc, !UPT ;  /* 0x0000000106047892 */ /* 0x000fc6000f8efc3f */
[----:B------:R-:W-:-:S03]  /*1d30*/  IMAD.IADD R5, R231, 0x1, R5 ;  /* 0x00000001e7057824 */ /* 0x000fc600078e0205 */
[----:B------:R-:W-:-:S05]  /*1d40*/  IMAD.U32 R0, RZ, RZ, UR4 ;  /* 0x00000004ff007e24 */ /* 0x000fca000f8e00ff */
[----:B------:R2:W-:Y:S04]  /*1d50*/  STL [R1+0x4], R0 ;  /* 0x0000040001007387 */ /* 0x0005e80000100800 */
[----:B------:R3:W-:Y:S01]  /*1d60*/  STL [R1], R5 ;  /* 0x0000000501007387 */ /* 0x0007e20000100800 */
[----:B------:R-:W-:Y:S02]  /*1d70*/  IMAD.MOV.U32 R3, RZ, RZ, R6 ;  /* 0x000000ffff037224 */ /* 0x000fe400078e0006 */
[----:B--2---:R-:W-:Y:S02]  /*1d80*/  IMAD.SHL.U32 R0, R14, 0x8, RZ ;  /* 0x000000080e007824 */ /* 0x004fe400078e00ff */
[----:B------:R-:W-:Y:S02]  /*1d90*/  IMAD.MOV.U32 R19, RZ, RZ, RZ ;  /* 0x000000ffff137224 */ /* 0x000fe400078e00ff */
[----:B------:R-:W-:-:S02]  /*1da0*/  IMAD.MOV.U32 R2, RZ, RZ, RZ ;  /* 0x000000ffff027224 */ /* 0x000fc400078e00ff */
[----:B---3--:R-:W-:-:S07]  /*1db0*/  IMAD R0, R0, 0x2, R17 ;  /* 0x0000000200007824 */ /* 0x008fce00078e0211 */
.L_x_1080:
[----:B--2---:R-:W2:Y:S02]  /*1dc0*/  LDL R5, [R1+0x4] ;  /* 0x0000040001057983 */ /* 0x004ea40000100800 */
[----:B--2---:R-:W-:-:S13]  /*1dd0*/  R2UR UR4, R5 ;  /* 0x00000000050472ca */ /* 0x004fda00000e0000 */
[----:B------:R-:W-:-:S06]  /*1de0*/  UISETP.NE.AND UP0, UPT, UR4, 0x3, UPT ;  /* 0x000000030400788c */ /* 0x000fcc000bf05270 */
[----:B------:R-:W-:-:S13]  /*1df0*/  PLOP3.LUT P0, PT, PT, PT, UP0, 0x80, 0x0 ;  /* 0x000000000000781c */ /* 0x000fda0003f0f008 */
[----:B------:R-:W-:Y:S05]  /*1e00*/  @!P0 BRA `(.L_x_1070) ;  /* 0x0000000000048947 */ /* 0x000fea0003800000 */
[----:B------:R-:W-:Y:S01]  /*1e10*/  BPT.TRAP 0x1 ;  /* 0x000000040000795c */ /* 0x000fe20000300000 */
.L_x_1070:
[----:B-1----:R-:W-:Y:S01]  /*1e20*/  IMAD R16, R2, 0x8, R17 ;  /* 0x0000000802107824 */ /* 0x002fe200078e0211 */
[----:B------:R-:W-:-:S04]  /*1e30*/  SHF.L.U32 R9, R19, 0x1f, RZ ;  /* 0x0000001f13097819 */ /* 0x000fc800000006ff */
[----:B------:R1:W2:Y:S01]  /*1e40*/  SYNCS.PHASECHK.TRANS64.TRYWAIT P1, [R16+URZ+0x31810], R9 ;  /* 0x03181009100075a7 */ /* 0x0002a2000802017f */
[----:B------:R-:W-:Y:S05]  /*1e50*/  @!P0 BRA `(.L_x_1071) ;  /* 0x0000000000048947 */ /* 0x000fea0003800000 */
[----:B------:R-:W-:Y:S01]  /*1e60*/  BPT.TRAP 0x1 ;  /* 0x000000040000795c */ /* 0x000fe20000300000 */
.L_x_1071:
        /* <DEDUP_REMOVED lines=11> */
.L_x_1072:
        /* <DEDUP_REMOVED lines=438> */
.L_x_1074:
[----:B------:R-:W-:-:S05]  /*3a80*/  IMAD.U32 R10, RZ, RZ, UR60 ;  /* 0x0000003cff0a7e24 */ /* 0x000fca000f8e00ff */
[----:B------:R-:W-:-:S04]  /*3a90*/  SHF.L.U32 R10, R10, 0x1f, RZ ;  /* 0x0000001f0a0a7819 */ /* 0x000fc800000006ff */
[----:B------:R1:W4:Y:S01]  /*3aa0*/  SYNCS.PHASECHK.TRANS64.TRYWAIT P1, [R17+URZ+0x31830], R10 ;  /* 0x0318300a110075a7 */ /* 0x000322000802017f */
[----:B------:R-:W-:Y:S05]  /*3ab0*/  @!P0 BRA `(.L_x_1075) ;  /* 0x0000000000048947 */ /* 0x000fea0003800000 */
[----:B------:R-:W-:Y:S01]  /*3ac0*/  BPT.TRAP 0x1 ;  /* 0x000000040000795c */ /* 0x000fe20000300000 */
.L_x_1075:
        /* <DEDUP_REMOVED lines=11> */
.L_x_1076:
        /* <DEDUP_REMOVED lines=437> */
[----:B------:R-:W-:Y:S02]  /*56d0*/  IMAD R29, R3, 0x40, R18 ;  /* 0x00000040031d7824 */ /* 0x000fe400078e0212 */
[----:B------:R-:W-:Y:S01]  /*56e0*/  FMUL.FTZ R11, R27, UR61 ;  /* 0x0000003d1b0b7c20 */ /* 0x000fe20008410000 */
[----:B------:R-:W1:Y:S01]  /*56f0*/  MUFU.TANH R8, R8 ;  /* 0x0000000800087308 */ /* 0x000e620000002400 */
[----:B------:R-:W-:Y:S01]  /*5700*/  FMUL.FTZ R20, R32, UR61 ;  /* 0x0000003d20147c20 */ /* 0x000fe20008410000 */
[----:B------:R-:W-:Y:S01]  /*5710*/  FMUL.FTZ R21, R33, UR61 ;  /* 0x0000003d21157c20 */ /* 0x000fe20008410000 */
[----:B------:R-:W-:Y:S01]  /*5720*/  VIADDMNMX R27, R29, R228, R229, PT ;  /* 0x000000e41d1b7246 */ /* 0x000fe200038001e5 */
[----:B------:R-:W-:Y:S01]  /*5730*/  FMUL.FTZ R24, R36, UR61 ;  /* 0x0000003d24187c20 */ /* 0x000fe20008410000 */
[----:B------:R-:W-:Y:S01]  /*5740*/  FMUL.FTZ R25, R37, UR61 ;  /* 0x0000003d25197c20 */ /* 0x000fe20008410000 */
[----:B------:R-:W-:Y:S01]  /*5750*/  FMUL.FTZ R10, R26, UR61 ;  /* 0x0000003d1a0a7c20 */ /* 0x000fe20008410000 */
[C---:B------:R-:W-:Y:S01]  /*5760*/  ISETP.GT.AND P6, PT, R27.reuse, RZ, PT ;  /* 0x000000ff1b00720c */ /* 0x040fe20003fc4270 */
[----:B------:R-:W4:Y:S01]  /*5770*/  MUFU.TANH R9, R9 ;  /* 0x0000000900097308 */ /* 0x000f220000002400 */
[C---:B------:R-:W-:Y:S01]  /*5780*/  ISETP.GT.AND P1, PT, R27.reuse, 0x1, PT ;  /* 0x000000011b00780c */ /* 0x040fe20003f24270 */
[----:B------:R-:W-:Y:S01]  /*5790*/  FMUL.FTZ R14, R30, UR61 ;  /* 0x0000003d1e0e7c20 */ /* 0x000fe20008410000 */
[----:B------:R-:W-:Y:S01]  /*57a0*/  ISETP.GT.AND P2, PT, R27, 0x10, PT ;  /* 0x000000101b00780c */ /* 0x000fe20003f44270 */
[----:B------:R-:W-:Y:S01]  /*57b0*/  FMUL.FTZ R15, R31, UR61 ;  /* 0x0000003d1f0f7c20 */ /* 0x000fe20008410000 */
[C---:B------:R-:W-:Y:S01]  /*57c0*/  ISETP.GT.AND P3, PT, R27.reuse, 0x11, PT ;  /* 0x000000111b00780c */ /* 0x040fe20003f64270 */
[----:B------:R-:W-:Y:S01]  /*57d0*/  FMUL.FTZ R26, R40, UR61 ;  /* 0x0000003d281a7c20 */ /* 0x000fe20008410000 */
[C---:B------:R-:W-:Y:S01]  /*57e0*/  ISETP.GT.AND P4, PT, R27.reuse, 0x20, PT ;  /* 0x000000201b00780c */ /* 0x040fe20003f84270 */
[----:B------:R-:W5:Y:S01]  /*57f0*/  MUFU.TANH R12, R12 ;  /* 0x0000000c000c7308 */ /* 0x000f620000002400 */
[----:B-1----:R-:W-:Y:S01]  /*5800*/  FSEL R235, R8, -INF , P6 ;  /* 0xff80000008eb7808 */ /* 0x002fe20003000000 */
[----:B------:R-:W-:Y:S01]  /*5810*/  FMUL.FTZ R22, R34, UR61 ;  /* 0x0000003d22167c20 */ /* 0x000fe20008410000 */
[----:B------:R-:W-:Y:S01]  /*5820*/  ISETP.GT.AND P5, PT, R27, 0x21, PT ;  /* 0x000000211b00780c */ /* 0x000fe20003fa4270 */
[----:B------:R-:W-:Y:S01]  /*5830*/  FMUL.FTZ R23, R35, UR61 ;  /* 0x0000003d23177c20 */ /* 0x000fe20008410000 */
[----:B------:R-:W-:Y:S01]  /*5840*/  ISETP.GT.AND P6, PT, R27, 0x30, PT ;  /* 0x000000301b00780c */ /* 0x000fe20003fc4270 */
[----:B------:R-:W-:Y:S01]  /*5850*/  FMUL.FTZ R28, R38, UR61 ;  /* 0x0000003d261c7c20 */ /* 0x000fe20008410000 */
[----:B------:R-:W-:Y:S01]  /*5860*/  IADD3 R34, R228, 0x8, R29 ;  /* 0x00000008e4227810 */ /* 0x000fe20007ffe01d */
[----:B------:R-:W1:Y:S01]  /*5870*/  MUFU.TANH R13, R13 ;  /* 0x0000000d000d7308 */ /* 0x000e620000002400 */
[----:B----4-:R-:W-:Y:S01]  /*5880*/  FSEL R233, R9, -INF , P1 ;  /* 0xff80000009e97808 */ /* 0x010fe20000800000 */
[----:B------:R-:W-:Y:S01]  /*5890*/  FMUL.FTZ R29, R39, UR61 ;  /* 0x0000003d271d7c20 */ /* 0x000fe20008410000 */
[----:B------:R-:W-:Y:S01]  /*58a0*/  ISETP.GT.AND P1, PT, R27, 0x31, PT ;  /* 0x000000311b00780c */ /* 0x000fe20003f24270 */
[----:B------:R-:W-:Y:S01]  /*58b0*/  FMUL.FTZ R30, R42, UR61 ;  /* 0x0000003d2a1e7c20 */ /* 0x000fe20008410000 */
[----:B------:R-:W-:Y:S01]  /*58c0*/  VIMNMX R34, R229, R34, PT ;  /* 0x00000022e5227248 */ /* 0x000fe20003fe0100 */
[--C-:B--2---:R-:W-:Y:S01]  /*58d0*/  FFMA.FTZ R235, R235, UR4, -R7.reuse ;  /* 0x00000004ebeb7c23 */ /* 0x104fe20008010807 */
[----:B------:R-:W-:Y:S01]  /*58e0*/  FFMA.FTZ R233, R233, UR4, -R7 ;  /* 0x00000004e9e97c23 */ /* 0x000fe20008010807 */
[----:B------:R-:W2:Y:S01]  /*58f0*/  MUFU.TANH R20, R20 ;  /* 0x0000001400147308 */ /* 0x000ea20000002400 */
[C---:B-----5:R-:W-:Y:S01]  /*5900*/  FSEL R232, R12.reuse, -INF , P2 ;  /* 0xff8000000ce87808 */ /* 0x060fe20001000000 */
[----:B------:R-:W-:Y:S01]  /*5910*/  FFMA.FTZ R9, -R9, R9, 1 ;  /* 0x3f80000009097423 */ /* 0x000fe20000010109 */
[----:B------:R-:W-:Y:S01]  /*5920*/  ISETP.GT.AND P2, PT, R27, 0x40, PT ;  /* 0x000000401b00780c */ /* 0x000fe20003f44270 */
[----:B------:R-:W-:-:S02]  /*5930*/  FFMA.FTZ R12, -R12, R12, 1 ;  /* 0x3f8000000c0c7423 */ /* 0x000fc4000001010c */
[--C-:B------:R-:W-:Y:S02]  /*5940*/  FFMA.FTZ R232, R232, UR4, -R7.reuse ;  /* 0x00000004e8e87c23 */ /* 0x100fe40008010807 */
[----:B------:R-:W4:Y:S01]  /*5950*/  MUFU.TANH R21, R21 ;  /* 0x0000001500157308 */ /* 0x000f220000002400 */
[----:B-1----:R-:W-:Y:S02]  /*5960*/  FSEL R227, R13, -INF , P3 ;  /* 0xff8000000de37808 */ /* 0x002fe40001800000 */
[----:B------:R-:W-:Y:S01]  /*5970*/  ISETP.GT.AND P3, PT, R27, 0x41, PT ;  /* 0x000000411b00780c */ /* 0x000fe20003f64270 */
[----:B------:R-:W-:Y:S02]  /*5980*/  FMUL.FTZ R27, R41, UR61 ;  /* 0x0000003d291b7c20 */ /* 0x000fe40008410000 */
[----:B------:R-:W-:Y:S02]  /*5990*/  FFMA.FTZ R227, R227, UR4, -R7 ;  /* 0x00000004e3e37c23 */ /* 0x000fe40008010807 */
[----:B------:R-:W1:Y:S01]  /*59a0*/  MUFU.TANH R24, R24 ;  /* 0x0000001800187308 */ /* 0x000e620000002400 */
[----:B--2---:R-:W-:-:S02]  /*59b0*/  FSEL R224, R20, -INF , P4 ;  /* 0xff80000014e07808 */ /* 0x004fc40002000000 */
[----:B------:R-:W-:-:S03]  /*59c0*/  ISETP.GT.AND P4, PT, R34, RZ, PT ;  /* 0x000000ff2200720c */ /* 0x000fc60003f84270 */
[----:B------:R-:W-:Y:S02]  /*59d0*/  FFMA.FTZ R224, R224, UR4, -R7 ;  /* 0x00000004e0e07c23 */ /* 0x000fe40008010807 */
[----:B------:R-:W2:Y:S01]  /*59e0*/  MUFU.TANH R25, R25 ;  /* 0x0000001900197308 */ /* 0x000ea20000002400 */
[----:B----4-:R-:W-:Y:S02]  /*59f0*/  FSEL R41, R21, -INF , P5 ;  /* 0xff80000015297808 */ /* 0x010fe40002800000 */
[----:B------:R-:W-:-:S03]  /*5a00*/  ISETP.GT.AND P5, PT, R34, 0x1, PT ;  /* 0x000000012200780c */ /* 0x000fc60003fa4270 */
[----:B------:R-:W-:Y:S02]  /*5a10*/  FFMA.FTZ R41, R41, UR4, -R7 ;  /* 0x0000000429297c23 */ /* 0x000fe40008010807 */
[----:B------:R-:W4:Y:S01]  /*5a20*/  MUFU.TANH R10, R10 ;  /* 0x0000000a000a7308 */ /* 0x000f220000002400 */
[----:B-1----:R-:W-:Y:S02]  /*5a30*/  FSEL R32, R24, -INF , P6 ;  /* 0xff80000018207808 */ /* 0x002fe40003000000 */
[----:B------:R-:W-:-:S03]  /*5a40*/  ISETP.GT.AND P6, PT, R34, 0x10, PT ;  /* 0x000000102200780c */ /* 0x000fc60003fc4270 */
[----:B------:R-:W-:Y:S02]  /*5a50*/  FFMA.FTZ R32, R32, UR4, -R7 ;  /* 0x0000000420207c23 */ /* 0x000fe40008010807 */
[----:B------:R-:W1:Y:S01]  /*5a60*/  MUFU.TANH R11, R11 ;  /* 0x0000000b000b7308 */ /* 0x000e620000002400 */
[----:B--2---:R-:W-:Y:S02]  /*5a70*/  FSEL R31, R25, -INF , P1 ;  /* 0xff800000191f7808 */ /* 0x004fe40000800000 */
[----:B------:R-:W-:-:S03]  /*5a80*/  ISETP.GT.AND P1, PT, R34, 0x11, PT ;  /* 0x000000112200780c */ /* 0x000fc60003f24270 */
[----:B------:R-:W-:Y:S02]  /*5a90*/  FFMA.FTZ R31, R31, UR4, -R7 ;  /* 0x000000041f1f7c23 */ /* 0x000fe40008010807 */
[----:B------:R-:W2:Y:S01]  /*5aa0*/  MUFU.TANH R14, R14 ;  /* 0x0000000e000e7308 */ /* 0x000ea20000002400 */
[----:B----4-:R-:W-:Y:S02]  /*5ab0*/  FSEL R37, R10, -INF , P4 ;  /* 0xff8000000a257808 */ /* 0x010fe40002000000 */
[----:B------:R-:W-:-:S05]  /*5ac0*/  ISETP.GT.AND P4, PT, R34, 0x30, PT ;  /* 0x000000302200780c */ /* 0x000fca0003f84270 */
[----:B------:R-:W4:Y:S01]  /*5ad0*/  MUFU.TANH R15, R15 ;  /* 0x0000000f000f7308 */ /* 0x000f220000002400 */
[----:B-1----:R-:W-:Y:S02]  /*5ae0*/  FSEL R234, R11, -INF , P5 ;  /* 0xff8000000bea7808 */ /* 0x002fe40002800000 */
[----:B------:R-:W-:-:S03]  /*5af0*/  ISETP.GT.AND P5, PT, R34, 0x31, PT ;  /* 0x000000312200780c */ /* 0x000fc60003fa4270 */
[----:B---3--:R-:W-:Y:S02]  /*5b00*/  FFMA.FTZ R234, R234, UR4, -R6 ;  /* 0x00000004eaea7c23 */ /* 0x008fe40008010806 */
[----:B------:R-:W1:Y:S01]  /*5b10*/  MUFU.TANH R26, R26 ;  /* 0x0000001a001a7308 */ /* 0x000e620000002400 */
[----:B--2---:R-:W-:Y:S02]  /*5b20*/  FSEL R35, R14, -INF , P6 ;  /* 0xff8000000e237808 */ /* 0x004fe40003000000 */
[----:B------:R-:W-:-:S03]  /*5b30*/  ISETP.GT.AND P6, PT, R34, 0x40, PT ;  /* 0x000000402200780c */ /* 0x000fc60003fc4270 */
[----:B------:R-:W-:Y:S02]  /*5b40*/  FFMA.FTZ R35, R35, UR4, -R6 ;  /* 0x0000000423237c23 */ /* 0x000fe40008010806 */
[----:B------:R-:W2:Y:S01]  /*5b50*/  MUFU.TANH R27, R27 ;  /* 0x0000001b001b7308 */ /* 0x000ea20000002400 */
[----:B----4-:R-:W-:Y:S02]  /*5b60*/  FSEL R36, R15, -INF , P1 ;  /* 0xff8000000f247808 */ /* 0x010fe40000800000 */
[----:B------:R-:W-:-:S05]  /*5b70*/  ISETP.GT.AND P1, PT, R34, 0x41, PT ;  /* 0x000000412200780c */ /* 0x000fca0003f24270 */
[----:B------:R-:W3:Y:S01]  /*5b80*/  MUFU.TANH R22, R22 ;  /* 0x0000001600167308 */ /* 0x000ee20000002400 */
[----:B-1----:R-:W-:Y:S02]  /*5b90*/  FSEL R33, R26, -INF , P2 ;  /* 0xff8000001a217808 */ /* 0x002fe40001000000 */
[----:B------:R-:W-:-:S03]  /*5ba0*/  ISETP.GT.AND P2, PT, R34, 0x20, PT ;  /* 0x000000202200780c */ /* 0x000fc60003f44270 */
[--C-:B------:R-:W-:Y:S02]  /*5bb0*/  FFMA.FTZ R33, R33, UR4, -R7.reuse ;  /* 0x0000000421217c23 */ /* 0x100fe40008010807 */
[----:B------:R-:W1:Y:S01]  /*5bc0*/  MUFU.TANH R23, R23 ;  /* 0x0000001700177308 */ /* 0x000e620000002400 */
[----:B--2---:R-:W-:Y:S02]  /*5bd0*/  FSEL R39, R27, -INF , P3 ;  /* 0xff8000001b277808 */ /* 0x004fe40001800000 */
[----:B------:R-:W-:Y:S01]  /*5be0*/  ISETP.GT.AND P3, PT, R34, 0x21, PT ;  /* 0x000000212200780c */ /* 0x000fe20003f64270 */
[----:B------:R-:W-:Y:S01]  /*5bf0*/  FMUL.FTZ R34, R43, UR61 ;  /* 0x0000003d2b227c20 */ /* 0x000fe20008410000 */
[--C-:B------:R-:W-:Y:S01]  /*5c00*/  FFMA.FTZ R43, R36, UR4, -R6.reuse ;  /* 0x00000004242b7c23 */ /* 0x100fe20008010806 */
[----:B------:R-:W-:Y:S01]  /*5c10*/  FFMA.FTZ R39, R39, UR4, -R7 ;  /* 0x0000000427277c23 */ /* 0x000fe20008010807 */
[----:B------:R-:W-:Y:S01]  /*5c20*/  FFMA.FTZ R7, R37, UR4, -R6 ;  /* 0x0000000425077c23 */ /* 0x000fe20008010806 */
[----:B------:R-:W2:Y:S01]  /*5c30*/  MUFU.TANH R28, R28 ;  /* 0x0000001c001c7308 */ /* 0x000ea20000002400 */
[----:B---3--:R-:W-:-:S05]  /*5c40*/  FSEL R38, R22, -INF , P2 ;  /* 0xff80000016267808 */ /* 0x008fca0001000000 */
[----:B------:R-:W-:Y:S02]  /*5c50*/  FFMA.FTZ R38, R38, UR4, -R6 ;  /* 0x0000000426267c23 */ /* 0x000fe40008010806 */
        /* <DEDUP_REMOVED lines=9> */
[----:B------:R-:W3:Y:S01]  /*5cf0*/  MUFU.EX2 R235, R235 ;  /* 0x000000eb00eb7308 */ /* 0x000ee20000000800 */
[----:B-1----:R-:W-:-:S05]  /*5d00*/  FSEL R36, R30, -INF , P6 ;  /* 0xff8000001e247808 */ /* 0x002fca0003000000 */
[----:B------:R-:W-:Y:S02]  /*5d10*/  FFMA.FTZ R36, R36, UR4, -R6 ;  /* 0x0000000424247c23 */ /* 0x000fe40008010806 */
[----:B------:R-:W-:Y:S01]  /*5d20*/  MUFU.EX2 R233, R233 ;  /* 0x000000e900e97308 */ /* 0x000fe20000000800 */
[----:B--2---:R-:W-:-:S05]  /*5d30*/  FSEL R226, R34, -INF , P1 ;  /* 0xff80000022e27808 */ /* 0x004fca0000800000 */
[----:B------:R-:W-:Y:S01]  /*5d40*/  FFMA.FTZ R226, R226, UR4, -R6 ;  /* 0x00000004e2e27c23 */ /* 0x000fe20008010806 */
[----:B------:R-:W-:Y:S01]  /*5d50*/  IMAD R6, R18, 0x4, R17 ;  /* 0x0000000412067824 */ /* 0x000fe200078e0211 */
[----:B------:R-:W-:Y:S04]  /*5d60*/  MUFU.EX2 R234, R234 ;  /* 0x000000ea00ea7308 */ /* 0x000fe80000000800 */
[----:B------:R-:W1:Y:S04]  /*5d70*/  LDS R225, [R6+0x2c300] ;  /* 0x02c3000006e17984 */ /* 0x000e680000000800 */
[----:B------:R2:W4:Y:S01]  /*5d80*/  LDS R236, [R6+0x2c320] ;  /* 0x02c3200006ec7984 */ /* 0x0005220000000800 */
[----:B------:R-:W-:-:S02]  /*5d90*/  WARPGROUP.DEPBAR.LE gsb0, 0x0 ;  /* 0x00008000000079c5 */ /* 0x000fc40000010000 */
[----:B------:R-:W-:Y:S01]  /*5da0*/  MUFU.EX2 R232, R232 ;  /* 0x000000e800e87308 */ /* 0x000fe20000000800 */
[----:B--2---:R-:W-:-:S07]  /*5db0*/  FFMA.FTZ R6, -R8, R8, 1 ;  /* 0x3f80000008067423 */ /* 0x004fce0000010108 */
[----:B------:R-:W2:Y:S08]  /*5dc0*/  MUFU.EX2 R8, R7 ;  /* 0x0000000700087308 */ /* 0x000eb00000000800 */
[----:B------:R-:W5:Y:S08]  /*5dd0*/  MUFU.EX2 R31, R31 ;  /* 0x0000001f001f7308 */ /* 0x000f700000000800 */
[----:B------:R-:W-:Y:S08]  /*5de0*/  MUFU.EX2 R227, R227 ;  /* 0x000000e300e37308 */ /* 0x000ff00000000800 */
[----:B------:R-:W-:Y:S01]  /*5df0*/  MUFU.EX2 R224, R224 ;  /* 0x000000e000e07308 */ /* 0x000fe20000000800 */
[--C-:B-1----:R-:W-:Y:S01]  /*5e00*/  FADD.FTZ R44, R44, -R225.reuse ;  /* 0x800000e12c2c7221 */ /* 0x102fe20000010000 */
[----:B------:R-:W-:-:S06]  /*5e10*/  FADD.FTZ R45, R45, -R225 ;  /* 0x800000e12d2d7221 */ /* 0x000fcc0000010000 */
[----:B------:R-:W1:Y:S01]  /*5e20*/  MUFU.EX2 R33, R33 ;  /* 0x0000002100217308 */ /* 0x000e620000000800 */
[----:B---3--:R-:W-:Y:S01]  /*5e30*/  FMUL.FTZ R44, R235, R44 ;  /* 0x0000002ceb2c7220 */ /* 0x008fe20000410000 */
[----:B--2---:R-:W-:Y:S01]  /*5e40*/  F2FP.BF16.F32.PACK_AB R7, R234, R8 ;  /* 0x00000008ea07723e */ /* 0x004fe200000010ff */
[----:B------:R-:W-:Y:S01]  /*5e50*/  FMUL.FTZ R45, R233, R45 ;  /* 0x0000002de92d7220 */ /* 0x000fe20000410000 */
[--C-:B------:R-:W-:Y:S01]  /*5e60*/  FADD.FTZ R217, R217, -R225.reuse ;  /* 0x800000e1d9d97221 */ /* 0x100fe20000010000 */
[----:B------:R-:W-:Y:S01]  /*5e70*/  FMUL.FTZ R44, R6, R44 ;  /* 0x0000002c062c7220 */ /* 0x000fe20000410000 */
[----:B------:R-:W-:Y:S01]  /*5e80*/  F2FP.BF16.F32.PACK_AB R6, R233, R235 ;  /* 0x000000ebe906723e */ /* 0x000fe200000010ff */
[----:B------:R-:W-:Y:S01]  /*5e90*/  BAR.SYNC.DEFER_BLOCKING 0x9, 0x100 ;  /* 0x0244000000007b1d */ /* 0x000fe20000010000 */
[----:B------:R-:W-:Y:S01]  /*5ea0*/  FMUL.FTZ R9, R9, R45 ;  /* 0x0000002d09097220 */ /* 0x000fe20000410000 */
[--C-:B------:R-:W-:Y:S01]  /*5eb0*/  FADD.FTZ R45, R52, -R225.reuse ;  /* 0x800000e1342d7221 */ /* 0x100fe20000010000 */
[--C-:B------:R-:W-:Y:S01]  /*5ec0*/  FADD.FTZ R52, R53, -R225.reuse ;  /* 0x800000e135347221 */ /* 0x100fe20000010000 */
[----:B----4-:R-:W-:Y:S01]  /*5ed0*/  FADD.FTZ R53, R46, -R236 ;  /* 0x800000ec2e357221 */ /* 0x010fe20000010000 */
[--C-:B------:R-:W-:Y:S01]  /*5ee0*/  FADD.FTZ R220, R220, -R225.reuse ;  /* 0x800000e1dcdc7221 */ /* 0x100fe20000010000 */
[----:B------:R-:W-:-:S02]  /*5ef0*/  FADD.FTZ R48, R48, -R225 ;  /* 0x800000e130307221 */ /* 0x000fc40000010000 */
[----:B------:R-:W-:Y:S01]  /*5f00*/  FMUL.FTZ R53, R8, R53 ;  /* 0x0000003508357220 */ /* 0x000fe20000410000 */
[----:B------:R-:W-:Y:S01]  /*5f10*/  FFMA.FTZ R8, -R20, R20, 1 ;  /* 0x3f80000014087423 */ /* 0x000fe20000010114 */
[----:B------:R-:W-:Y:S01]  /*5f20*/  FFMA.FTZ R20, -R24, R24, 1 ;  /* 0x3f80000018147423 */ /* 0x000fe20000010118 */
[----:B------:R-:W-:Y:S01]  /*5f30*/  FFMA.FTZ R24, -R26, R26, 1 ;  /* 0x3f8000001a187423 */ /* 0x000fe2000001011a */
[----:B------:R-:W-:Y:S01]  /*5f40*/  FADD.FTZ R221, R221, -R225 ;  /* 0x800000e1dddd7221 */ /* 0x000fe20000010000 */
[----:B------:R-:W-:Y:S01]  /*5f50*/  MUFU.EX2 R35, R35 ;  /* 0x0000002300237308 */ /* 0x000fe20000000800 */
[----:B------:R-:W-:Y:S01]  /*5f60*/  FFMA.FTZ R10, -R10, R10, 1 ;  /* 0x3f8000000a0a7423 */ /* 0x000fe2000001010a */
[--C-:B------:R-:W-:Y:S01]  /*5f70*/  FADD.FTZ R50, R50, -R236.reuse ;  /* 0x800000ec32327221 */ /* 0x100fe20000010000 */
[----:B------:R-:W-:-:S05]  /*5f80*/  FADD.FTZ R51, R51, -R236 ;  /* 0x800000ec33337221 */ /* 0x000fca0000010000 */
[----:B------:R-:W-:Y:S01]  /*5f90*/  MUFU.EX2 R226, R226 ;  /* 0x000000e200e27308 */ /* 0x000fe20000000800 */
[----:B------:R-:W-:-:S07]  /*5fa0*/  FADD.FTZ R55, R55, -R236 ;  /* 0x800000ec37377221 */ /* 0x000fce0000010000 */
[----:B------:R-:W-:Y:S01]  /*5fb0*/  MUFU.EX2 R41, R41 ;  /* 0x0000002900297308 */ /* 0x000fe20000000800 */
[----:B------:R2:W-:Y:S01]  /*5fc0*/  STSM.16.M88.2 [R0+0x2c500], R6 ;  /* 0x02c5000600007844 */ /* 0x0005e20000000100 */
[----:B------:R-:W-:Y:S01]  /*5fd0*/  FMUL.FTZ R48, R232, R48 ;  /* 0x00000030e8307220 */ /* 0x000fe20000410000 */
[----:B-----5:R-:W-:-:S05]  /*5fe0*/  FMUL.FTZ R26, R31, R217 ;  /* 0x000000d91f1a7220 */ /* 0x020fca0000410000 */
[----:B------:R-:W-:Y:S01]  /*5ff0*/  MUFU.EX2 R32, R32 ;  /* 0x0000002000207308 */ /* 0x000fe20000000800 */
[----:B------:R-:W-:-:S07]  /*6000*/  FMUL.FTZ R12, R12, R48 ;  /* 0x000000300c0c7220 */ /* 0x000fce0000410000 */
[----:B------:R-:W-:Y:S01]  /*6010*/  MUFU.EX2 R42, R42 ;  /* 0x0000002a002a7308 */ /* 0x000fe20000000800 */
[--C-:B------:R-:W-:Y:S01]  /*6020*/  FADD.FTZ R54, R54, -R236.reuse ;  /* 0x800000ec36367221 */ /* 0x100fe20000010000 */
[----:B------:R-:W-:Y:S01]  /*6030*/  FFMA.FTZ R23, -R23, R23, 1 ;  /* 0x3f80000017177423 */ /* 0x000fe20000010117 */
[--C-:B------:R-:W-:Y:S01]  /*6040*/  FADD.FTZ R223, R223, -R236.reuse ;  /* 0x800000ecdfdf7221 */ /* 0x100fe20000010000 */
[----:B------:R-:W-:Y:S01]  /*6050*/  FFMA.FTZ R22, -R22, R22, 1 ;  /* 0x3f80000016167423 */ /* 0x000fe20000010116 */
[--C-:B------:R-:W-:Y:S01]  /*6060*/  FADD.FTZ R218, R218, -R236.reuse ;  /* 0x800000ecdada7221 */ /* 0x100fe20000010000 */
[--C-:B------:R-:W-:Y:S01]  /*6070*/  FADD.FTZ R222, R222, -R236.reuse ;  /* 0x800000ecdede7221 */ /* 0x100fe20000010000 */
[--C-:B------:R-:W-:Y:S01]  /*6080*/  FADD.FTZ R219, R219, -R236.reuse ;  /* 0x800000ecdbdb7221 */ /* 0x100fe20000010000 */
[----:B--2---:R-:W2:Y:S01]  /*6090*/  MUFU.EX2 R6, R39 ;  /* 0x0000002700067308 */ /* 0x004ea20000000800 */
[----:B------:R-:W-:Y:S01]  /*60a0*/  FFMA.FTZ R7, -R13, R13, 1 ;  /* 0x3f8000000d077423 */ /* 0x000fe2000001010d */
[----:B------:R-:W-:Y:S01]  /*60b0*/  FFMA.FTZ R13, -R21, R21, 1 ;  /* 0x3f800000150d7423 */ /* 0x000fe20000010115 */
[----:B------:R-:W-:Y:S01]  /*60c0*/  FFMA.FTZ R21, -R25, R25, 1 ;  /* 0x3f80000019157423 */ /* 0x000fe20000010119 */
[----:B-1----:R-:W-:Y:S01]  /*60d0*/  FMUL.FTZ R25, R33, R220 ;  /* 0x000000dc21197220 */ /* 0x002fe20000410000 */
[----:B------:R-:W-:Y:S01]  /*60e0*/  FFMA.FTZ R29, -R29, R29, 1 ;  /* 0x3f8000001d1d7423 */ /* 0x000fe2000001011d */
[----:B------:R-:W-:Y:S01]  /*60f0*/  FADD.FTZ R47, R47, -R236 ;  /* 0x800000ec2f2f7221 */ /* 0x000fe20000010000 */
[----:B------:R-:W-:Y:S01]  /*6100*/  FMUL.FTZ R21, R21, R26 ;  /* 0x0000001a15157220 */ /* 0x000fe20000410000 */
[----:B------:R-:W-:Y:S01]  /*6110*/  FMUL.FTZ R24, R24, R25 ;  /* 0x0000001918187220 */ /* 0x000fe20000410000 */
[----:B------:R-:W-:Y:S01]  /*6120*/  FFMA.FTZ R25, -R27, R27, 1 ;  /* 0x3f8000001b197423 */ /* 0x000fe2000001011b */
[----:B------:R-:W1:Y:S01]  /*6130*/  MUFU.EX2 R46, R43 ;  /* 0x0000002b002e7308 */ /* 0x000e620000000800 */
[----:B------:R-:W-:Y:S01]  /*6140*/  FADD.FTZ R48, R49, -R225 ;  /* 0x800000e131307221 */ /* 0x000fe20000010000 */
[----:B------:R-:W-:Y:S01]  /*6150*/  FFMA.FTZ R28, -R28, R28, 1 ;  /* 0x3f8000001c1c7423 */ /* 0x000fe2000001011c */
[----:B------:R-:W-:Y:S01]  /*6160*/  FFMA.FTZ R30, -R30, R30, 1 ;  /* 0x3f8000001e1e7423 */ /* 0x000fe2000001011e */
[----:B------:R-:W-:Y:S01]  /*6170*/  UMOV UR57, 0x40000040 ;  /* 0x4000004000397882 */ /* 0x000fe20000000000 */
[----:B------:R-:W-:Y:S01]  /*6180*/  UMOV UR59, 0x40 ;  /* 0x00000040003b7882 */ /* 0x000fe20000000000 */
[----:B------:R-:W-:Y:S01]  /*6190*/  UMOV UR15, 0x40 ;  /* 0x00000040000f7882 */ /* 0x000fe20000000000 */
[----:B--2---:R-:W-:Y:S01]  /*61a0*/  FMUL.FTZ R26, R6, R221 ;  /* 0x000000dd061a7220 */ /* 0x004fe20000410000 */
[----:B------:R-:W-:Y:S01]  /*61b0*/  UMOV UR11, 0x40 ;  /* 0x00000040000b7882 */ /* 0x000fe20000000000 */
[----:B------:R-:W-:Y:S01]  /*61c0*/  UMOV UR19, 0x40 ;  /* 0x0000004000137882 */ /* 0x000fe20000000000 */
[----:B------:R-:W-:Y:S01]  /*61d0*/  UMOV UR49, 0x40000040 ;  /* 0x4000004000317882 */ /* 0x000fe20000000000 */
[----:B------:R-:W-:Y:S01]  /*61e0*/  FMUL.FTZ R25, R25, R26 ;  /* 0x0000001a19197220 */ /* 0x000fe20000410000 */
[----:B------:R-:W-:Y:S01]  /*61f0*/  FFMA.FTZ R26, -R14, R14, 1 ;  /* 0x3f8000000e1a7423 */ /* 0x000fe2000001010e */
[----:B------:R-:W-:-:S02]  /*6200*/  VIADD R14, R17, 0x2c500 ;  /* 0x0002c500110e7836 */ /* 0x000fc40000000000 */
[----:B------:R-:W-:Y:S01]  /*6210*/  FMUL.FTZ R48, R227, R48 ;  /* 0x00000030e3307220 */ /* 0x000fe20000410000 */
[----:B------:R-:W-:Y:S01]  /*6220*/  FMUL.FTZ R53, R10, R53 ;  /* 0x000000350a357220 */ /* 0x000fe20000410000 */
[----:B------:R-:W-:Y:S01]  /*6230*/  UMOV UR51, 0x40 ;  /* 0x0000004000337882 */ /* 0x000fe20000000000 */
[----:B------:R-:W-:Y:S01]  /*6240*/  UMOV UR55, 0x40 ;  /* 0x0000004000377882 */ /* 0x000fe20000000000 */
[----:B------:R-:W-:Y:S01]  /*6250*/  SHF.R.U32.HI R14, RZ, 0x4, R14 ;  /* 0x00000004ff0e7819 */ /* 0x000fe2000001160e */
[----:B------:R-:W-:Y:S01]  /*6260*/  FMUL.FTZ R7, R7, R48 ;  /* 0x0000003007077220 */ /* 0x000fe20000410000 */
[----:B------:R2:W3:Y:S01]  /*6270*/  MUFU.EX2 R10, R37 ;  /* 0x00000025000a7308 */ /* 0x0004e20000000800 */
[----:B------:R-:W-:Y:S01]  /*6280*/  FFMA.FTZ R48, -R11, R11, 1 ;  /* 0x3f8000000b307423 */ /* 0x000fe2000001010b */
[----:B------:R-:W-:Y:S01]  /*6290*/  FADD.FTZ R49, R216, -R225 ;  /* 0x800000e1d8317221 */ /* 0x000fe20000010000 */
[----:B------:R-:W-:Y:S01]  /*62a0*/  FMUL.FTZ R11, R35, R50 ;  /* 0x00000032230b7220 */ /* 0x000fe20000410000 */
[----:B------:R-:W-:Y:S01]  /*62b0*/  LOP3.LUT R27, R14, 0x3fff, RZ, 0xc0, !PT ;  /* 0x00003fff0e1b7812 */ /* 0x000fe200078ec0ff */
[----:B-1----:R-:W-:Y:S01]  /*62c0*/  FMUL.FTZ R14, R46, R51 ;  /* 0x000000332e0e7220 */ /* 0x002fe20000410000 */
[----:B------:R-:W-:Y:S01]  /*62d0*/  UMOV UR47, 0x40 ;  /* 0x00000040002f7882 */ /* 0x000fe20000000000 */
[----:B------:R-:W-:Y:S01]  /*62e0*/  UMOV UR29, 0x40000040 ;  /* 0x40000040001d7882 */ /* 0x000fe20000000000 */
[----:B------:R-:W1:Y:S01]  /*62f0*/  MUFU.EX2 R225, R38 ;  /* 0x0000002600e17308 */ /* 0x000e620000000800 */
[----:B--2---:R-:W-:Y:S01]  /*6300*/  FFMA.FTZ R37, -R15, R15, 1 ;  /* 0x3f8000000f257423 */ /* 0x004fe2000001010f */
[----:B------:R-:W-:Y:S01]  /*6310*/  LOP3.LUT R27, R27, 0x80000, RZ, 0xfc, !PT ;  /* 0x000800001b1b7812 */ /* 0x000fe200078efcff */
[----:B------:R-:W-:Y:S01]  /*6320*/  FMUL.FTZ R26, R26, R11 ;  /* 0x0000000b1a1a7220 */ /* 0x000fe20000410000 */
[----:B------:R-:W-:Y:S01]  /*6330*/  UMOV UR31, 0x40 ;  /* 0x00000040001f7882 */ /* 0x000fe20000000000 */
[----:B------:R-:W-:Y:S01]  /*6340*/  FMUL.FTZ R37, R37, R14 ;  /* 0x0000000e25257220 */ /* 0x000fe20000410000 */
[----:B------:R-:W-:Y:S01]  /*6350*/  UMOV UR43, 0x40 ;  /* 0x00000040002b7882 */ /* 0x000fe20000000000 */
[----:B------:R-:W-:Y:S01]  /*6360*/  UMOV UR39, 0x40 ;  /* 0x0000004000277882 */ /* 0x000fe20000000000 */
[----:B------:R-:W2:Y:S01]  /*6370*/  MUFU.EX2 R11, R40 ;  /* 0x00000028000b7308 */ /* 0x000ea20000000800 */
[----:B------:R-:W-:Y:S01]  /*6380*/  VIADD R14, R27, 0x80 ;  /* 0x000000801b0e7836 */ /* 0x000fe20000000000 */
[----:B------:R-:W-:Y:S01]  /*6390*/  UMOV UR35, 0x40 ;  /* 0x0000004000237882 */ /* 0x000fe20000000000 */
[----:B------:R-:W-:Y:S01]  /*63a0*/  UMOV UR27, 0x40 ;  /* 0x00000040001b7882 */ /* 0x000fe20000000000 */
[----:B------:R-:W-:Y:S01]  /*63b0*/  UMOV UR23, 0x40 ;  /* 0x0000004000177882 */ /* 0x000fe20000000000 */
[----:B------:R-:W4:Y:S01]  /*63c0*/  LDL R235, [R1] ;  /* 0x0000000001eb7983 */ /* 0x000f220000100800 */
[----:B------:R-:W-:Y:S01]  /*63d0*/  R2UR UR4, R14 ;  /* 0x000000000e0472ca */ /* 0x000fe200000e0000 */
[----:B---3--:R-:W-:Y:S01]  /*63e0*/  FMUL.FTZ R14, R10, R55 ;  /* 0x000000370a0e7220 */ /* 0x008fe20000410000 */
[----:B------:R3:W5:Y:S01]  /*63f0*/  MUFU.EX2 R15, R36 ;  /* 0x00000024000f7308 */ /* 0x0007620000000800 */
[----:B-1----:R-:W-:Y:S01]  /*6400*/  FMUL.FTZ R39, R225, R54 ;  /* 0x00000036e1277220 */ /* 0x002fe20000410000 */
[----:B------:R-:W-:Y:S01]  /*6410*/  FMUL.FTZ R223, R226, R223 ;  /* 0x000000dfe2df7220 */ /* 0x000fe20000410000 */
[----:B------:R-:W-:Y:S01]  /*6420*/  FMUL.FTZ R23, R23, R14 ;  /* 0x0000000e17177220 */ /* 0x000fe20000410000 */
[----:B------:R-:W-:Y:S01]  /*6430*/  FFMA.FTZ R14, -R34, R34, 1 ;  /* 0x3f800000220e7423 */ /* 0x000fe20000010122 */
[----:B------:R-:W-:Y:S01]  /*6440*/  FMUL.FTZ R45, R224, R45 ;  /* 0x0000002de02d7220 */ /* 0x000fe20000410000 */
[----:B------:R-:W-:Y:S01]  /*6450*/  F2FP.BF16.F32.PACK_AB R232, R227, R232 ;  /* 0x000000e8e3e8723e */ /* 0x000fe200000010ff */
[----:B------:R-:W-:Y:S01]  /*6460*/  FMUL.FTZ R47, R234, R47 ;  /* 0x0000002fea2f7220 */ /* 0x000fe20000410000 */
[----:B------:R-:W-:Y:S01]  /*6470*/  F2FP.BF16.F32.PACK_AB R233, R46, R35 ;  /* 0x000000232ee9723e */ /* 0x000fe200000010ff */
[----:B---3--:R-:W-:Y:S01]  /*6480*/  FMUL.FTZ R36, R22, R39 ;  /* 0x0000002716247220 */ /* 0x008fe20000410000 */
[----:B--2---:R-:W-:Y:S01]  /*6490*/  FMUL.FTZ R39, R11, R218 ;  /* 0x000000da0b277220 */ /* 0x004fe20000410000 */
[----:B------:R-:W-:Y:S01]  /*64a0*/  F2FP.BF16.F32.PACK_AB R224, R41, R224 ;  /* 0x000000e029e0723e */ /* 0x000fe200000010ff */
[----:B------:R-:W-:Y:S01]  /*64b0*/  FMUL.FTZ R223, R14, R223 ;  /* 0x000000df0edf7220 */ /* 0x000fe20000410000 */
[----:B------:R-:W-:Y:S01]  /*64c0*/  F2FP.BF16.F32.PACK_AB R225, R10, R225 ;  /* 0x000000e10ae1723e */ /* 0x000fe200000010ff */
[----:B------:R-:W-:Y:S01]  /*64d0*/  STSM.16.M88.2 [R0+0x2cd00], R232 ;  /* 0x02cd00e800007844 */ /* 0x000fe20000000100 */
[----:B------:R-:W-:Y:S01]  /*64e0*/  F2FP.BF16.F32.PACK_AB R10, R31, R32 ;  /* 0x000000201f0a723e */ /* 0x000fe200000010ff */
[C---:B------:R-:W-:Y:S01]  /*64f0*/  FMUL.FTZ R22, R42.reuse, R219 ;  /* 0x000000db2a167220 */ /* 0x040fe20000410000 */
[----:B-----5:R-:W-:Y:S01]  /*6500*/  FMUL.FTZ R43, R15, R222 ;  /* 0x000000de0f2b7220 */ /* 0x020fe20000410000 */
[----:B------:R-:W-:Y:S01]  /*6510*/  F2FP.BF16.F32.PACK_AB R11, R42, R11 ;  /* 0x0000000b2a0b723e */ /* 0x000fe200000010ff */
[----:B------:R-:W-:Y:S01]  /*6520*/  STSM.16.M88.2 [R0+0x2d500], R224 ;  /* 0x02d500e000007844 */ /* 0x000fe20000000100 */
[----:B------:R-:W-:Y:S01]  /*6530*/  F2FP.BF16.F32.PACK_AB R14, R6, R33 ;  /* 0x00000021060e723e */ /* 0x000fe200000010ff */
[----:B------:R-:W-:Y:S01]  /*6540*/  FMUL.FTZ R29, R29, R22 ;  /* 0x000000161d1d7220 */ /* 0x000fe20000410000 */
[----:B------:R-:W-:Y:S01]  /*6550*/  F2FP.BF16.F32.PACK_AB R15, R226, R15 ;  /* 0x0000000fe20f723e */ /* 0x000fe200000010ff */
[----:B------:R-:W-:Y:S01]  /*6560*/  STSM.16.M88.2 [R0+0x2dd00], R10 ;  /* 0x02dd000a00007844 */ /* 0x000fe20000000100 */
[----:B------:R-:W-:-:S02]  /*6570*/  IMAD R22, R4, 0x2000, R5 ;  /* 0x0000200004167824 */ /* 0x000fc400078e0205 */
[----:B------:R-:W-:Y:S01]  /*6580*/  FMUL.FTZ R52, R41, R52 ;  /* 0x0000003429347220 */ /* 0x000fe20000410000 */
[----:B------:R-:W-:Y:S01]  /*6590*/  FMUL.FTZ R49, R32, R49 ;  /* 0x0000003120317220 */ /* 0x000fe20000410000 */
[----:B------:R1:W-:Y:S01]  /*65a0*/  STSM.16.M88.2 [R0+0x2e500], R14 ;  /* 0x02e5000e00007844 */ /* 0x0003e20000000100 */
[----:B------:R-:W-:Y:S01]  /*65b0*/  VIADD R38, R27, 0x100 ;  /* 0x000001001b267836 */ /* 0x000fe20000000000 */
[----:B------:R-:W-:Y:S01]  /*65c0*/  SHF.R.U32.HI R6, RZ, 0x4, R22 ;  /* 0x00000004ff067819 */ /* 0x000fe20000011616 */
[----:B------:R-:W-:Y:S01]  /*65d0*/  FMUL.FTZ R48, R48, R47 ;  /* 0x0000002f30307220 */ /* 0x000fe20000410000 */
[----:B------:R2:W-:Y:S06]  /*65e0*/  MEMBAR.ALL.CTA ;  /* 0x0000000000007992 */ /* 0x0005ec0000008000 */
[----:B--2---:R-:W2:Y:S01]  /*65f0*/  FENCE.VIEW.ASYNC.S ;  /* 0x00000000000073c6 */ /* 0x004ea20000000000 */
[----:B------:R-:W-:Y:S01]  /*6600*/  FMUL.FTZ R8, R8, R45 ;  /* 0x0000002d08087220 */ /* 0x000fe20000410000 */
[----:B------:R-:W-:Y:S01]  /*6610*/  FMUL.FTZ R13, R13, R52 ;  /* 0x000000340d0d7220 */ /* 0x000fe20000410000 */
[----:B------:R-:W-:Y:S01]  /*6620*/  FMUL.FTZ R20, R20, R49 ;  /* 0x0000003114147220 */ /* 0x000fe20000410000 */
[----:B------:R-:W-:Y:S01]  /*6630*/  R2UR UR5, R38 ;  /* 0x00000000260572ca */ /* 0x000fe200000e0000 */
[----:B------:R-:W-:Y:S01]  /*6640*/  FMUL.FTZ R28, R28, R39 ;  /* 0x000000271c1c7220 */ /* 0x000fe20000410000 */
[----:B------:R-:W-:Y:S01]  /*6650*/  LOP3.LUT R6, R6, 0x3fff, RZ, 0xc0, !PT ;  /* 0x00003fff06067812 */ /* 0x000fe200078ec0ff */
[----:B------:R-:W-:-:S02]  /*6660*/  VIADD R38, R27, 0x180 ;  /* 0x000001801b267836 */ /* 0x000fc40000000000 */
[----:B------:R-:W-:Y:S01]  /*6670*/  FMUL.FTZ R34, R30, R43 ;  /* 0x0000002b1e227220 */ /* 0x000fe20000410000 */
[----:B------:R-:W-:Y:S01]  /*6680*/  F2FP.BF16.F32.PACK_AB R44, R9, R44 ;  /* 0x0000002c092c723e */ /* 0x000fe200000010ff */
[----:B------:R-:W-:Y:S01]  /*6690*/  VIADD R5, R27, 0x200 ;  /* 0x000002001b057836 */ /* 0x000fe20000000000 */
[----:B------:R-:W-:Y:S01]  /*66a0*/  F2FP.BF16.F32.PACK_AB R45, R48, R53 ;  /* 0x00000035302d723e */ /* 0x000fe200000010ff */
[----:B------:R-:W-:Y:S01]  /*66b0*/  UMOV UR13, UR57 ;  /* 0x00000039000d7c82 */ /* 0x000fe20008000000 */
        /* <DEDUP_REMOVED lines=9> */
[C---:B------:R-:W-:Y:S01]  /*6750*/  VIADD R7, R27.reuse, 0x10 ;  /* 0x000000101b077836 */ /* 0x040fe20000000000 */
[C---:B------:R-:W-:Y:S01]  /*6760*/  R2UR UR56, R6.reuse ;  /* 0x00000000063872ca */ /* 0x040fe200000e0000 */
[----:B--2---:R-:W-:Y:S01]  /*6770*/  BAR.SYNC.DEFER_BLOCKING 0x9, 0x100 ;  /* 0x0244000000007b1d */ /* 0x004fe20000010000 */
[----:B------:R-:W-:Y:S01]  /*6780*/  R2UR UR58, R27 ;  /* 0x000000001b3a72ca */ /* 0x000fe200000e0000 */
[----:B-1----:R-:W-:Y:S01]  /*6790*/  VIADD R14, R6, 0x180 ;  /* 0x00000180060e7836 */ /* 0x002fe20000000000 */
[----:B------:R-:W-:Y:S01]  /*67a0*/  F2FP.BF16.F32.PACK_AB R21, R29, R28 ;  /* 0x0000001c1d15723e */ /* 0x000fe200000010ff */
[----:B------:R-:W-:Y:S01]  /*67b0*/  VIADD R15, R27, 0x30 ;  /* 0x000000301b0f7836 */ /* 0x000fe20000000000 */
[----:B------:R-:W-:Y:S01]  /*67c0*/  F2FP.BF16.F32.PACK_AB R24, R25, R24 ;  /* 0x000000181918723e */ /* 0x000fe200000010ff */
[----:B------:R-:W-:Y:S01]  /*67d0*/  UMOV UR53, UR49 ;  /* 0x0000003100357c82 */ /* 0x000fe20008000000 */
[----:B------:R-:W-:Y:S01]  /*67e0*/  R2UR UR6, R38 ;  /* 0x00000000260672ca */ /* 0x000fe200000e0000 */
[----:B------:R-:W-:Y:S01]  /*67f0*/  UMOV UR45, UR49 ;  /* 0x00000031002d7c82 */ /* 0x000fe20008000000 */
[----:B------:R-:W-:Y:S01]  /*6800*/  F2FP.BF16.F32.PACK_AB R25, R223, R34 ;  /* 0x00000022df19723e */ /* 0x000fe200000010ff */
        /* <DEDUP_REMOVED lines=8> */
[----:B------:R-:W-:Y:S01]  /*6890*/  UMOV UR37, UR29 ;  /* 0x0000001d00257c82 */ /* 0x000fe20008000000 */
[----:B------:R-:W-:Y:S01]  /*68a0*/  UMOV UR33, UR29 ;  /* 0x0000001d00217c82 */ /* 0x000fe20008000000 */
[----:B------:R-:W-:Y:S01]  /*68b0*/  UMOV UR18, UR6 ;  /* 0x0000000600127c82 */ /* 0x000fe20008000000 */
[----:B------:R-:W-:Y:S01]  /*68c0*/  R2UR UR48, R5 ;  /* 0x00000000053072ca */ /* 0x000fe200000e0000 */
[----:B------:R-:W-:Y:S01]  /*68d0*/  VIADD R5, R27, 0x90 ;  /* 0x000000901b057836 */ /* 0x000fe20000000000 */
[----:B------:R-:W-:Y:S01]  /*68e0*/  R2UR UR5, R7 ;  /* 0x00000000070572ca */ /* 0x000fe200000e0000 */
[----:B------:R-:W-:Y:S01]  /*68f0*/  STSM.16.M88.2 [R0+0x2ed00], R44 ;  /* 0x02ed002c00007844 */ /* 0x000fe20000000100 */
[----:B------:R-:W-:Y:S01]  /*6900*/  VIADD R7, R27, 0x20 ;  /* 0x000000201b077836 */ /* 0x000fe20000000000 */
[----:B------:R-:W-:Y:S01]  /*6910*/  UMOV UR25, UR29 ;  /* 0x0000001d00197c82 */ /* 0x000fe20008000000 */
[----:B------:R-:W-:Y:S01]  /*6920*/  R2UR UR4, R5 ;  /* 0x00000000050472ca */ /* 0x000fe200000e0000 */
[----:B------:R-:W-:Y:S01]  /*6930*/  STSM.16.M88.2 [R0+0x2f500], R30 ;  /* 0x02f5001e00007844 */ /* 0x000fe20000000100 */
[----:B------:R-:W-:Y:S01]  /*6940*/  VIADD R5, R27, 0x190 ;  /* 0x000001901b057836 */ /* 0x000fe20000000000 */
[----:B------:R-:W-:Y:S01]  /*6950*/  R2UR UR30, R7 ;  /* 0x00000000071e72ca */ /* 0x000fe200000e0000 */
[----:B------:R-:W-:Y:S01]  /*6960*/  VIADD R7, R27, 0x120 ;  /* 0x000001201b077836 */ /* 0x000fe20000000000 */
[----:B------:R-:W-:Y:S01]  /*6970*/  STSM.16.M88.2 [R0+0x2fd00], R8 ;  /* 0x02fd000800007844 */ /* 0x000fe20000000100 */
[----:B------:R-:W-:Y:S01]  /*6980*/  MOV R216, UR58 ;  /* 0x0000003a00d87c02 */ /* 0x000fe20008000f00 */
[----:B------:R-:W-:Y:S01]  /*6990*/  UMOV UR52, UR48 ;  /* 0x0000003000347c82 */ /* 0x000fe20008000000 */
[----:B------:R-:W-:Y:S01]  /*69a0*/  R2UR UR54, R5 ;  /* 0x00000000053672ca */ /* 0x000fe200000e0000 */
[----:B------:R1:W-:Y:S01]  /*69b0*/  STSM.16.M88.2 [R0+0x30500], R20 ;  /* 0x0305001400007844 */ /* 0x0003e20000000100 */
[----:B------:R-:W-:Y:S01]  /*69c0*/  VIADD R5, R27, 0x210 ;  /* 0x000002101b057836 */ /* 0x000fe20000000000 */
[----:B------:R-:W-:Y:S01]  /*69d0*/  UMOV UR44, UR48 ;  /* 0x00000030002c7c82 */ /* 0x000fe20008000000 */
[----:B------:R-:W-:Y:S01]  /*69e0*/  R2UR UR38, R7 ;  /* 0x00000000072672ca */ /* 0x000fe200000e0000 */
[----:B------:R2:W-:Y:S01]  /*69f0*/  STSM.16.M88.2 [R0+0x30d00], R24 ;  /* 0x030d001800007844 */ /* 0x0005e20000000100 */
[----:B------:R-:W-:Y:S01]  /*6a00*/  WARPGROUP.ARRIVE ;  /* 0x00000000000079c5 */ /* 0x000fe20000000000 */
[----:B------:R-:W-:Y:S01]  /*6a10*/  R2UR UR46, R5 ;  /* 0x00000000052e72ca */ /* 0x000fe200000e0000 */
[----:B------:R-:W-:Y:S01]  /*6a20*/  VIADD R5, R6, 0x100 ;  /* 0x0000010006057836 */ /* 0x000fe20000000000 */
[----:B------:R-:W-:Y:S01]  /*6a30*/  MOV R217, UR59 ;  /* 0x0000003b00d97c02 */ /* 0x000fe20008000f00 */
[----:B------:R-:W-:-:S02]  /*6a40*/  VIADD R7, R17, 0x2ed00 ;  /* 0x0002ed0011077836 */ /* 0x000fc40000000000 */
[----:B------:R-:W-:Y:S01]  /*6a50*/  HGMMA.64x16x16.F32.BF16 R56, gdesc[UR56].tnspA.tnspB, R56 ;  /* 0x60200000383879f0 */ /* 0x000fe20008701838 */
[----:B------:R-:W-:Y:S01]  /*6a60*/  R2UR UR28, R5 ;  /* 0x00000000051c72ca */ /* 0x000fe200000e0000 */
[C---:B------:R-:W-:Y:S01]  /*6a70*/  VIADD R5, R27.reuse, 0xa0 ;  /* 0x000000a01b057836 */ /* 0x040fe20000000000 */
[----:B------:R-:W-:Y:S01]  /*6a80*/  SHF.R.U32.HI R7, RZ, 0x4, R7 ;  /* 0x00000004ff077819 */ /* 0x000fe20000011607 */
[----:B------:R-:W-:Y:S01]  /*6a90*/  HGMMA.64x16x16.F32.BF16 R64, gdesc[UR12].tnspA.tnspB, R64 ;  /* 0x602000000c4079f0 */ /* 0x000fe20008701840 */
[----:B-1----:R-:W-:Y:S01]  /*6aa0*/  VIADD R20, R27, 0xb0 ;  /* 0x000000b01b147836 */ /* 0x002fe20000000000 */
[----:B------:R-:W-:Y:S01]  /*6ab0*/  UMOV UR12, UR14 ;  /* 0x0000000e000c7c82 */ /* 0x000fe20008000000 */
        /* <DEDUP_REMOVED lines=21> */
[----:B------:R-:W-:Y:S01]  /*6c10*/  UMOV UR40, UR28 ;  /* 0x0000001c00287c82 */ /* 0x000fe20008000000 */
[----:B------:R-:W-:Y:S01]  /*6c20*/  UMOV UR36, UR28 ;  /* 0x0000001c00247c82 */ /* 0x000fe20008000000 */
[----:B------:R-:W-:Y:S01]  /*6c30*/  UMOV UR32, UR28 ;  /* 0x0000001c00207c82 */ /* 0x000fe20008000000 */
[----:B------:R-:W-:Y:S01]  /*6c40*/  UMOV UR24, UR28 ;  /* 0x0000001c00187c82 */ /* 0x000fe20008000000 */
[----:B------:R-:W-:Y:S01]  /*6c50*/  R2UR UR26, R5 ;  /* 0x00000000051a72ca */ /* 0x000fe200000e0000 */
[----:B------:R-:W-:Y:S01]  /*6c60*/  IMAD R5, R4, 0x2800, R17 ;  /* 0x0000280004057824 */ /* 0x000fe200078e0211 */
[----:B------:R-:W-:Y:S01]  /*6c70*/  LOP3.LUT R23, R7, 0x3fff, RZ, 0xc0, !PT ;  /* 0x00003fff07177812 */ /* 0x000fe200078ec0ff */
[----:B------:R-:W-:Y:S01]  /*6c80*/  UMOV UR13, UR15 ;  /* 0x0000000f000d7c82 */ /* 0x000fe20008000000 */
[----:B------:R-:W-:Y:S01]  /*6c90*/  MOV R8, UR56 ;  /* 0x0000003800087c02 */ /* 0x000fe20008000f00 */
[----:B------:R-:W-:Y:S01]  /*6ca0*/  UMOV UR56, UR12 ;  /* 0x0000000c00387c82 */ /* 0x000fe20008000000 */
[----:B------:R-:W-:Y:S01]  /*6cb0*/  SHF.R.U32.HI R5, RZ, 0x4, R5 ;  /* 0x00000004ff057819 */ /* 0x000fe20000011605 */
[----:B------:R-:W-:Y:S01]  /*6cc0*/  UMOV UR15, 0x40 ;  /* 0x00000040000f7882 */ /* 0x000fe20000000000 */
[----:B------:R-:W-:-:S02]  /*6cd0*/  LOP3.LUT R7, R23, 0x400000, RZ, 0xfc, !PT ;  /* 0x0040000017077812 */ /* 0x000fc400078efcff */
[----:B------:R-:W-:Y:S02]  /*6ce0*/  LOP3.LUT R5, R5, 0x3fff, RZ, 0xc0, !PT ;  /* 0x00003fff05057812 */ /* 0x000fe400078ec0ff */
[----:B------:R-:W-:Y:S02]  /*6cf0*/  R2UR UR4, R7 ;  /* 0x00000000070472ca */ /* 0x000fe400000e0000 */
[----:B------:R-:W-:Y:S01]  /*6d00*/  MOV R219, UR57 ;  /* 0x0000003900db7c02 */ /* 0x000fe20008000f00 */
[----:B------:R-:W-:Y:S01]  /*6d10*/  UMOV UR57, UR13 ;  /* 0x0000000d00397c82 */ /* 0x000fe20008000000 */
[----:B------:R-:W-:Y:S02]  /*6d20*/  MOV R12, UR56 ;  /* 0x00000038000c7c02 */ /* 0x000fe40008000f00 */
        /* <DEDUP_REMOVED lines=17> */
[----:B------:R-:W-:Y:S01]  /*6e40*/  HGMMA.64x16x16.F32.BF16 R88, gdesc[UR44].tnspA.tnspB, R88 ;  /* 0x602000002c5879f0 */ /* 0x000fe20008701858 */
[----:B------:R-:W-:Y:S01]  /*6e50*/  R2UR UR8, R14 ;  /* 0x000000000e0872ca */ /* 0x000fe200000e0000 */
[----:B------:R-:W-:Y:S01]  /*6e60*/  VIADD R14, R27, 0x130 ;  /* 0x000001301b0e7836 */ /* 0x000fe20000000000 */
        /* <DEDUP_REMOVED lines=54> */
[----:B------:R-:W-:Y:S02]  /*71d0*/  R2UR UR4, R14 ;  /* 0x000000000e0472ca */ /* 0x000fe400000e0000 */
        /* <DEDUP_REMOVED lines=8> */
[----:B------:R-:W-:Y:S02]  /*7260*/  IMAD.U32 R14, RZ, RZ, UR58 ;  /* 0x0000003aff0e7e24 */ /* 0x000fe4000f8e00ff */
[----:B------:R-:W-:Y:S01]  /*7270*/  IMAD.U32 R15, RZ, RZ, UR59 ;  /* 0x0000003bff0f7e24 */ /* 0x000fe2000f8e00ff */
[----:B------:R-:W-:Y:S01]  /*7280*/  HGMMA.64x64x16.F32.BF16 R24, gdesc[UR56].tnspA, R24 ;  /* 0x20e00000381879f0 */ /* 0x000fe20008701818 */
[----:B------:R-:W-:Y:S01]  /*7290*/  R2UR UR57, R13 ;  /* 0x000000000d3972ca */ /* 0x000fe200000e0000 */
[----:B------:R-:W-:Y:S01]  /*72a0*/  VIADD R13, R7, 0x100 ;  /* 0x00000100070d7836 */ /* 0x000fe20000000000 */
[----:B------:R-:W-:Y:S01]  /*72b0*/  R2UR UR56, R12 ;  /* 0x000000000c3872ca */ /* 0x000fe200000e0000 */
[----:B------:R-:W-:Y:S01]  /*72c0*/  VIADD R12, R5, 0x100 ;  /* 0x00000100050c7836 */ /* 0x000fe20000000000 */
[----:B------:R-:W-:-:S02]  /*72d0*/  R2UR UR59, R221 ;  /* 0x00000000dd3b72ca */ /* 0x000fc400000e0000 */
[----:B------:R-:W-:Y:S02]  /*72e0*/  R2UR UR58, R220 ;  /* 0x00000000dc3a72ca */ /* 0x000fe400000e0000 */
[----:B------:R-:W-:Y:S02]  /*72f0*/  R2UR UR4, R12 ;  /* 0x000000000c0472ca */ /* 0x000fe400000e0000 */
[----:B------:R-:W-:-:S03]  /*7300*/  R2UR UR5, R13 ;  /* 0x000000000d0572ca */ /* 0x000fc600000e0000 */
[----:B------:R-:W-:Y:S01]  /*7310*/  UMOV UR33, UR57 ;  /* 0x0000003900217c82 */ /* 0x000fe20008000000 */
[----:B------:R-:W-:Y:S01]  /*7320*/  UMOV UR57, 0x40000040 ;  /* 0x4000004000397882 */ /* 0x000fe20000000000 */
[----:B------:R-:W-:Y:S02]  /*7330*/  UMOV UR32, UR56 ;  /* 0x0000003800207c82 */ /* 0x000fe40008000000 */
[----:B------:R-:W-:Y:S01]  /*7340*/  UMOV UR37, UR59 ;  /* 0x0000003b00257c82 */ /* 0x000fe20008000000 */
[----:B------:R-:W-:Y:S01]  /*7350*/  UMOV UR59, 0x8 ;  /* 0x00000008003b7882 */ /* 0x000fe20000000000 */
[----:B------:R-:W-:Y:S01]  /*7360*/  UMOV UR36, UR58 ;  /* 0x0000003a00247c82 */ /* 0x000fe20008000000 */
[----:B------:R-:W-:Y:S01]  /*7370*/  IMAD.U32 R13, RZ, RZ, UR59 ;  /* 0x0000003bff0d7e24 */ /* 0x000fe2000f8e00ff */
[----:B------:R-:W-:Y:S02]  /*7380*/  UMOV UR56, UR4 ;  /* 0x0000000400387c82 */ /* 0x000fe40008000000 */
[----:B------:R-:W-:-:S02]  /*7390*/  UMOV UR58, UR5 ;  /* 0x00000005003a7c82 */ /* 0x000fc40008000000 */
[----:B------:R-:W-:Y:S01]  /*73a0*/  IMAD.U32 R12, RZ, RZ, UR58 ;  /* 0x0000003aff0c7e24 */ /* 0x000fe2000f8e00ff */
[----:B------:R-:W-:Y:S01]  /*73b0*/  HGMMA.64x64x16.F32.BF16 R24, gdesc[UR56].tnspA, R24 ;  /* 0x20e00000381879f0 */ /* 0x000fe20008701818 */
[----:B------:R-:W-:Y:S01]  /*73c0*/  R2UR UR59, R11 ;  /* 0x000000000b3b72ca */ /* 0x000fe200000e0000 */
[----:B------:R-:W-:Y:S01]  /*73d0*/  VIADD R11, R7, 0x180 ;  /* 0x00000180070b7836 */ /* 0x000fe20000000000 */
[----:B------:R-:W-:Y:S01]  /*73e0*/  R2UR UR58, R10 ;  /* 0x000000000a3a72ca */ /* 0x000fe200000e0000 */
[----:B------:R-:W-:Y:S01]  /*73f0*/  VIADD R10, R5, 0x180 ;  /* 0x00000180050a7836 */ /* 0x000fe20000000000 */
        /* <DEDUP_REMOVED lines=8> */
[----:B------:R-:W-:Y:S01]  /*7480*/  UMOV UR58, UR5 ;  /* 0x00000005003a7c82 */ /* 0x000fe20008000000 */
[----:B------:R-:W-:Y:S01]  /*7490*/  R2UR UR5, R7 ;  /* 0x00000000070572ca */ /* 0x000fe200000e0000 */
[----:B------:R-:W-:Y:S01]  /*74a0*/  UMOV UR56, UR4 ;  /* 0x0000000400387c82 */ /* 0x000fe20008000000 */
        /* <DEDUP_REMOVED lines=52> */
[----:B----4-:R-:W-:Y:S02]  /*77f0*/  LEA.HI.X.SX32 R7, R7, R235, 0x1, P1 ;  /* 0x000000eb07077211 */ /* 0x010fe400008f0eff */
        /* <DEDUP_REMOVED lines=65> */
[----:B------:R-:W-:Y:S01]  /*7c10*/  UMOV UR7, 0x40 ;  /* 0x0000004000077882 */ /* 0x000fe20000000000 */
        /* <DEDUP_REMOVED lines=53> */
[----:B------:R-:W-:Y:S01]  /*7f70*/  HGMMA.64x16x16.F32.BF16 R136, gdesc[UR44].tnspA.tnspB, R136 ;  /* 0x602000002c8879f0 */ /* 0x000fe20008701888 */
[----:B------:R-:W-:Y:S01]  /*7f80*/  IMAD.U32 R222, RZ, RZ, UR10 ;  /* 0x0000000affde7e24 */ /* 0x000fe2000f8e00ff */
[----:B------:R-:W-:Y:S01]  /*7f90*/  UMOV UR48, UR44 ;  /* 0x0000002c00307c82 */ /* 0x000fe20008000000 */
        /* <DEDUP_REMOVED lines=15> */
[----:B------:R1:W-:Y:S01]  /*8090*/  REDG.E.ADD.F32x4.FTZ.RN.STRONG.GPU desc[UR56][R6.64+0x1800], R36 ;  /* 0x00180024060079a6 */ /* 0x0003e2000c10f7b8 */
[----:B------:R-:W-:-:S02]  /*80a0*/  VIADD R25, R232, 0x100 ;  /* 0x00000100e8197836 */ /* 0x000fc40000000000 */
[----:B------:R-:W-:Y:S01]  /*80b0*/  R2UR UR26, R26 ;  /* 0x000000001a1a72ca */ /* 0x000fe200000e0000 */
[----:B------:R-:W-:Y:S01]  /*80c0*/  IMAD.U32 R226, RZ, RZ, UR10 ;  /* 0x0000000affe27e24 */ /* 0x000fe2000f8e00ff */
[----:B------:R-:W-:Y:S01]  /*80d0*/  UMOV UR5, 0x40000040 ;  /* 0x4000004000057882 */ /* 0x000fe20000000000 */
[----:B------:R-:W-:Y:S01]  /*80e0*/  HGMMA.64x16x16.F32.BF16 R168, gdesc[UR48].tnspA.tnspB, R168 ;  /* 0x6020000030a879f0 */ /* 0x000fe200087018a8 */
[----:B------:R-:W-:Y:S01]  /*80f0*/  R2UR UR24, R25 ;  /* 0x00000000191872ca */ /* 0x000fe200000e0000 */
[C---:B------:R-:W-:Y:S01]  /*8100*/  VIADD R25, R24.reuse, 0x120 ;  /* 0x0000012018197836 */ /* 0x040fe20000000000 */
[----:B------:R1:W-:Y:S04]  /*8110*/  REDG.E.ADD.F32x4.FTZ.RN.STRONG.GPU desc[UR56][R6.64+0x2000], R40 ;  /* 0x00200028060079a6 */ /* 0x0003e8000c10f7b8 */
[----:B------:R-:W-:Y:S01]  /*8120*/  R2UR UR38, R25 ;  /* 0x00000000192672ca */ /* 0x000fe200000e0000 */
[----:B------:R-:W-:-:S02]  /*8130*/  VIADD R25, R24, 0x1a0 ;  /* 0x000001a018197836 */ /* 0x000fc40000000000 */
[C---:B------:R-:W-:Y:S01]  /*8140*/  VIADD R26, R24.reuse, 0xa0 ;  /* 0x000000a0181a7836 */ /* 0x040fe20000000000 */
[----:B------:R-:W-:Y:S01]  /*8150*/  UMOV UR21, UR5 ;  /* 0x0000000500157c82 */ /* 0x000fe20008000000 */
[----:B------:R-:W-:Y:S01]  /*8160*/  UMOV UR17, UR5 ;  /* 0x0000000500117c82 */ /* 0x000fe20008000000 */
[----:B------:R-:W-:Y:S01]  /*8170*/  R2UR UR34, R25 ;  /* 0x00000000192272ca */ /* 0x000fe200000e0000 */
[----:B------:R-:W-:Y:S01]  /*8180*/  VIADD R25, R24, 0x220 ;  /* 0x0000022018197836 */ /* 0x000fe20000000000 */
[----:B------:R-:W-:Y:S01]  /*8190*/  R2UR UR42, R26 ;  /* 0x000000001a2a72ca */ /* 0x000fe200000e0000 */
[----:B------:R-:W-:Y:S01]  /*81a0*/  UMOV UR40, UR24 ;  /* 0x0000001800287c82 */ /* 0x000fe20008000000 */
[----:B------:R-:W-:Y:S01]  /*81b0*/  UMOV UR36, UR24 ;  /* 0x0000001800247c82 */ /* 0x000fe20008000000 */
[----:B------:R-:W-:Y:S01]  /*81c0*/  UMOV UR32, UR24 ;  /* 0x0000001800207c82 */ /* 0x000fe20008000000 */
[----:B------:R-:W-:Y:S01]  /*81d0*/  R2UR UR30, R25 ;  /* 0x00000000191e72ca */ /* 0x000fe200000e0000 */
[----:B------:R-:W-:Y:S01]  /*81e0*/  UMOV UR28, UR24 ;  /* 0x00000018001c7c82 */ /* 0x000fe20008000000 */
[----:B------:R-:W-:Y:S01]  /*81f0*/  HGMMA.64x16x16.F32.BF16 R136, gdesc[UR24].tnspA.tnspB, R136 ;  /* 0x60200000188879f0 */ /* 0x000fe20008701888 */
[----:B------:R-:W-:Y:S01]  /*8200*/  IMAD.U32 R227, RZ, RZ, UR11 ;  /* 0x0000000bffe37e24 */ /* 0x000fe2000f8e00ff */
[----:B------:R-:W-:Y:S01]  /*8210*/  UMOV UR13, UR5 ;  /* 0x00000005000d7c82 */ /* 0x000fe20008000000 */
[----:B------:R-:W-:-:S04]  /*8220*/  UMOV UR9, UR5 ;  /* 0x0000000500097c82 */ /* 0x000fc80008000000 */
[----:B------:R-:W-:Y:S01]  /*8230*/  HGMMA.64x16x16.F32.BF16 R144, gdesc[UR40].tnspA.tnspB, R144 ;  /* 0x60200000289079f0 */ /* 0x000fe20008701890 */
[----:B------:R1:W-:Y:S01]  /*8240*/  REDG.E.ADD.F32x4.FTZ.RN.STRONG.GPU desc[UR56][R6.64+0x2800], R44 ;  /* 0x0028002c060079a6 */ /* 0x0003e2000c10f7b8 */
[----:B------:R-:W-:Y:S02]  /*8250*/  VIADD R25, R232, 0x180 ;  /* 0x00000180e8197836 */ /* 0x000fe40000000000 */
[----:B------:R-:W-:Y:S01]  /*8260*/  VIADD R26, R24, 0x30 ;  /* 0x00000030181a7836 */ /* 0x000fe20000000000 */
[----:B------:R-:W-:Y:S01]  /*8270*/  UMOV UR11, 0x40 ;  /* 0x00000040000b7882 */ /* 0x000fe20000000000 */
[----:B------:R-:W-:Y:S01]  /*8280*/  HGMMA.64x16x16.F32.BF16 R152, gdesc[UR36].tnspA.tnspB, R152 ;  /* 0x60200000249879f0 */ /* 0x000fe20008701898 */
[----:B------:R1:W-:Y:S01]  /*8290*/  REDG.E.ADD.F32x4.FTZ.RN.STRONG.GPU desc[UR56][R6.64+0x3000], R48 ;  /* 0x00300030060079a6 */ /* 0x0003e2000c10f7b8 */
[----:B------:R-:W-:Y:S02]  /*82a0*/  R2UR UR4, R25 ;  /* 0x00000000190472ca */ /* 0x000fe400000e0000 */
[----:B------:R-:W-:Y:S01]  /*82b0*/  HGMMA.64x16x16.F32.BF16 R160, gdesc[UR32].tnspA.tnspB, R160 ;  /* 0x6020000020a079f0 */ /* 0x000fe200087018a0 */
[----:B------:R-:W-:Y:S01]  /*82c0*/  R2UR UR6, R26 ;  /* 0x000000001a0672ca */ /* 0x000fe200000e0000 */
[----:B------:R1:W-:Y:S01]  /*82d0*/  REDG.E.ADD.F32x4.FTZ.RN.STRONG.GPU desc[UR56][R6.64+0x3800], R52 ;  /* 0x00380034060079a6 */ /* 0x0003e2000c10f7b8 */
[----:B------:R-:W-:-:S02]  /*82e0*/  VIADD R25, R24, 0x130 ;  /* 0x0000013018197836 */ /* 0x000fc40000000000 */
[C---:B------:R-:W-:Y:S01]  /*82f0*/  VIADD R26, R24.reuse, 0xb0 ;  /* 0x000000b0181a7836 */ /* 0x040fe20000000000 */
[----:B------:R-:W-:Y:S02]  /*8300*/  HGMMA.64x16x16.F32.BF16 R168, gdesc[UR28].tnspA.tnspB, R168 ;  /* 0x602000001ca879f0 */ /* 0x000fe400087018a8 */
[----:B------:R-:W-:Y:S01]  /*8310*/  R2UR UR18, R25 ;  /* 0x00000000191272ca */ /* 0x000fe200000e0000 */
[----:B------:R-:W-:Y:S01]  /*8320*/  VIADD R25, R24, 0x1b0 ;  /* 0x000001b018197836 */ /* 0x000fe20000000000 */
[----:B------:R-:W-:Y:S01]  /*8330*/  R2UR UR22, R26 ;  /* 0x000000001a1672ca */ /* 0x000fe200000e0000 */
[----:B------:R-:W-:Y:S01]  /*8340*/  VIADD R24, R24, 0x230 ;  /* 0x0000023018187836 */ /* 0x000fe20000000000 */
[----:B------:R-:W-:Y:S01]  /*8350*/  UMOV UR20, UR4 ;  /* 0x0000000400147c82 */ /* 0x000fe20008000000 */
[----:B------:R-:W-:Y:S01]  /*8360*/  UMOV UR16, UR4 ;  /* 0x0000000400107c82 */ /* 0x000fe20008000000 */
[----:B------:R-:W-:Y:S01]  /*8370*/  R2UR UR14, R25 ;  /* 0x00000000190e72ca */ /* 0x000fe200000e0000 */
[----:B------:R-:W-:Y:S01]  /*8380*/  UMOV UR12, UR4 ;  /* 0x00000004000c7c82 */ /* 0x000fe20008000000 */
[----:B------:R-:W-:Y:S01]  /*8390*/  R2UR UR10, R24 ;  /* 0x00000000180a72ca */ /* 0x000fe200000e0000 */
[----:B------:R-:W-:Y:S01]  /*83a0*/  UMOV UR8, UR4 ;  /* 0x0000000400087c82 */ /* 0x000fe20008000000 */
[----:B------:R-:W-:Y:S05]  /*83b0*/  HGMMA.64x16x16.F32.BF16 R136, gdesc[UR4].tnspA.tnspB, R136 ;  /* 0x60200000048879f0 */ /* 0x000fea0008701888 */
[----:B------:R-:W-:Y:S04]  /*83c0*/  HGMMA.64x16x16.F32.BF16 R144, gdesc[UR20].tnspA.tnspB, R144 ;  /* 0x60200000149079f0 */ /* 0x000fe80008701890 */
[----:B------:R-:W-:Y:S04]  /*83d0*/  HGMMA.64x16x16.F32.BF16 R152, gdesc[UR16].tnspA.tnspB, R152 ;  /* 0x60200000109879f0 */ /* 0x000fe80008701898 */
[----:B------:R-:W-:Y:S04]  /*83e0*/  HGMMA.64x16x16.F32.BF16 R160, gdesc[UR12].tnspA.tnspB, R160 ;  /* 0x602000000ca079f0 */ /* 0x000fe800087018a0 */
[----:B------:R-:W-:Y:S03]  /*83f0*/  HGMMA.64x16x16.F32.BF16 R168, gdesc[UR8].tnspA.tnspB, R168, gsb0 ;  /* 0x6020000008a879f0 */ /* 0x000fe600080018a8 */
[----:B------:R-:W-:-:S02]  /*8400*/  WARPGROUP.DEPBAR.LE gsb0, 0x1 ;  /* 0x00008000000079c5 */ /* 0x000fc40000010100 */
[----:B-1----:R-:W-:Y:S05]  /*8410*/  @!P0 BRA `(.L_x_1078) ;  /* 0x0000000000048947 */ /* 0x002fea0003800000 */
[----:B------:R-:W-:Y:S01]  /*8420*/  BPT.TRAP 0x1 ;  /* 0x000000040000795c */ /* 0x000fe20000300000 */
.L_x_1078:
        /* <DEDUP_REMOVED lines=112> */
.L_x_1079:
[----:B------:R-:W-:Y:S01]  /*8b30*/  VIADD R3, R3, 0x1 ;  /* 0x0000000103037836 */ /* 0x000fe20000000000 */
[----:B------:R-:W-:Y:S01]  /*8b40*/  ULOP3.LUT UR60, UR60, 0x1, URZ, 0x3c, !UPT ;  /* 0x000000013c3c7892 */ /* 0x000fe2000f8e3c3f */
        /* <DEDUP_REMOVED lines=92> */
.L_x_1067:
[----:B------:R-:W-:Y:S05]  /*9110*/  @P0 BRA `(.L_x_1063) ;  /* 0x0000002c00a40947 */ /* 0x000fea0003800000 */
[----:B------:R-:W3:Y:S01]  /*9120*/  LDL.LU R7, [R1+0x10] ;  /* 0x0000100001077983 */ /* 0x000ee20000300800 */
[----:B------:R-:W1:Y:S03]  /*9130*/  LDC.64 R2, c[0x0][0x878] ;  /* 0x00021e00ff027b82 */ /* 0x000e660000000a00 */
[----:B------:R-:W4:Y:S04]  /*9140*/  LDL.LU R23, [R1+0xc] ;  /* 0x00000c0001177983 */ /* 0x000f280000300800 */
[----:B------:R-:W5:Y:S01]  /*9150*/  LDL.LU R22, [R1+0x8] ;  /* 0x0000080001167983 */ /* 0x000f620000300800 */
[----:B------:R-:W-:Y:S01]  /*9160*/  ULDC.64 UR4, c[0x0][0x208] ;  /* 0x0000820000047ab9 */ /* 0x000fe20000000a00 */
[----:B------:R-:W5:Y:S01]  /*9170*/  LDC R0, c[0x0][0x850] ;  /* 0x00021400ff007b82 */ /* 0x000f620000000800 */
[----:B------:R-:W5:Y:S07]  /*9180*/  S2R R20, SR_TID.X ;  /* 0x0000000000147919 */ /* 0x000f6e0000002100 */
[----:B------:R-:W3:Y:S01]  /*9190*/  LDC.64 R10, c[0x0][0x840] ;  /* 0x00021000ff0a7b82 */ /* 0x000ee20000000a00 */
[----:B-1----:R-:W-:-:S07]  /*91a0*/  ISETP.NE.U32.AND P0, PT, R2, RZ, PT ;  /* 0x000000ff0200720c */ /* 0x002fce0003f05070 */
[----:B------:R-:W1:Y:S01]  /*91b0*/  LDC.64 R8, c[0x0][0x818] ;  /* 0x00020600ff087b82 */ /* 0x000e620000000a00 */
[----:B------:R-:W-:-:S07]  /*91c0*/  ISETP.NE.AND.EX P0, PT, R3, RZ, PT, P0 ;  /* 0x000000ff0300720c */ /* 0x000fce0003f05300 */
[----:B------:R-:W1:Y:S08]  /*91d0*/  LDC.64 R12, c[0x0][0x820] ;  /* 0x00020800ff0c7b82 */ /* 0x000e700000000a00 */
[----:B------:R-:W5:Y:S08]  /*91e0*/  @P0 LDC.64 R2, c[0x0][0x878] ;  /* 0x00021e00ff020b82 */ /* 0x000f700000000a00 */
[----:B------:R-:W1:Y:S08]  /*91f0*/  LDC.64 R14, c[0x0][0x848] ;  /* 0x00021200ff0e7b82 */ /* 0x000e700000000a00 */
[----:B--2---:R-:W2:Y:S08]  /*9200*/  LDC.64 R16, c[0x0][0x800] ;  /* 0x00020000ff107b82 */ /* 0x004eb00000000a00 */
[----:B------:R-:W2:Y:S01]  /*9210*/  LDC.64 R18, c[0x0][0x828] ;  /* 0x00020a00ff127b82 */ /* 0x000ea20000000a00 */
[----:B-----5:R-:W-:-:S06]  /*9220*/  @P0 IMAD.WIDE R2, R22, 0x4, R2 ;  /* 0x0000000416020825 */ /* 0x020fcc00078e0202 */
[----:B------:R5:W2:Y:S01]  /*9230*/  @P0 LDG.E R2, desc[UR4][R2.64] ;  /* 0x0000000402020981 */ /* 0x000aa2000c1e1900 */
[----:B------:R-:W-:Y:S01]  /*9240*/  VIADD R21, R20, 0xffffff80 ;  /* 0xffffff8014157836 */ /* 0x000fe20000000000 */
[----:B------:R-:W1:Y:S08]  /*9250*/  S2UR UR5, SR_CgaCtaId ;  /* 0x00000000000579c3 */ /* 0x000e700000008800 */
[----:B------:R-:W-:Y:S01]  /*9260*/  BAR.SYNC.DEFER_BLOCKING 0x1, 0x100 ;  /* 0x0044000000007b1d */ /* 0x000fe20000010000 */
[----:B------:R-:W-:-:S02]  /*9270*/  ISETP.NE.AND P1, PT, R0, 0x1, PT ;  /* 0x000000010000780c */ /* 0x000fc40003f25270 */
[----:B------:R-:W-:-:S03]  /*9280*/  SHF.R.S32.HI R0, RZ, 0x1f, R21 ;  /* 0x0000001fff007819 */ /* 0x000fc60000011415 */
[----:B------:R-:W-:Y:S01]  /*9290*/  UMOV UR4, 0x400 ;  /* 0x0000040000047882 */ /* 0x000fe20000000000 */
[----:B------:R-:W-:Y:S01]  /*92a0*/  LEA.HI R6, R0, R21, RZ, 0x7 ;  /* 0x0000001500067211 */ /* 0x000fe200078f38ff */
[----:B------:R-:W-:Y:S03]  /*92b0*/  BSSY B1, `(.L_x_1081) ;  /* 0x0000055000017945 */ /* 0x000fe60003800000 */
[----:B------:R-:W-:Y:S02]  /*92c0*/  LOP3.LUT R0, R6, 0x3fffff80, RZ, 0xc0, !PT ;  /* 0x3fffff8006007812 */ /* 0x000fe400078ec0ff */
[----:B-----5:R-:W-:Y:S01]  /*92d0*/  SHF.R.S32.HI R3, RZ, 0x7, R6 ;  /* 0x00000007ff037819 */ /* 0x020fe20000011406 */
[----:B------:R-:W4:Y:S02]  /*92e0*/  @P1 LDC R4, c[0x0][0x854] ;  /* 0x00021500ff041b82 */ /* 0x000f240000000800 */
[----:B------:R-:W-:-:S04]  /*92f0*/  IMAD.IADD R0, R21, 0x1, -R0 ;  /* 0x0000000115007824 */ /* 0x000fc800078e0a00 */
[----:B------:R-:W-:Y:S02]  /*9300*/  IMAD R0, R3, 0xa00, R0 ;  /* 0x00000a0003007824 */ /* 0x000fe400078e0200 */
[----:B------:R-:W5:Y:S01]  /*9310*/  @P1 LDC R5, c[0x0][0x858] ;  /* 0x00021600ff051b82 */ /* 0x000f620000000800 */
[----:B-1----:R-:W-:Y:S01]  /*9320*/  ULEA UR4, UR5, UR4, 0x18 ;  /* 0x0000000405047291 */ /* 0x002fe2000f8ec03f */
[----:B------:R-:W-:-:S05]  /*9330*/  IMAD.SHL.U32 R3, R0, 0x4, RZ ;  /* 0x0000000400037824 */ /* 0x000fca00078e00ff */
[----:B------:R-:W-:-:S05]  /*9340*/  LEA R6, R3, UR4, 0x2 ;  /* 0x0000000403067c11 */ /* 0x000fca000f8e10ff */
[----:B------:R1:W-:Y:S01]  /*9350*/  STS.128 [R6], R56 ;  /* 0x0000003806007388 */ /* 0x0003e20000000c00 */
[----:B----4-:R-:W-:-:S03]  /*9360*/  @P1 IMAD.HI.U32 R0, R23, R4, RZ ;  /* 0x0000000417001227 */ /* 0x010fc600078e00ff */
[----:B------:R1:W-:Y:S04]  /*9370*/  STS.128 [R6+0x800], R60 ;  /* 0x0008003c06007388 */ /* 0x0003e80000000c00 */
[----:B------:R1:W-:Y:S01]  /*9380*/  STS.128 [R6+0x1000], R96 ;  /* 0x0010006006007388 */ /* 0x0003e20000000c00 */
[----:B-----5:R-:W-:Y:S01]  /*9390*/  @P1 SHF.R.U32.HI R23, RZ, R5, R0 ;  /* 0x00000005ff171219 */ /* 0x020fe20000011600 */
[----:B---3--:R-:W-:Y:S02]  /*93a0*/  IMAD R5, R7, 0x5000, RZ ;  /* 0x0000500007057824 */ /* 0x008fe400078e02ff */
[----:B------:R1:W-:Y:S01]  /*93b0*/  STS.128 [R6+0x1800], R100 ;  /* 0x0018006406007388 */ /* 0x0003e20000000c00 */
[----:B------:R-:W-:-:S03]  /*93c0*/  SHF.R.S32.HI R7, RZ, 0x1f, R23 ;  /* 0x0000001fff077819 */ /* 0x000fc60000011417 */
[----:B------:R1:W-:Y:S02]  /*93d0*/  @P1 STL [R1+0xc], R23 ;  /* 0x00000c1701001387 */ /* 0x0003e40000100800 */
[----:B------:R-:W-:Y:S02]  /*93e0*/  IMAD R0, R7, R8, RZ ;  /* 0x0000000807007224 */ /* 0x000fe400078e02ff */
[----:B------:R1:W-:Y:S02]  /*93f0*/  STS.128 [R6+0x2000], R64 ;  /* 0x0020004006007388 */ /* 0x0003e40000000c00 */
[----:B------:R-:W-:Y:S02]  /*9400*/  IMAD R9, R23, R9, R0 ;  /* 0x0000000917097224 */ /* 0x000fe400078e0200 */
        /* <DEDUP_REMOVED lines=22> */
[----:B------:R-:W-:-:S05]  /*9570*/  @P0 IMAD R2, R3, 0x5000, RZ ;  /* 0x0000500003020824 */ /* 0x000fca00078e02ff */
[----:B------:R-:W-:Y:S02]  /*9580*/  @P0 SHF.R.S32.HI R3, RZ, 0x1f, R2 ;  /* 0x0000001fff030819 */ /* 0x000fe40000011402 */
[----:B------:R-:W-:Y:S01]  /*9590*/  @!P0 CS2R R2, SRZ ;  /* 0x0000000000028805 */ /* 0x000fe2000001ff00 */
[----:B---3--:R-:W-:Y:S05]  /*95a0*/  BAR.SYNC.DEFER_BLOCKING 0x1, 0x100 ;  /* 0x0044000000007b1d */ /* 0x008fea0000010000 */
[----:B------:R-:W-:Y:S01]  /*95b0*/  IADD3 R4, P1, R5, R2, RZ ;  /* 0x0000000205047210 */ /* 0x000fe20007f3e0ff */
[----:B------:R-:W-:Y:S01]  /*95c0*/  IMAD R2, R7, R10, RZ ;  /* 0x0000000a07027224 */ /* 0x000fe200078e02ff */
[----:B------:R-:W-:-:S02]  /*95d0*/  SEL R7, R22, RZ, !P0 ;  /* 0x000000ff16077207 */ /* 0x000fc40004000000 */
[----:B------:R-:W-:Y:S01]  /*95e0*/  LEA.HI.X.SX32 R5, R5, R3, 0x1, P1 ;  /* 0x0000000305057211 */ /* 0x000fe200008f0eff */
[C---:B------:R-:W-:Y:S02]  /*95f0*/  IMAD R11, R23.reuse, R11, R2 ;  /* 0x0000000b170b7224 */ /* 0x040fe400078e0202 */
[----:B------:R-:W-:-:S04]  /*9600*/  IMAD.WIDE.U32 R2, R23, R8, R4 ;  /* 0x0000000817027225 */ /* 0x000fc800078e0004 */
[----:B------:R-:W-:Y:S01]  /*9610*/  IMAD.IADD R3, R3, 0x1, R9 ;  /* 0x0000000103037824 */ /* 0x000fe200078e0209 */
[----:B------:R-:W-:Y:S01]  /*9620*/  SEL R9, R0, RZ, !P0 ;  /* 0x000000ff00097207 */ /* 0x000fe20004000000 */
[----:B------:R-:W-:Y:S01]  /*9630*/  IMAD.WIDE.U32 R4, R23, R10, R4 ;  /* 0x0000000a17047225 */ /* 0x000fe200078e0004 */
[----:B------:R-:W-:-:S03]  /*9640*/  ISETP.NE.AND P0, PT, R21, RZ, PT ;  /* 0x000000ff1500720c */ /* 0x000fc60003f05270 */
[----:B------:R-:W-:Y:S02]  /*9650*/  IMAD.IADD R5, R5, 0x1, R11 ;  /* 0x0000000105057824 */ /* 0x000fe400078e020b */
[C---:B------:R-:W-:Y:S02]  /*9660*/  IMAD R0, R9.reuse, R12, RZ ;  /* 0x0000000c09007224 */ /* 0x040fe400078e02ff */
[----:B------:R-:W-:Y:S02]  /*9670*/  IMAD R8, R9, R14, RZ ;  /* 0x0000000e09087224 */ /* 0x000fe400078e02ff */
        /* <DEDUP_REMOVED lines=17> */
.L_x_1083:
[----:B------:R-:W-:Y:S01]  /*9790*/  @P0 ELECT P1, URZ, PT ;  /* 0x00000000003f082f */ /* 0x000fe20003820000 */
[----:B------:R1:W-:-:S12]  /*97a0*/  UBLKRED.G.S.ADD.F32.RN [UR6], [UR4], UR5, desc[UR8] ;  /* 0x00000806040073bb */ /* 0x0003d800080a1405 */
[----:B------:R-:W-:Y:S02]  /*97b0*/  @P1 PLOP3.LUT P0, PT, P1, PT, PT, 0x8, 0x0 ;  /* 0x000000000000181c */ /* 0x000fe40000f0e170 */
[----:B------:R-:W-:-:S11]  /*97c0*/  PLOP3.LUT P1, PT, PT, PT, PT, 0x8, 0x0 ;  /* 0x000000000000781c */ /* 0x000fd60003f2e170 */
[----:B-1----:R-:W-:Y:S05]  /*97d0*/  @P0 BRA.U.ANY `(.L_x_1083) ;  /* 0xfffffffd00ec0947 */ /* 0x002fea000393ffff */
[----:B------:R0:W-:Y:S01]  /*97e0*/  UTMACMDFLUSH ;  /* 0x00000000000079b7 */ /* 0x0001e20000000000 */
[----:B------:R-:W-:-:S04]  /*97f0*/  DEPBAR.LE SB0, 0x0 ;  /* 0x000080000000791a */ /* 0x000fc80000000000 */
.L_x_1082:
[----:B------:R-:W-:Y:S05]  /*9800*/  BSYNC B1 ;  /* 0x0000000000017941 */ /* 0x000fea0003800000 */
.L_x_1081:
        /* <DEDUP_REMOVED lines=26> */
[----:B------:R-:W-:Y:S01]  /*99b0*/  R2UR UR6, R16 ;  /* 0x00000000100672ca */ /* 0x000fe200000e0000 */
[----:B------:R-:W-:Y:S01]  /*99c0*/  UMOV UR5, 0x1400 ;  /* 0x0000140000057882 */ /* 0x000fe20000000000 */
[----:B------:R-:W-:Y:S01]  /*99d0*/  R2UR UR7, R3 ;  /* 0x00000000030772ca */ /* 0x000fe200000e0000 */
[----:B------:R-:W-:Y:S01]  /*99e0*/  UMOV UR8, 0x0 ;  /* 0x0000000000087882 */ /* 0x000fe20000000000 */
[----:B------:R-:W-:Y:S01]  /*99f0*/  PLOP3.LUT P0, PT, PT, PT, PT, 0x80, 0x0 ;  /* 0x000000000000781c */ /* 0x000fe20003f0f070 */
[----:B------:R-:W-:-:S12]  /*9a00*/  UMOV UR9, 0x14f00000 ;  /* 0x14f0000000097882 */ /* 0x000fd80000000000 */
.L_x_1084:
[----:B------:R-:W-:Y:S01]  /*9a10*/  @P0 ELECT P1, URZ, PT ;  /* 0x00000000003f082f */ /* 0x000fe20003820000 */
[----:B------:R2:W-:-:S12]  /*9a20*/  UBLKRED.G.S.ADD.F32.RN [UR6], [UR4], UR5, desc[UR8] ;  /* 0x00000806040073bb */ /* 0x0005d800080a1405 */
[----:B------:R-:W-:Y:S02]  /*9a30*/  @P1 PLOP3.LUT P0, PT, P1, PT, PT, 0x8, 0x0 ;  /* 0x000000000000181c */ /* 0x000fe40000f0e170 */
[----:B------:R-:W-:-:S11]  /*9a40*/  PLOP3.LUT P1, PT, PT, PT, PT, 0x8, 0x0 ;  /* 0x000000000000781c */ /* 0x000fd60003f2e170 */
[----:B--2---:R-:W-:Y:S05]  /*9a50*/  @P0 BRA.U.ANY `(.L_x_1084) ;  /* 0xfffffffd00ec0947 */ /* 0x004fea000393ffff */
[----:B------:R0:W-:Y:S01]  /*9a60*/  UTMACMDFLUSH ;  /* 0x00000000000079b7 */ /* 0x0001e20000000000 */
[----:B------:R-:W-:-:S04]  /*9a70*/  DEPBAR.LE SB0, 0x0 ;  /* 0x000080000000791a */ /* 0x000fc80000000000 */
[----:B------:R-:W-:Y:S05]  /*9a80*/  BRA `(.L_x_1063) ;  /* 0x0000002400487947 */ /* 0x000fea0003800000 */
.L_x_1056:
        /* <DEDUP_REMOVED lines=8> */
[----:B------:R-:W-:-:S11]  /*9b10*/  UISETP.NE.AND UP0, UPT, UR9, 0x1, UPT ;  /* 0x000000010900788c */ /* 0x000fd6000bf05270 */
[----:B------:R-:W-:Y:S01]  /*9b20*/  @UP0 ULDC UR4, c[0x0][0x8dc] ;  /* 0x0002370000040ab9 */ /* 0x000fe20000000800 */
[----:B------:R-:W-:Y:S01]  /*9b30*/  @UP0 ULDC UR7, c[0x0][0x8e0] ;  /* 0x0002380000070ab9 */ /* 0x000fe20000000800 */
[----:B-1----:R-:W-:Y:S02]  /*9b40*/  UIMAD.WIDE.U32 UR4, UR6, UR4, URZ ;  /* 0x00000004060472a5 */ /* 0x002fe4000f8e003f */
        /* <DEDUP_REMOVED lines=16> */
.L_x_1085:
[----:B------:R-:W-:Y:S01]  /*9c50*/  ULDC UR5, c[0x0][0x8cc] ;  /* 0x0002330000057ab9 */ /* 0x000fe20000000800 */
[----:B------:R-:W-:Y:S01]  /*9c60*/  UMOV UR4, UR9 ;  /* 0x0000000900047c82 */ /* 0x000fe20008000000 */
[----:B------:R-:W-:-:S11]  /*9c70*/  UISETP.NE.AND UP0, UPT, UR5, 0x1, UPT ;  /* 0x000000010500788c */ /* 0x000fd6000bf05270 */
[----:B------:R-:W-:Y:S02]  /*9c80*/  @UP0 ULDC.64 UR10, c[0x0][0x8d0] ;  /* 0x00023400000a0ab9 */ /* 0x000fe40000000a00 */
[----:B------:R-:W-:-:S04]  /*9c90*/  UIMAD.WIDE.U32 UR6, UR9, UR10, URZ ;  /* 0x0000000a090672a5 */ /* 0x000fc8000f8e003f */
[----:B------:R-:W-:-:S04]  /*9ca0*/  @UP0 USHF.R.U32.HI UR4, URZ, UR11, UR7 ;  /* 0x0000000b3f040299 */ /* 0x000fc80008011607 */
[----:B------:R-:W-:-:S12]  /*9cb0*/  UIMAD UR5, UR4, UR5, URZ ;  /* 0x00000005040572a4 */ /* 0x000fd8000f8e023f */
.L_x_1086:
        /* <DEDUP_REMOVED lines=24> */
.L_x_1087:
        /* <DEDUP_REMOVED lines=15> */
.L_x_1089:
[----:B------:R-:W-:-:S05]  /*9f30*/  ULDC UR5, c[0x0][0x8f4] ;  /* 0x00023d0000057ab9 */ /* 0x000fca0000000800 */
.L_x_1088:
        /* <DEDUP_REMOVED lines=34> */
[----:B-1----:R-:W-:Y:S02]  /*a160*/  IMAD.U32 R2, RZ, RZ, UR12 ;  /* 0x0000000cff027e24 */ /* 0x002fe4000f8e00ff */
[----:B------:R-:W-:-:S05]  /*a170*/  IMAD.U32 R3, RZ, RZ, UR13 ;  /* 0x0000000dff037e24 */ /* 0x000fca000f8e00ff */
[----:B------:R1:W4:Y:S02]  /*a180*/  @P2 LDG.E R5, desc[UR16][R2.64] ;  /* 0x0000001002052981 */ /* 0x000324000c1e1900 */
[----:B-1----:R-:W-:Y:S02]  /*a190*/  IMAD.U32 R2, RZ, RZ, UR6 ;  /* 0x00000006ff027e24 */ /* 0x002fe4000f8e00ff */
        /* <DEDUP_REMOVED lines=27> */
.L_x_1091:
        /* <DEDUP_REMOVED lines=14> */
.L_x_1092:
        /* <DEDUP_REMOVED lines=9> */
.L_x_1093:
        /* <DEDUP_REMOVED lines=40> */
.L_x_1109:
[----:B------:R-:W-:Y:S01]  /*a740*/  ISETP.NE.AND P0, PT, R11, RZ, PT ;  /* 0x000000ff0b00720c */ /* 0x000fe20003f05270 */
[----:B------:R-:W-:Y:S02]  /*a750*/  IMAD.U32 R14, RZ, RZ, UR20 ;  /* 0x00000014ff0e7e24 */ /* 0x000fe4000f8e00ff */
[----:B------:R-:W-:-:S03]  /*a760*/  IMAD.MOV.U32 R4, RZ, RZ, 0x1 ;  /* 0x00000001ff047424 */ /* 0x000fc600078e00ff */
[----:B------:R-:W-:-:S07]  /*a770*/  SHF.R.S32.HI R14, RZ, 0x1f, R14 ;  /* 0x0000001fff0e7819 */ /* 0x000fce000001140e */
[----:B------:R-:W-:Y:S05]  /*a780*/  @P0 BRA `(.L_x_1095) ;  /* 0x0000000000140947 */ /* 0x000fea0003800000 */
[----:B------:R-:W-:Y:S01]  /*a790*/  LOP3.LUT P1, RZ, R21, 0x1f, RZ, 0xc0, !PT ;  /* 0x0000001f15ff7812 */ /* 0x000fe2000782c0ff */
[----:B-1----:R-:W-:-:S04]  /*a7a0*/  IMAD.MOV.U32 R3, RZ, RZ, 0x8100 ;  /* 0x00008100ff037424 */ /* 0x002fc800078e00ff */
[----:B------:R2:W-:Y:S08]  /*a7b0*/  SYNCS.ARRIVE.TRANS64 RZ, [R6+URZ+0x31810], R3 ;  /* 0x0318100306ff79a7 */ /* 0x0005f0000800003f */
[----:B------:R-:W-:Y:S05]  /*a7c0*/  @!P1 BRA `(.L_x_1095) ;  /* 0x0000000000049947 */ /* 0x000fea0003800000 */
[----:B------:R-:W-:Y:S01]  /*a7d0*/  BPT.TRAP 0x1 ;  /* 0x000000040000795c */ /* 0x000fe20000300000 */
.L_x_1095:
        /* <DEDUP_REMOVED lines=13> */
[----:B-12---:R-:W-:Y:S01]  /*a8b0*/  IMAD.MOV.U32 R3, RZ, RZ, 0x14000 ;  /* 0x00014000ff037424 */ /* 0x006fe200078e00ff */
        /* <DEDUP_REMOVED lines=140> */
.L_x_1101:
[----:B------:R-:W-:-:S04]  /*b180*/  SHF.L.U32 R5, R9, 0x1f, RZ ;  /* 0x0000001f09057819 */ /* 0x000fc800000006ff */
[----:B------:R-:W1:Y:S02]  /*b190*/  SYNCS.PHASECHK.TRANS64.TRYWAIT P1, [R6+URZ+0x31838], R5 ;  /* 0x03183805060075a7 */ /* 0x000e64000802017f */
[----:B-1----:R-:W-:Y:S05]  /*b1a0*/  @!P1 BRA `(.L_x_1097) ;  /* 0x0000000c00d89947 */ /* 0x002fea0003800000 */
.L_x_1110:
[----:B------:R-:W-:Y:S05]  /*b1b0*/  @P0 BRA `(.L_x_1098) ;  /* 0x0000000000140947 */ /* 0x000fea0003800000 */
[----:B------:R-:W-:Y:S01]  /*b1c0*/  ISETP.NE.AND P1, PT, R15, RZ, PT ;  /* 0x000000ff0f00720c */ /* 0x000fe20003f25270 */
[----:B-1----:R-:W-:-:S04]  /*b1d0*/  IMAD.MOV.U32 R5, RZ, RZ, 0x8100 ;  /* 0x00008100ff057424 */ /* 0x002fc800078e00ff */
[----:B------:R2:W-:Y:S08]  /*b1e0*/  SYNCS.ARRIVE.TRANS64 RZ, [R6+URZ+0x31830], R5 ;  /* 0x0318300506ff79a7 */ /* 0x0005f0000800003f */
[----:B------:R-:W-:Y:S05]  /*b1f0*/  @!P1 BRA `(.L_x_1098) ;  /* 0x0000000000049947 */ /* 0x000fea0003800000 */
[----:B------:R-:W-:Y:S01]  /*b200*/  BPT.TRAP 0x1 ;  /* 0x000000040000795c */ /* 0x000fe20000300000 */
.L_x_1098:
        /* <DEDUP_REMOVED lines=47> */
.L_x_1112:
[----:B------:R-:W-:Y:S01]  /*b500*/  LOP3.LUT R9, R9, 0x1, RZ, 0x3c, !PT ;  /* 0x0000000109097812 */ /* 0x000fe200078e3cff */
[----:B------:R-:W-:Y:S06]  /*b510*/  @P2 BRA `(.L_x_1100) ;  /* 0x0000000000142947 */ /* 0x000fec0003800000 */
[----:B------:R-:W-:Y:S01]  /*b520*/  ISETP.NE.AND P1, PT, R15, RZ, PT ;  /* 0x000000ff0f00720c */ /* 0x000fe20003f25270 */
[----:B-1----:R-:W-:-:S04]  /*b530*/  IMAD.MOV.U32 R2, RZ, RZ, 0x8100 ;  /* 0x00008100ff027424 */ /* 0x002fc800078e00ff */
[----:B------:R2:W-:Y:S08]  /*b540*/  SYNCS.ARRIVE.TRANS64 RZ, [R20+URZ+0x31810], R2 ;  /* 0x0318100214ff79a7 */ /* 0x0005f0000800003f */
[----:B------:R-:W-:Y:S05]  /*b550*/  @!P1 BRA `(.L_x_1100) ;  /* 0x0000000000049947 */ /* 0x000fea0003800000 */
[----:B------:R-:W-:Y:S01]  /*b560*/  BPT.TRAP 0x1 ;  /* 0x000000040000795c */ /* 0x000fe20000300000 */
.L_x_1100:
        /* <DEDUP_REMOVED lines=53> */
.L_x_1096:
[----:B------:R-:W-:Y:S01]  /*b8c0*/  SHF.L.U32 R15, R9, 0x1f, RZ ;  /* 0x0000001f090f7819 */ /* 0x000fe200000006ff */
[----:B------:R-:W1:Y:S01]  /*b8d0*/  LDC.64 R12, c[0x0][0x730] ;  /* 0x0001cc00ff0c7b82 */ /* 0x000e620000000a00 */
[----:B------:R-:W-:Y:S02]  /*b8e0*/  IMAD.U32 R16, RZ, RZ, UR38 ;  /* 0x00000026ff107e24 */ /* 0x000fe4000f8e00ff */
[----:B------:R-:W-:Y:S02]  /*b8f0*/  IMAD.U32 R2, RZ, RZ, UR38 ;  /* 0x00000026ff027e24 */ /* 0x000fe4000f8e00ff */
[----:B------:R-:W-:Y:S02]  /*b900*/  IMAD.U32 R3, RZ, RZ, UR39 ;  /* 0x00000027ff037e24 */ /* 0x000fe4000f8e00ff */
[----:B------:R-:W-:Y:S01]  /*b910*/  IMAD.MOV.U32 R2, RZ, RZ, R16 ;  /* 0x000000ffff027224 */ /* 0x000fe200078e0010 */
        /* <DEDUP_REMOVED lines=11> */
.L_x_1113:
[----:B------:R-:W-:Y:S01]  /*b9d0*/  IMAD.IADD R10, R11, 0x1, R3 ;  /* 0x000000010b0a7824 */ /* 0x000fe200078e0203 */
[----:B------:R-:W-:Y:S06]  /*b9e0*/  @P0 BRA `(.L_x_1103) ;  /* 0x0000000000140947 */ /* 0x000fec0003800000 */
[----:B------:R-:W-:Y:S01]  /*b9f0*/  LOP3.LUT P0, RZ, R21, 0x1f, RZ, 0xc0, !PT ;  /* 0x0000001f15ff7812 */ /* 0x000fe2000780c0ff */
[----:B------:R-:W-:-:S04]  /*ba00*/  IMAD.MOV.U32 R11, RZ, RZ, 0x8100 ;  /* 0x00008100ff0b7424 */ /* 0x000fc800078e00ff */
[----:B------:R2:W-:Y:S08]  /*ba10*/  SYNCS.ARRIVE.TRANS64 RZ, [R6+URZ+0x31830], R11 ;  /* 0x0318300b06ff79a7 */ /* 0x0005f0000800003f */
[----:B------:R-:W-:Y:S05]  /*ba20*/  @!P0 BRA `(.L_x_1103) ;  /* 0x0000000000048947 */ /* 0x000fea0003800000 */
[----:B------:R-:W-:Y:S01]  /*ba30*/  BPT.TRAP 0x1 ;  /* 0x000000040000795c */ /* 0x000fe20000300000 */
.L_x_1103:
        /* <DEDUP_REMOVED lines=53> */
.L_x_1090:
[----:B------:R-:W-:Y:S05]  /*bd90*/  WARPSYNC.ALL ;  /* 0x0000000000007948 */ /* 0x000fea0003800000 */
[----:B------:R-:W-:-:S13]  /*bda0*/  ELECT P0, URZ, PT ;  /* 0x00000000003f782f */ /* 0x000fda0003800000 */
[----:B------:R-:W-:Y:S05]  /*bdb0*/  @!P0 BRA `(.L_x_1063) ;  /* 0x00000000007c8947 */ /* 0x000fea0003800000 */
[----:B------:R-:W3:Y:S02]  /*bdc0*/  LDL R0, [R1+0x14] ;  /* 0x0000140001007983 */ /* 0x000ee40000100800 */
[----:B---3--:R-:W-:-:S13]  /*bdd0*/  R2UR UR4, R0 ;  /* 0x00000000000472ca */ /* 0x008fda00000e0000 */
[----:B------:R-:W-:-:S06]  /*bde0*/  ULOP3.LUT UR4, UR4, 0x2, URZ, 0xfc, !UPT ;  /* 0x0000000204047892 */ /* 0x000fcc000f8efc3f */
[----:B------:R-:W-:-:S05]  /*bdf0*/  IMAD.U32 R0, RZ, RZ, UR4 ;  /* 0x00000004ff007e24 */ /* 0x000fca000f8e00ff */
[----:B------:R-:W-:-:S13]  /*be00*/  ISETP.NE.AND P1, PT, R0, 0x3, PT ;  /* 0x000000030000780c */ /* 0x000fda0003f25270 */
[----:B------:R-:W-:Y:S05]  /*be10*/  @!P1 BRA `(.L_x_1104) ;  /* 0x0000000000049947 */ /* 0x000fea0003800000 */
[----:B------:R-:W-:Y:S01]  /*be20*/  BPT.TRAP 0x1 ;  /* 0x000000040000795c */ /* 0x000fe20000300000 */
.L_x_1104:
        /* <DEDUP_REMOVED lines=8> */
.L_x_1114:
        /* <DEDUP_REMOVED lines=9> */
.L_x_1115:
[----:B------:R-:W-:Y:S05]  /*bf40*/  @!P1 BRA `(.L_x_1107) ;  /* 0x0000000000049947 */ /* 0x000fea0003800000 */
[----:B------:R-:W-:Y:S01]  /*bf50*/  BPT.TRAP 0x1 ;  /* 0x000000040000795c */ /* 0x000fe20000300000 */
.L_x_1107:
[----:B------:R-:W-:-:S07]  /*bf60*/  SHF.L.U32 R9, R9, 0x1f, RZ ;  /* 0x0000001f09097819 */ /* 0x000fce00000006ff */
.L_x_1108:
[----:B----4-:R4:W1:Y:S02]  /*bf70*/  SYNCS.PHASECHK.TRANS64.TRYWAIT P0, [R2+URZ+0x31838], R9 ;  /* 0x03183809020075a7 */ /* 0x010864000800017f */
[----:B-1----:R-:W-:Y:S05]  /*bf80*/  @!P0 NANOSLEEP.SYNCS 0x989680 ;  /* 0x009896800000895d */ /* 0x002fea0003900000 */
[----:B------:R-:W1:Y:S02]  /*bf90*/  @!P0 SYNCS.PHASECHK.TRANS64 P0, [R2+URZ+0x31838], R9 ;  /* 0x03183809020085a7 */ /* 0x000e64000800007f */
[----:B-1----:R-:W-:Y:S05]  /*bfa0*/  @!P0 BRA `(.L_x_1108) ;  /* 0xfffffffc00f08947 */ /* 0x002fea000383ffff */
.L_x_1063:
[----:B------:R-:W-:Y:S05]  /*bfb0*/  BSYNC B0 ;  /* 0x0000000000007941 */ /* 0x000fea0003800000 */
.L_x_1055:
[----:B------:R-:W-:Y:S05]  /*bfc0*/  EXIT ;  /* 0x000000000000794d */ /* 0x000fea0003800000 */
.L_x_1069:
[----:B-1----:R1:W2:Y:S02]  /*bfd0*/  SYNCS.PHASECHK.TRANS64.TRYWAIT P0, [R17+URZ+0x31800], R16 ;  /* 0x03180010110075a7 */ /* 0x0022a4000800017f */
[----:B--2---:R-:W-:Y:S05]  /*bfe0*/  @!P0 NANOSLEEP.SYNCS 0x989680 ;  /* 0x009896800000895d */ /* 0x004fea0003900000 */
[----:B------:R-:W2:Y:S02]  /*bff0*/  @!P0 SYNCS.PHASECHK.TRANS64 P0, [R17+URZ+0x31800], R16 ;  /* 0x03180010110085a7 */ /* 0x000ea4000800007f */
[----:B--2---:R-:W-:Y:S05]  /*c000*/  @!P0 BRA `(.L_x_1069) ;  /* 0xfffffffc00f08947 */ /* 0x004fea000383ffff */
[----:B------:R-:W-:Y:S05]  /*c010*/  BRA `(.L_x_1068) ;  /* 0xffffff5400687947 */ /* 0x000fea000383ffff */
.L_x_1073:
[----:B--2---:R2:W3:Y:S02]  /*c020*/  SYNCS.PHASECHK.TRANS64.TRYWAIT P1, [R16+URZ+0x31810], R9 ;  /* 0x03181009100075a7 */ /* 0x0044e4000802017f */
[----:B---3--:R-:W-:Y:S05]  /*c030*/  @!P1 NANOSLEEP.SYNCS 0x989680 ;  /* 0x009896800000995d */ /* 0x008fea0003900000 */
[----:B------:R-:W3:Y:S02]  /*c040*/  @!P1 SYNCS.PHASECHK.TRANS64 P1, [R16+URZ+0x31810], R9 ;  /* 0x03181009100095a7 */ /* 0x000ee4000802007f */
[----:B---3--:R-:W-:Y:S05]  /*c050*/  @!P1 BRA `(.L_x_1073) ;  /* 0xfffffffc00f09947 */ /* 0x008fea000383ffff */
[----:B------:R-:W-:Y:S05]  /*c060*/  BRA `(.L_x_1072) ;  /* 0xffffff5c00ac7947 */ /* 0x000fea000383ffff */
.L_x_1077:
[----:B----4-:R4:W1:Y:S02]  /*c070*/  SYNCS.PHASECHK.TRANS64.TRYWAIT P1, [R17+URZ+0x31830], R10 ;  /* 0x0318300a110075a7 */ /* 0x010864000802017f */
[----:B-1----:R-:W-:Y:S05]  /*c080*/  @!P1 NANOSLEEP.SYNCS 0x989680 ;  /* 0x009896800000995d */ /* 0x002fea0003900000 */
[----:B------:R-:W1:Y:S02]  /*c090*/  @!P1 SYNCS.PHASECHK.TRANS64 P1, [R17+URZ+0x31830], R10 ;  /* 0x0318300a110095a7 */ /* 0x000e64000802007f */
[----:B-1----:R-:W-:Y:S05]  /*c0a0*/  @!P1 BRA `(.L_x_1077) ;  /* 0xfffffffc00f09947 */ /* 0x002fea000383ffff */
[----:B------:R-:W-:Y:S05]  /*c0b0*/  BRA `(.L_x_1076) ;  /* 0xffffff7800b07947 */ /* 0x000fea000383ffff */
.L_x_1094:
[----:B-1----:R1:W2:Y:S02]  /*c0c0*/  SYNCS.PHASECHK.TRANS64.TRYWAIT P0, [R6+URZ+0x31820], R3 ;  /* 0x03182003060075a7 */ /* 0x0022a4000800017f */
[----:B--2---:R-:W-:Y:S05]  /*c0d0*/  @!P0 NANOSLEEP.SYNCS 0x989680 ;  /* 0x009896800000895d */ /* 0x004fea0003900000 */
[----:B------:R-:W2:Y:S02]  /*c0e0*/  @!P0 SYNCS.PHASECHK.TRANS64 P0, [R6+URZ+0x31820], R3 ;  /* 0x03182003060085a7 */ /* 0x000ea4000800007f */
[----:B--2---:R-:W-:Y:S05]  /*c0f0*/  @!P0 BRA `(.L_x_1094) ;  /* 0xfffffffc00f08947 */ /* 0x004fea000383ffff */
[----:B------:R-:W-:Y:S05]  /*c100*/  BRA `(.L_x_1109) ;  /* 0xffffffe4008c7947 */ /* 0x000fea000383ffff */
.L_x_1097:
[----:B-1----:R1:W2:Y:S02]  /*c110*/  SYNCS.PHASECHK.TRANS64.TRYWAIT P1, [R6+URZ+0x31838], R5 ;  /* 0x03183805060075a7 */ /* 0x0022a4000802017f */
[----:B--2---:R-:W-:Y:S05]  /*c120*/  @!P1 NANOSLEEP.SYNCS 0x989680 ;  /* 0x009896800000995d */ /* 0x004fea0003900000 */
[----:B------:R-:W2:Y:S02]  /*c130*/  @!P1 SYNCS.PHASECHK.TRANS64 P1, [R6+URZ+0x31838], R5 ;  /* 0x03183805060095a7 */ /* 0x000ea4000802007f */
[----:B--2---:R-:W-:Y:S05]  /*c140*/  @!P1 BRA `(.L_x_1097) ;  /* 0xfffffffc00f09947 */ /* 0x004fea000383ffff */
[----:B------:R-:W-:Y:S05]  /*c150*/  BRA `(.L_x_1110) ;  /* 0xfffffff000147947 */ /* 0x000fea000383ffff */
.L_x_1099:
[----:B------:R-:W-:-:S07]  /*c160*/  SHF.L.U32 R2, R4, 0x1f, RZ ;  /* 0x0000001f04027819 */ /* 0x000fce00000006ff */
.L_x_1111:
[----:B-1----:R1:W2:Y:S02]  /*c170*/  SYNCS.PHASECHK.TRANS64.TRYWAIT P1, [R20+URZ+0x31820], R2 ;  /* 0x03182002140075a7 */ /* 0x0022a4000802017f */
[----:B--2---:R-:W-:Y:S05]  /*c180*/  @!P1 NANOSLEEP.SYNCS 0x989680 ;  /* 0x009896800000995d */ /* 0x004fea0003900000 */
[----:B------:R-:W2:Y:S02]  /*c190*/  @!P1 SYNCS.PHASECHK.TRANS64 P1, [R20+URZ+0x31820], R2 ;  /* 0x03182002140095a7 */ /* 0x000ea4000802007f */
[----:B--2---:R-:W-:Y:S05]  /*c1a0*/  @!P1 BRA `(.L_x_1111) ;  /* 0xfffffffc00f09947 */ /* 0x004fea000383ffff */
[----:B------:R-:W-:Y:S05]  /*c1b0*/  BRA `(.L_x_1112) ;  /* 0xfffffff000d07947 */ /* 0x000fea000383ffff */
.L_x_1102:
[----:B-1----:R1:W2:Y:S02]  /*c1c0*/  SYNCS.PHASECHK.TRANS64.TRYWAIT P1, [R6+URZ+0x31838], R15 ;  /* 0x0318380f060075a7 */ /* 0x0022a4000802017f */
[----:B--2---:R-:W-:Y:S05]  /*c1d0*/  @!P1 NANOSLEEP.SYNCS 0x989680 ;  /* 0x009896800000995d */ /* 0x004fea0003900000 */
[----:B------:R-:W2:Y:S02]  /*c1e0*/  @!P1 SYNCS.PHASECHK.TRANS64 P1, [R6+URZ+0x31838], R15 ;  /* 0x0318380f060095a7 */ /* 0x000ea4000802007f */
[----:B--2---:R-:W-:Y:S05]  /*c1f0*/  @!P1 BRA `(.L_x_1102) ;  /* 0xfffffffc00f09947 */ /* 0x004fea000383ffff */
[----:B------:R-:W-:Y:S05]  /*c200*/  BRA `(.L_x_1113) ;  /* 0xfffffff400f07947 */ /* 0x000fea000383ffff */
.L_x_1105:
[----:B---3--:R3:W4:Y:S02]  /*c210*/  SYNCS.PHASECHK.TRANS64.TRYWAIT P0, [R5+URZ], R0 ;  /* 0x00000000050075a7 */ /* 0x008724000800017f */
[----:B----4-:R-:W-:Y:S05]  /*c220*/  @!P0 NANOSLEEP.SYNCS 0x989680 ;  /* 0x009896800000895d */ /* 0x010fea0003900000 */
[----:B------:R-:W4:Y:S02]  /*c230*/  @!P0 SYNCS.PHASECHK.TRANS64 P0, [R5+URZ], R0 ;  /* 0x00000000050085a7 */ /* 0x000f24000800007f */
[----:B----4-:R-:W-:Y:S05]  /*c240*/  @!P0 BRA `(.L_x_1105) ;  /* 0xfffffffc00f08947 */ /* 0x010fea000383ffff */
[----:B------:R-:W-:Y:S05]  /*c250*/  BRA `(.L_x_1114) ;  /* 0xfffffffc00147947 */ /* 0x000fea000383ffff */
.L_x_1106:
[----:B---3--:R3:W4:Y:S02]  /*c260*/  SYNCS.PHASECHK.TRANS64.TRYWAIT P0, [R3+URZ], R0 ;  /* 0x00000000030075a7 */ /* 0x008724000800017f */
[----:B----4-:R-:W-:Y:S05]  /*c270*/  @!P0 NANOSLEEP.SYNCS 0x989680 ;  /* 0x009896800000895d */ /* 0x010fea0003900000 */
[----:B------:R-:W4:Y:S02]  /*c280*/  @!P0 SYNCS.PHASECHK.TRANS64 P0, [R3+URZ], R0 ;  /* 0x00000000030085a7 */ /* 0x000f24000800007f */
[----:B----4-:R-:W-:Y:S05]  /*c290*/  @!P0 BRA `(.L_x_1106) ;  /* 0xfffffffc00f08947 */ /* 0x010fea000383ffff */
[----:B------:R-:W-:Y:S05]  /*c2a0*/  BRA `(.L_x_1115) ;  /* 0xfffffffc00247947 */ /* 0x000fea000383ffff */
.L_x_1116:
        /* <DEDUP_REMOVED lines=13> */
.L_x_1159:


//--------------------- .text._ZN7cutlass13device_kernelIN5flash22FlashAttnBwdPreprocessIN4cute5tupleIJNS3_1CILi64EEENS5_ILi256EEEEEENS_10bfloat16_tEfNS_4arch4Sm90ELb1ELb1EEEEEvNT_6ParamsE --------------------------
	.section	.text._ZN7cutlass13device_kernelIN5flash22FlashAttnBwdPreprocessIN4cute5tupleIJNS3_1CILi64EEENS5_ILi256EEEEEENS_10bfloat16_tEfNS_4arch4Sm90ELb1ELb1EEEEEvNT_6ParamsE,"ax",@progbits
	.align	128
.text._ZN7cutlass13device_kernelIN5flash22FlashAttnBwdPreprocessIN4cute5tupleIJNS3_1CILi64EEENS5_ILi256EEEEEENS_10bfloat16_tEfNS_4arch4Sm90ELb1ELb1EEEEEvNT_6ParamsE:
        .type           _ZN7cutlass13device_kernelIN5flash22FlashAttnBwdPreprocessIN4cute5tupleIJNS3_1CILi64EEENS5_ILi256EEEEEENS_10bfloat16_tEfNS_4arch4Sm90ELb1ELb1EEEEEvNT_6ParamsE,@function
        .size           _ZN7cutlass13device_kernelIN5flash22FlashAttnBwdPreprocessIN4cute5tupleIJNS3_1CILi64EEENS5_ILi256EEEEEENS_10bfloat16_tEfNS_4arch4Sm90ELb1ELb1EEEEEvNT_6ParamsE,(.L_x_1160 - _ZN7cutlass13device_kernelIN5flash22FlashAttnBwdPreprocessIN4cute5tupleIJNS3_1CILi64EEENS5_ILi256EEEEEENS_10bfloat16_tEfNS_4arch4Sm90ELb1ELb1EEEEEvNT_6ParamsE)
        .other          _ZN7cutlass13device_kernelIN5flash22FlashAttnBwdPreprocessIN4cute5tupleIJNS3_1CILi64EEENS5_ILi256EEEEEENS_10bfloat16_tEfNS_4arch4Sm90ELb1ELb1EEEEEvNT_6ParamsE,@"STO_CUDA_ENTRY STV_DEFAULT"
_ZN7cutlass13device_kernelIN5flash22FlashAttnBwdPreprocessIN4cute5tupleIJNS3_1CILi64EEENS5_ILi256EEEEEENS_10bfloat16_tEfNS_4arch4Sm90ELb1ELb1EEEEEvNT_6ParamsE:
[----:B------:R-:W-:Y:S08]  /*0000*/  LDC R1, c[0x0][0x28] ;  /* 0x00000a00ff017b82 */ /* 0x000ff00000000800 */
[----:B------:R-:W0:Y:S01]  /*0010*/  S2UR UR12, SR_CTAID.Z ;  /* 0x00000000000c79c3 */ /* 0x000e220000002700 */
[----:B------:R-:W-:Y:S01]  /*0020*/  ULDC.64 UR18, c[0x0][0x2f0] ;  /* 0x0000bc0000127ab9 */ /* 0x000fe20000000a00 */
[----:B------:R-:W-:Y:S01]  /*0030*/  ULDC.64 UR4, c[0x0][0x2f0] ;  /* 0x0000bc0000047ab9 */ /* 0x000fe20000000a00 */
[----:B------:R-:W-:Y:S01]  /*0040*/  UISETP.NE.U32.AND UP0, UPT, UR18, URZ, UPT ;  /* 0x0000003f1200728c */ /* 0x000fe2000bf05070 */
[----:B------:R-:W-:Y:S01]  /*0050*/  ULDC.64 UR6, c[0x0][0x2f8] ;  /* 0x0000be0000067ab9 */ /* 0x000fe20000000a00 */
[----:B------:R-:W-:-:S02]  /*0060*/  ULDC.64 UR10, c[0x0][0x208] ;  /* 0x00008200000a7ab9 */ /* 0x000fc40000000a00 */
[----:B------:R-:W-:Y:S02]  /*0070*/  UISETP.NE.AND.EX UP0, UPT, UR19, URZ, UPT, UP0 ;  /* 0x0000003f1300728c */ /* 0x000fe4000bf05300 */
[----:B------:R-:W-:-:S04]  /*0080*/  UISETP.NE.U32.AND UP1, UPT, UR6, URZ, UPT ;  /* 0x0000003f0600728c */ /* 0x000fc8000bf25070 */
[----:B------:R-:W-:Y:S01]  /*0090*/  PLOP3.LUT P0, PT, PT, PT, UP0, 0x80, 0x0 ;  /* 0x000000000000781c */ /* 0x000fe20003f0f008 */
[----:B------:R-:W-:Y:S02]  /*00a0*/  UISETP.NE.AND.EX UP1, UPT, UR7, URZ, UPT, UP1 ;  /* 0x0000003f0700728c */ /* 0x000fe4000bf25310 */
[----:B0-----:R-:W-:-:S06]  /*00b0*/  UIMAD.WIDE UR4, UR12, 0x4, UR4 ;  /* 0x000000040c0478a5 */ /* 0x001fcc000f8e0204 */
[----:B------:R-:W-:Y:S02]  /*00c0*/  IMAD.U32 R2, RZ, RZ, UR4 ;  /* 0x00000004ff027e24 */ /* 0x000fe4000f8e00ff */
[----:B------:R-:W-:Y:S01]  /*00d0*/  IMAD.U32 R3, RZ, RZ, UR5 ;  /* 0x00000005ff037e24 */ /* 0x000fe2000f8e00ff */
[----:B------:R-:W-:-:S04]  /*00e0*/  @UP1 ULDC.64 UR4, c[0x0][0x2f8] ;  /* 0x0000be0000041ab9 */ /* 0x000fc80000000a00 */
[----:B------:R-:W2:Y:S01]  /*00f0*/  @P0 LDG.E R0, desc[UR10][R2.64] ;  /* 0x0000000a02000981 */ /* 0x000ea2000c1e1900 */
[----:B------:R-:W-:Y:S01]  /*0100*/  PLOP3.LUT P1, PT, PT, PT, UP1, 0x80, 0x0 ;  /* 0x000000000000781c */ /* 0x000fe20003f2f018 */
[----:B------:R-:W-:-:S06]  /*0110*/  @UP1 UIMAD.WIDE UR4, UR12, 0x4, UR4 ;  /* 0x000000040c0418a5 */ /* 0x000fcc000f8e0204 */
[----:B------:R-:W-:Y:S01]  /*0120*/  IMAD.U32 R4, RZ, RZ, UR4 ;  /* 0x00000004ff047e24 */ /* 0x000fe2000f8e00ff */
[----:B------:R-:W-:-:S05]  /*0130*/  MOV R5, UR5 ;  /* 0x0000000500057c02 */ /* 0x000fca0008000f00 */
[----:B------:R-:W3:Y:S01]  /*0140*/  @P1 LDG.E R4, desc[UR10][R4.64] ;  /* 0x0000000a04041981 */ /* 0x000ee2000c1e1900 */
[----:B------:R-:W0:Y:S01]  /*0150*/  S2UR UR13, SR_CTAID.X ;  /* 0x00000000000d79c3 */ /* 0x000e220000002500 */
[----:B------:R-:W-:Y:S01]  /*0160*/  ULDC UR8, c[0x0][0x218] ;  /* 0x0000860000087ab9 */ /* 0x000fe20000000800 */
[----:B------:R-:W-:Y:S01]  /*0170*/  UMOV UR6, URZ ;  /* 0x0000003f00067c82 */ /* 0x000fe20008000000 */
[----:B------:R-:W1:Y:S01]  /*0180*/  S2R R7, SR_TID.X ;  /* 0x0000000000077919 */ /* 0x000e620000002100 */
[----:B------:R-:W-:-:S04]  /*0190*/  UMOV UR7, URZ ;  /* 0x0000003f00077c82 */ /* 0x000fc80008000000 */
[----:B------:R-:W4:Y:S01]  /*01a0*/  S2UR UR16, SR_CTAID.Y ;  /* 0x00000000001079c3 */ /* 0x000f220000002600 */
[----:B0-----:R-:W-:Y:S01]  /*01b0*/  USHF.L.U32 UR15, UR13, 0x6, URZ ;  /* 0x000000060d0f7899 */ /* 0x001fe2000800063f */
[----:B--2---:R-:W-:-:S13]  /*01c0*/  @P0 R2UR UR9, R0 ;  /* 0x00000000000902ca */ /* 0x004fda00000e0000 */
[----:B------:R-:W-:Y:S01]  /*01d0*/  @UP0 ULEA UR4, UR12, UR9, 0x6 ;  /* 0x000000090c040291 */ /* 0x000fe2000f8e303f */
[----:B---3--:R-:W-:Y:S01]  /*01e0*/  @P1 R2UR UR8, R4 ;  /* 0x00000000040812ca */ /* 0x008fe200000e0000 */
[----:B------:R-:W-:Y:S02]  /*01f0*/  @UP0 USHF.R.S32.HI UR14, URZ, 0x1f, UR9 ;  /* 0x0000001f3f0e0899 */ /* 0x000fe40008011409 */
[----:B------:R-:W-:Y:S01]  /*0200*/  @UP0 USHF.R.S32.HI UR5, URZ, 0x1f, UR4 ;  /* 0x0000001f3f050899 */ /* 0x000fe20008011404 */
[----:B------:R-:W-:-:S03]  /*0210*/  @UP0 UMOV UR6, UR9 ;  /* 0x0000000900060c82 */ /* 0x000fc60008000000 */
[----:B------:R-:W-:Y:S01]  /*0220*/  @UP0 ULEA.HI UR5, UR5, UR4, URZ, 0x6 ;  /* 0x0000000405050291 */ /* 0x000fe2000f8f303f */
[----:B------:R-:W-:Y:S02]  /*0230*/  @UP0 UMOV UR7, UR14 ;  /* 0x0000000e00070c82 */ /* 0x000fe40008000000 */
[----:B------:R-:W-:Y:S01]  /*0240*/  UMOV UR4, URZ ;  /* 0x0000003f00047c82 */ /* 0x000fe20008000000 */
[----:B------:R-:W-:Y:S01]  /*0250*/  @UP0 ULOP3.LUT UR4, UR5, 0xffffffc0, URZ, 0xc0, !UPT ;  /* 0xffffffc005040892 */ /* 0x000fe2000f8ec03f */
[----:B-1--4-:R-:W-:Y:S11]  /*0260*/  @P1 BRA `(.L_x_1117) ;  /* 0x0000000000181947 */ /* 0x012ff60003800000 */
[----:B------:R-:W-:Y:S05]  /*0270*/  @!P0 BRA `(.L_x_1117) ;  /* 0x0000000000148947 */ /* 0x000fea0003800000 */
[----:B------:R-:W2:Y:S04]  /*0280*/  LDG.E R4, desc[UR10][R2.64] ;  /* 0x0000000a02047981 */ /* 0x000ea8000c1e1900 */
[----:B------:R-:W3:Y:S01]  /*0290*/  LDG.E R0, desc[UR10][R2.64+0x4] ;  /* 0x0000040a02007981 */ /* 0x000ee2000c1e1900 */
[----:B--2---:R-:W-:Y:S02]  /*02a0*/  R2UR UR5, R4 ;  /* 0x00000000040572ca */ /* 0x004fe400000e0000 */
[----:B---3--:R-:W-:-:S13]  /*02b0*/  R2UR UR8, R0 ;  /* 0x00000000000872ca */ /* 0x008fda00000e0000 */
[----:B------:R-:W-:-:S12]  /*02c0*/  UIADD3 UR8, -UR5, UR8, URZ ;  /* 0x0000000805087290 */ /* 0x000fd8000fffe13f */
.L_x_1117:
[----:B------:R-:W-:Y:S01]  /*02d0*/  UISETP.NE.U32.AND UP0, UPT, UR18, URZ, UPT ;  /* 0x0000003f1200728c */ /* 0x000fe2000bf05070 */
[----:B------:R-:W-:-:S03]  /*02e0*/  IMAD.U32 R0, RZ, RZ, UR15 ;  /* 0x0000000fff007e24 */ /* 0x000fc6000f8e00ff */
[----:B------:R-:W-:Y:S02]  /*02f0*/  UISETP.NE.AND.EX UP0, UPT, UR19, URZ, UPT, UP0 ;  /* 0x0000003f1300728c */ /* 0x000fe4000bf05300 */
[----:B------:R-:W-:-:S04]  /*0300*/  ISETP.GE.AND P1, PT, R0, UR8, PT ;  /* 0x0000000800007c0c */ /* 0x000fc8000bf26270 */
[----:B------:R-:W-:-:S13]  /*0310*/  PLOP3.LUT P0, PT, PT, PT, UP0, 0x80, 0x0 ;  /* 0x000000000000781c */ /* 0x000fda0003f0f008 */
[----:B------:R-:W-:Y:S05]  /*0320*/  @P0 EXIT P1 ;  /* 0x000000000000094d */ /* 0x000fea0000800000 */
[----:B------:R-:W-:Y:S01]  /*0330*/  UIADD3 UR20, -UR15, UR8, URZ ;  /* 0x000000080f147290 */ /* 0x000fe2000fffe13f */
[----:B------:R-:W-:Y:S01]  /*0340*/  SHF.R.S32.HI R40, RZ, 0x1f, R7 ;  /* 0x0000001fff287819 */ /* 0x000fe20000011407 */
[----:B------:R-:W-:Y:S01]  /*0350*/  USHF.R.S32.HI UR5, URZ, 0x1f, UR12 ;  /* 0x0000001f3f057899 */ /* 0x000fe2000801140c */
[----:B------:R-:W-:Y:S01]  /*0360*/  BSSY B0, `(.L_x_1118) ;  /* 0x0000025000007945 */ /* 0x000fe20003800000 */
[----:B------:R-:W-:Y:S01]  /*0370*/  USHF.R.S32.HI UR14, URZ, 0x1f, UR16 ;  /* 0x0000001f3f0e7899 */ /* 0x000fe20008011410 */
[----:B------:R-:W-:Y:S01]  /*0380*/  LEA.HI R40, R40, R7, RZ, 0x4 ;  /* 0x0000000728287211 */ /* 0x000fe200078f20ff */
[----:B------:R-:W-:Y:S01]  /*0390*/  USEL UR17, UR12, URZ, !UP0 ;  /* 0x0000003f0c117287 */ /* 0x000fe2000c000000 */
[C---:B------:R-:W-:Y:S01]  /*03a0*/  ISETP.GE.AND P0, PT, R7.reuse, UR20, PT ;  /* 0x0000001407007c0c */ /* 0x040fe2000bf06270 */
[----:B------:R-:W-:Y:S01]  /*03b0*/  USEL UR5, UR5, URZ, !UP0 ;  /* 0x0000003f05057287 */ /* 0x000fe2000c000000 */
[----:B------:R-:W-:Y:S01]  /*03c0*/  SHF.R.S32.HI R0, RZ, 0x4, R40 ;  /* 0x00000004ff007819 */ /* 0x000fe20000011428 */
[----:B------:R-:W-:Y:S01]  /*03d0*/  IMAD.MOV.U32 R67, RZ, RZ, 0x7f800000 ;  /* 0x7f800000ff437424 */ /* 0x000fe200078e00ff */
[----:B------:R-:W-:Y:S01]  /*03e0*/  ISETP.GT.OR P0, PT, R7, 0x3f, P0 ;  /* 0x0000003f0700780c */ /* 0x000fe20000704670 */
[----:B------:R-:W-:Y:S01]  /*03f0*/  IMAD.U32 R11, RZ, RZ, UR13 ;  /* 0x0000000dff0b7e24 */ /* 0x000fe2000f8e00ff */
[----:B------:R-:W-:-:S02]  /*0400*/  LOP3.LUT R66, R40, 0xfffffff0, RZ, 0xc0, !PT ;  /* 0xfffffff028427812 */ /* 0x000fc400078ec0ff */
[----:B------:R-:W-:Y:S02]  /*0410*/  SHF.R.S32.HI R2, RZ, 0x1f, R0 ;  /* 0x0000001fff027819 */ /* 0x000fe40000011400 */
[----:B------:R-:W-:Y:S02]  /*0420*/  IADD3 R74, P1, R0, UR6, RZ ;  /* 0x00000006004a7c10 */ /* 0x000fe4000ff3e0ff */
[----:B------:R-:W-:Y:S02]  /*0430*/  IADD3 R66, -R66, R7, RZ ;  /* 0x0000000742427210 */ /* 0x000fe40007ffe1ff */
[----:B------:R-:W-:-:S03]  /*0440*/  IADD3.X R75, R2, UR7, RZ, P1, !PT ;  /* 0x00000007024b7c10 */ /* 0x000fc60008ffe4ff */
[----:B------:R-:W-:Y:S06]  /*0450*/  @P0 BRA `(.L_x_1119) ;  /* 0x0000000000540947 */ /* 0x000fec0003800000 */
[----:B------:R-:W0:Y:S01]  /*0460*/  LDC.64 R8, c[0x0][0x290] ;  /* 0x0000a400ff087b82 */ /* 0x000e220000000a00 */
[----:B------:R-:W-:Y:S02]  /*0470*/  USHF.R.S32.HI UR9, URZ, 0x1f, UR15 ;  /* 0x0000001f3f097899 */ /* 0x000fe4000801140f */
[----:B------:R-:W-:Y:S01]  /*0480*/  IMAD.U32 R2, RZ, RZ, UR15 ;  /* 0x0000000fff027e24 */ /* 0x000fe2000f8e00ff */
[----:B------:R-:W-:-:S04]  /*0490*/  ULDC.64 UR18, c[0x0][0x298] ;  /* 0x0000a60000127ab9 */ /* 0x000fc80000000a00 */
[--C-:B------:R-:W-:Y:S01]  /*04a0*/  IADD3 R2, P0, P1, R2, UR6, R7.reuse ;  /* 0x0000000602027c10 */ /* 0x100fe2000f91e007 */
[----:B------:R-:W-:Y:S01]  /*04b0*/  IMAD.U32 R6, RZ, RZ, UR9 ;  /* 0x00000009ff067e24 */ /* 0x000fe2000f8e00ff */
[----:B------:R-:W-:Y:S01]  /*04c0*/  SHF.R.S32.HI R7, RZ, 0x1f, R7 ;  /* 0x0000001fff077819 */ /* 0x000fe20000011407 */
[----:B------:R-:W-:-:S03]  /*04d0*/  UIMAD UR9, UR5, UR18, URZ ;  /* 0x00000012050972a4 */ /* 0x000fc6000f8e023f */
[----:B------:R-:W-:Y:S01]  /*04e0*/  IADD3.X R3, R6, UR7, R7, P0, P1 ;  /* 0x0000000706037c10 */ /* 0x000fe200087e2407 */
[----:B------:R-:W-:Y:S01]  /*04f0*/  UIMAD UR9, UR17, UR19, UR9 ;  /* 0x00000013110972a4 */ /* 0x000fe2000f8e0209 */
[C---:B0-----:R-:W-:Y:S02]  /*0500*/  IMAD R4, R8.reuse, UR14, RZ ;  /* 0x0000000e08047c24 */ /* 0x041fe4000f8e02ff */
[----:B------:R-:W-:-:S04]  /*0510*/  IMAD.WIDE.U32 R2, R8, UR16, R2 ;  /* 0x0000001008027c25 */ /* 0x000fc8000f8e0002 */
[----:B------:R-:W-:-:S04]  /*0520*/  IMAD R5, R9, UR16, R4 ;  /* 0x0000001009057c24 */ /* 0x000fc8000f8e0204 */
[----:B------:R-:W-:Y:S01]  /*0530*/  IMAD.IADD R3, R3, 0x1, R5 ;  /* 0x0000000103037824 */ /* 0x000fe200078e0205 */
[----:B------:R-:W-:Y:S01]  /*0540*/  MOV R5, UR18 ;  /* 0x0000001200057c02 */ /* 0x000fe20008000f00 */
[----:B------:R-:W-:-:S04]  /*0550*/  ULDC.64 UR18, c[0x0][0x288] ;  /* 0x0000a20000127ab9 */ /* 0x000fc80000000a00 */
[----:B------:R-:W-:-:S04]  /*0560*/  IMAD.WIDE.U32 R2, R5, UR17, R2 ;  /* 0x0000001105027c25 */ /* 0x000fc8000f8e0002 */
[----:B------:R-:W-:Y:S01]  /*0570*/  VIADD R3, R3, UR9 ;  /* 0x0000000903037c36 */ /* 0x000fe20008000000 */
[----:B------:R-:W-:-:S04]  /*0580*/  LEA R4, P0, R2, UR18, 0x2 ;  /* 0x0000001202047c11 */ /* 0x000fc8000f8010ff */
[----:B------:R-:W-:-:S05]  /*0590*/  LEA.HI.X R5, R2, UR19, R3, 0x2, P0 ;  /* 0x0000001302057c11 */ /* 0x000fca00080f1403 */
[----:B------:R0:W5:Y:S04]  /*05a0*/  LDG.E R67, desc[UR10][R4.64] ;  /* 0x0000000a04437981 */ /* 0x000168000c1e1900 */
.L_x_1119:
[----:B------:R-:W-:Y:S05]  /*05b0*/  BSYNC B0 ;  /* 0x0000000000007941 */ /* 0x000fea0003800000 */
.L_x_1118:
[----:B------:R-:W-:Y:S01]  /*05c0*/  ISETP.GE.AND P1, PT, R0, UR20, PT ;  /* 0x0000001400007c0c */ /* 0x000fe2000bf26270 */
[----:B------:R-:W-:Y:S01]  /*05d0*/  BSSY B0, `(.L_x_1120) ;  /* 0x0000022000007945 */ /* 0x000fe20003800000 */
[----:B------:R-:W-:Y:S01]  /*05e0*/  IMAD.WIDE R74, R11, 0x40, R74 ;  /* 0x000000400b4a7825 */ /* 0x000fe200078e024a */
[----:B0-----:R-:W-:Y:S02]  /*05f0*/  CS2R R4, SRZ ;  /* 0x0000000000047805 */ /* 0x001fe4000001ff00 */
[----:B------:R-:W-:Y:S02]  /*0600*/  CS2R R6, SRZ ;  /* 0x0000000000067805 */ /* 0x000fe4000001ff00 */
[----:B------:R-:W-:Y:S02]  /*0610*/  CS2R R28, SRZ ;  /* 0x00000000001c7805 */ /* 0x000fe4000001ff00 */
[----:B------:R-:W-:-:S04]  /*0620*/  CS2R R30, SRZ ;  /* 0x00000000001e7805 */ /* 0x000fc8000001ff00 */
[----:B------:R-:W-:Y:S05]  /*0630*/  @P1 BRA `(.L_x_1121) ;  /* 0x00000000006c1947 */ /* 0x000fea0003800000 */
[----:B------:R-:W0:Y:S01]  /*0640*/  LDC.64 R10, c[0x0][0x230] ;  /* 0x00008c00ff0a7b82 */ /* 0x000e220000000a00 */
[----:B------:R-:W-:Y:S01]  /*0650*/  IMAD.SHL.U32 R8, R66, 0x8, RZ ;  /* 0x0000000842087824 */ /* 0x000fe200078e00ff */
[----:B------:R-:W-:Y:S02]  /*0660*/  ULDC.64 UR18, c[0x0][0x238] ;  /* 0x00008e0000127ab9 */ /* 0x000fe40000000a00 */
[----:B------:R-:W-:Y:S02]  /*0670*/  UIMAD UR6, UR5, UR18, URZ ;  /* 0x00000012050672a4 */ /* 0x000fe4000f8e023f */
[----:B------:R-:W-:Y:S02]  /*0680*/  SHF.R.S32.HI R9, RZ, 0x1f, R8 ;  /* 0x0000001fff097819 */ /* 0x000fe40000011408 */
[----:B------:R-:W-:Y:S01]  /*0690*/  UIMAD UR6, UR17, UR19, UR6 ;  /* 0x00000013110672a4 */ /* 0x000fe2000f8e0206 */
[----:B0-----:R-:W-:-:S04]  /*06a0*/  IMAD R2, R10, UR14, RZ ;  /* 0x0000000e0a027c24 */ /* 0x001fc8000f8e02ff */
[----:B------:R-:W-:Y:S02]  /*06b0*/  IMAD R11, R11, UR16, R2 ;  /* 0x000000100b0b7c24 */ /* 0x000fe4000f8e0202 */
[----:B------:R-:W-:Y:S01]  /*06c0*/  IMAD.WIDE.U32 R2, R10, UR16, R8 ;  /* 0x000000100a027c25 */ /* 0x000fe2000f8e0008 */
[----:B------:R-:W-:Y:S01]  /*06d0*/  MOV R9, UR18 ;  /* 0x0000001200097c02 */ /* 0x000fe20008000f00 */
[----:B------:R-:W-:Y:S02]  /*06e0*/  ULDC.64 UR18, c[0x0][0x228] ;  /* 0x00008a0000127ab9 */ /* 0x000fe40000000a00 */
[----:B------:R-:W-:Y:S02]  /*06f0*/  IMAD.IADD R3, R3, 0x1, R11 ;  /* 0x0000000103037824 */ /* 0x000fe400078e020b */
[----:B------:R-:W-:Y:S02]  /*0700*/  VIADD R10, R8, 0x80 ;  /* 0x00000080080a7836 */ /* 0x000fe40000000000 */
[----:B------:R-:W-:-:S04]  /*0710*/  IMAD.WIDE.U32 R2, R9, UR17, R2 ;  /* 0x0000001109027c25 */ /* 0x000fc8000f8e0002 */
[----:B------:R-:W-:Y:S02]  /*0720*/  IMAD R9, R75, UR18, RZ ;  /* 0x000000124b097c24 */ /* 0x000fe4000f8e02ff */
[----:B------:R-:W-:Y:S01]  /*0730*/  VIADD R3, R3, UR6 ;  /* 0x0000000603037c36 */ /* 0x000fe20008000000 */
[----:B------:R-:W-:Y:S01]  /*0740*/  ULDC UR6, c[0x0][0x21c] ;  /* 0x0000870000067ab9 */ /* 0x000fe20000000800 */
[----:B------:R-:W-:Y:S01]  /*0750*/  IMAD R9, R74, UR19, R9 ;  /* 0x000000134a097c24 */ /* 0x000fe2000f8e0209 */
[----:B------:R-:W-:Y:S01]  /*0760*/  ISETP.GE.AND P0, PT, R8, UR6, PT ;  /* 0x0000000608007c0c */ /* 0x000fe2000bf06270 */
[----:B------:R-:W-:Y:S01]  /*0770*/  IMAD.WIDE.U32 R2, R74, UR18, R2 ;  /* 0x000000124a027c25 */ /* 0x000fe2000f8e0002 */
[----:B------:R-:W-:Y:S01]  /*0780*/  ISETP.GE.AND P2, PT, R10, UR6, PT ;  /* 0x000000060a007c0c */ /* 0x000fe2000bf46270 */
[----:B------:R-:W-:Y:S02]  /*0790*/  ULDC.64 UR6, c[0x0][0x210] ;  /* 0x0000840000067ab9 */ /* 0x000fe40000000a00 */
[----:B------:R-:W-:Y:S01]  /*07a0*/  IMAD.IADD R3, R3, 0x1, R9 ;  /* 0x0000000103037824 */ /* 0x000fe200078e0209 */
[----:B------:R-:W-:-:S04]  /*07b0*/  LEA R8, P3, R2, UR6, 0x1 ;  /* 0x0000000602087c11 */ /* 0x000fc8000f8608ff */
[----:B------:R-:W-:-:S05]  /*07c0*/  LEA.HI.X R9, R2, UR7, R3, 0x1, P3 ;  /* 0x0000000702097c11 */ /* 0x000fca00098f0c03 */
[----:B------:R0:W5:Y:S04]  /*07d0*/  @!P0 LDG.E.128 R4, desc[UR10][R8.64] ;  /* 0x0000000a08048981 */ /* 0x000168000c1e1d00 */
[----:B------:R0:W5:Y:S02]  /*07e0*/  @!P2 LDG.E.128 R28, desc[UR10][R8.64+0x100] ;  /* 0x0001000a081ca981 */ /* 0x000164000c1e1d00 */
.L_x_1121:
[----:B------:R-:W-:Y:S05]  /*07f0*/  BSYNC B0 ;  /* 0x0000000000007941 */ /* 0x000fea0003800000 */
.L_x_1120:
[----:B------:R-:W-:Y:S01]  /*0800*/  UIMAD UR9, UR13, -0x40, UR8 ;  /* 0xffffffc00d0978a4 */ /* 0x000fe2000f8e0208 */
[----:B------:R-:W-:Y:S01]  /*0810*/  IADD3 R0, R0, 0x10, RZ ;  /* 0x0000001000007810 */ /* 0x000fe20007ffe0ff */
[----:B------:R-:W-:Y:S01]  /*0820*/  BSSY B0, `(.L_x_1122) ;  /* 0x000003e000007945 */ /* 0x000fe20003800000 */
[----:B------:R-:W-:Y:S02]  /*0830*/  CS2R R44, SRZ ;  /* 0x00000000002c7805 */ /* 0x000fe4000001ff00 */
[----:B------:R-:W-:Y:S02]  /*0840*/  CS2R R46, SRZ ;  /* 0x00000000002e7805 */ /* 0x000fe4000001ff00 */
[----:B------:R-:W-:Y:S02]  /*0850*/  CS2R R24, SRZ ;  /* 0x0000000000187805 */ /* 0x000fe4000001ff00 */
[----:B------:R-:W-:Y:S02]  /*0860*/  ISETP.GE.AND P0, PT, R0, UR9, PT ;  /* 0x0000000900007c0c */ /* 0x000fe4000bf06270 */
[----:B------:R-:W-:-:S11]  /*0870*/  CS2R R26, SRZ ;  /* 0x00000000001a7805 */ /* 0x000fd6000001ff00 */
[----:B------:R-:W-:Y:S05]  /*0880*/  @P0 BRA `(.L_x_1123) ;  /* 0x0000000000dc0947 */ /* 0x000fea0003800000 */
[----:B------:R-:W1:Y:S01]  /*0890*/  LDC R3, c[0x0][0x21c] ;  /* 0x00008700ff037b82 */ /* 0x000e620000000800 */
[----:B0-----:R-:W-:Y:S01]  /*08a0*/  IMAD.SHL.U32 R8, R66, 0x8, RZ ;  /* 0x0000000842087824 */ /* 0x001fe200078e00ff */
[----:B------:R-:W-:Y:S03]  /*08b0*/  BSSY B1, `(.L_x_1124) ;  /* 0x000001c000017945 */ /* 0x000fe60003800000 */
[C---:B------:R-:W-:Y:S01]  /*08c0*/  VIADD R0, R8.reuse, 0x80 ;  /* 0x0000008008007836 */ /* 0x040fe20000000000 */
[----:B-1----:R-:W-:-:S04]  /*08d0*/  ISETP.GE.AND P0, PT, R8, R3, PT ;  /* 0x000000030800720c */ /* 0x002fc80003f06270 */
[----:B------:R-:W-:-:S09]  /*08e0*/  ISETP.GE.AND P2, PT, R0, R3, PT ;  /* 0x000000030000720c */ /* 0x000fd20003f46270 */
[----:B------:R-:W-:Y:S05]  /*08f0*/  @P0 BRA `(.L_x_1125) ;  /* 0x00000000005c0947 */ /* 0x000fea0003800000 */
[----:B------:R-:W0:Y:S01]  /*0900*/  LDC.64 R10, c[0x0][0x230] ;  /* 0x00008c00ff0a7b82 */ /* 0x000e220000000a00 */
[----:B------:R-:W-:Y:S01]  /*0910*/  SHF.R.S32.HI R9, RZ, 0x1f, R8 ;  /* 0x0000001fff097819 */ /* 0x000fe20000011408 */
[----:B------:R-:W-:Y:S02]  /*0920*/  ULDC.64 UR18, c[0x0][0x238] ;  /* 0x00008e0000127ab9 */ /* 0x000fe40000000a00 */
[----:B------:R-:W-:Y:S02]  /*0930*/  UIMAD UR6, UR5, UR18, URZ ;  /* 0x00000012050672a4 */ /* 0x000fe4000f8e023f */
[----:B------:R-:W-:Y:S02]  /*0940*/  MOV R13, UR18 ;  /* 0x00000012000d7c02 */ /* 0x000fe40008000f00 */
[----:B------:R-:W-:-:S03]  /*0950*/  UIMAD UR6, UR17, UR19, UR6 ;  /* 0x00000013110672a4 */ /* 0x000fc6000f8e0206 */
[----:B------:R-:W-:Y:S01]  /*0960*/  ULDC.64 UR18, c[0x0][0x228] ;  /* 0x00008a0000127ab9 */ /* 0x000fe20000000a00 */
[C---:B0-----:R-:W-:Y:S02]  /*0970*/  IMAD R0, R10.reuse, UR14, RZ ;  /* 0x0000000e0a007c24 */ /* 0x041fe4000f8e02ff */
[----:B------:R-:W-:-:S04]  /*0980*/  IMAD.WIDE.U32 R2, R10, UR16, R8 ;  /* 0x000000100a027c25 */ /* 0x000fc8000f8e0008 */
[----:B------:R-:W-:-:S04]  /*0990*/  IMAD R11, R11, UR16, R0 ;  /* 0x000000100b0b7c24 */ /* 0x000fc8000f8e0200 */
[----:B------:R-:W-:Y:S01]  /*09a0*/  IMAD.IADD R3, R3, 0x1, R11 ;  /* 0x0000000103037824 */ /* 0x000fe200078e020b */
[----:B------:R-:W-:Y:S01]  /*09b0*/  IADD3 R11, P0, R74, 0x10, RZ ;  /* 0x000000104a0b7810 */ /* 0x000fe20007f1e0ff */
[----:B------:R-:W-:-:S04]  /*09c0*/  IMAD.WIDE.U32 R2, R13, UR17, R2 ;  /* 0x000000110d027c25 */ /* 0x000fc8000f8e0002 */
[----:B------:R-:W-:Y:S02]  /*09d0*/  IMAD.X R0, RZ, RZ, R75, P0 ;  /* 0x000000ffff007224 */ /* 0x000fe400000e064b */
[----:B------:R-:W-:Y:S01]  /*09e0*/  VIADD R3, R3, UR6 ;  /* 0x0000000603037c36 */ /* 0x000fe20008000000 */
[----:B------:R-:W-:Y:S01]  /*09f0*/  ULDC.64 UR6, c[0x0][0x210] ;  /* 0x0000840000067ab9 */ /* 0x000fe20000000a00 */
[----:B------:R-:W-:Y:S02]  /*0a00*/  IMAD R0, R0, UR18, RZ ;  /* 0x0000001200007c24 */ /* 0x000fe4000f8e02ff */
[----:B------:R-:W-:-:S04]  /*0a10*/  IMAD.WIDE.U32 R2, R11, UR18, R2 ;  /* 0x000000120b027c25 */ /* 0x000fc8000f8e0002 */
[----:B------:R-:W-:Y:S01]  /*0a20*/  IMAD R13, R11, UR19, R0 ;  /* 0x000000130b0d7c24 */ /* 0x000fe2000f8e0200 */
[----:B------:R-:W-:-:S03]  /*0a30*/  LEA R44, P0, R2, UR6, 0x1 ;  /* 0x00000006022c7c11 */ /* 0x000fc6000f8008ff */
[----:B------:R-:W-:-:S05]  /*0a40*/  IMAD.IADD R3, R3, 0x1, R13 ;  /* 0x0000000103037824 */ /* 0x000fca00078e020d */
[----:B------:R-:W-:-:S06]  /*0a50*/  LEA.HI.X R45, R2, UR7, R3, 0x1, P0 ;  /* 0x00000007022d7c11 */ /* 0x000fcc00080f0c03 */
[----:B------:R-:W5:Y:S02]  /*0a60*/  LDG.E.128 R44, desc[UR10][R44.64] ;  /* 0x0000000a2c2c7981 */ /* 0x000f64000c1e1d00 */
.L_x_1125:
[----:B------:R-:W-:Y:S05]  /*0a70*/  BSYNC B1 ;  /* 0x0000000000017941 */ /* 0x000fea0003800000 */
.L_x_1124:
[----:B------:R-:W-:Y:S05]  /*0a80*/  @P2 BRA `(.L_x_1123) ;  /* 0x00000000005c2947 */ /* 0x000fea0003800000 */
[----:B------:R-:W0:Y:S01]  /*0a90*/  LDC.64 R2, c[0x0][0x230] ;  /* 0x00008c00ff027b82 */ /* 0x000e220000000a00 */
[----:B------:R-:W-:Y:S01]  /*0aa0*/  SHF.R.S32.HI R9, RZ, 0x1f, R8 ;  /* 0x0000001fff097819 */ /* 0x000fe20000011408 */
[----:B------:R-:W-:Y:S02]  /*0ab0*/  ULDC.64 UR18, c[0x0][0x238] ;  /* 0x00008e0000127ab9 */ /* 0x000fe40000000a00 */
[----:B------:R-:W-:Y:S02]  /*0ac0*/  UIMAD UR6, UR5, UR18, URZ ;  /* 0x00000012050672a4 */ /* 0x000fe4000f8e023f */
[----:B------:R-:W-:Y:S02]  /*0ad0*/  IMAD.U32 R11, RZ, RZ, UR18 ;  /* 0x00000012ff0b7e24 */ /* 0x000fe4000f8e00ff */
[----:B------:R-:W-:-:S03]  /*0ae0*/  UIMAD UR6, UR17, UR19, UR6 ;  /* 0x00000013110672a4 */ /* 0x000fc6000f8e0206 */
[----:B------:R-:W-:Y:S01]  /*0af0*/  ULDC.64 UR18, c[0x0][0x228] ;  /* 0x00008a0000127ab9 */ /* 0x000fe20000000a00 */
[C---:B0-----:R-:W-:Y:S02]  /*0b00*/  IMAD R0, R2.reuse, UR14, RZ ;  /* 0x0000000e02007c24 */ /* 0x041fe4000f8e02ff */
[----:B------:R-:W-:-:S04]  /*0b10*/  IMAD.WIDE.U32 R8, R2, UR16, R8 ;  /* 0x0000001002087c25 */ /* 0x000fc8000f8e0008 */
[----:B------:R-:W-:-:S05]  /*0b20*/  IMAD R3, R3, UR16, R0 ;  /* 0x0000001003037c24 */ /* 0x000fca000f8e0200 */
[----:B------:R-:W-:Y:S02]  /*0b30*/  IADD3 R9, R9, R3, RZ ;  /* 0x0000000309097210 */ /* 0x000fe40007ffe0ff */
        /* <DEDUP_REMOVED lines=8> */
[----:B------:R-:W-:-:S04]  /*0bc0*/  LEA R24, P0, R8, UR6, 0x1 ;  /* 0x0000000608187c11 */ /* 0x000fc8000f8008ff */
[----:B------:R-:W-:-:S04]  /*0bd0*/  IADD3 R11, R9, R11, RZ ;  /* 0x0000000b090b7210 */ /* 0x000fc80007ffe0ff */
[----:B------:R-:W-:-:S06]  /*0be0*/  LEA.HI.X R25, R8, UR7, R11, 0x1, P0 ;  /* 0x0000000708197c11 */ /* 0x000fcc00080f0c0b */
[----:B------:R-:W5:Y:S02]  /*0bf0*/  LDG.E.128 R24, desc[UR10][R24.64+0x100] ;  /* 0x0001000a18187981 */ /* 0x000f64000c1e1d00 */
.L_x_1123:
[----:B------:R-:W-:Y:S05]  /*0c00*/  BSYNC B0 ;  /* 0x0000000000007941 */ /* 0x000fea0003800000 */
.L_x_1122:
[----:B------:R-:W-:Y:S01]  /*0c10*/  LEA.HI.SX32 R0, R40, 0x20, 0x1c ;  /* 0x0000002028007811 */ /* 0x000fe200078fe2ff */
[----:B------:R-:W-:Y:S01]  /*0c20*/  BSSY B0, `(.L_x_1126) ;  /* 0x000003e000007945 */ /* 0x000fe20003800000 */
[----:B------:R-:W-:Y:S02]  /*0c30*/  CS2R R36, SRZ ;  /* 0x0000000000247805 */ /* 0x000fe4000001ff00 */
[----:B------:R-:W-:Y:S02]  /*0c40*/  CS2R R38, SRZ ;  /* 0x0000000000267805 */ /* 0x000fe4000001ff00 */
[----:B------:R-:W-:Y:S02]  /*0c50*/  ISETP.GE.AND P2, PT, R0, UR9, PT ;  /* 0x0000000900007c0c */ /* 0x000fe4000bf46270 */
[----:B------:R-:W-:Y:S02]  /*0c60*/  CS2R R32, SRZ ;  /* 0x0000000000207805 */ /* 0x000fe4000001ff00 */
[----:B------:R-:W-:-:S09]  /*0c70*/  CS2R R34, SRZ ;  /* 0x0000000000227805 */ /* 0x000fd2000001ff00 */
        /* <DEDUP_REMOVED lines=31> */
.L_x_1129:
[----:B------:R-:W-:Y:S05]  /*0e70*/  BSYNC B1 ;  /* 0x0000000000017941 */ /* 0x000fea0003800000 */
.L_x_1128:
        /* <DEDUP_REMOVED lines=24> */
.L_x_1127:
[----:B------:R-:W-:Y:S05]  /*1000*/  BSYNC B0 ;  /* 0x0000000000007941 */ /* 0x000fea0003800000 */
.L_x_1126:
[----:B------:R-:W1:Y:S01]  /*1010*/  LDC.64 R42, c[0x0][0x250] ;  /* 0x00009400ff2a7b82 */ /* 0x000e620000000a00 */
[C---:B-----5:R-:W-:Y:S01]  /*1020*/  SHF.L.U32 R96, R25.reuse, 0x10, RZ ;  /* 0x0000001019607819 */ /* 0x060fe200000006ff */
[----:B------:R-:W-:Y:S01]  /*1030*/  IMAD.SHL.U32 R76, R66, 0x8, RZ ;  /* 0x00000008424c7824 */ /* 0x000fe200078e00ff */
[----:B------:R-:W-:Y:S01]  /*1040*/  LOP3.LUT R99, R25, 0xffff0000, RZ, 0xc0, !PT ;  /* 0xffff000019637812 */ /* 0x000fe200078ec0ff */
[----:B------:R-:W-:Y:S01]  /*1050*/  IMAD.U32 R94, R24, 0x10000, RZ ;  /* 0x00010000185e7824 */ /* 0x000fe200078e00ff */
[----:B------:R-:W-:Y:S01]  /*1060*/  LEA.HI.SX32 R25, R40, 0x30, 0x1c ;  /* 0x0000003028197811 */ /* 0x000fe200078fe2ff */
[----:B------:R-:W-:Y:S01]  /*1070*/  BSSY B0, `(.L_x_1130) ;  /* 0x0000055000007945 */ /* 0x000fe20003800000 */
[----:B------:R-:W-:Y:S01]  /*1080*/  LOP3.LUT R97, R24, 0xffff0000, RZ, 0xc0, !PT ;  /* 0xffff000018617812 */ /* 0x000fe200078ec0ff */
[----:B------:R-:W-:Y:S01]  /*1090*/  IMAD.U32 R19, R7, 0x10000, RZ ;  /* 0x0001000007137824 */ /* 0x000fe200078e00ff */
[----:B------:R-:W-:Y:S01]  /*10a0*/  ISETP.GE.AND P0, PT, R25, UR9, PT ;  /* 0x0000000919007c0c */ /* 0x000fe2000bf06270 */
[----:B------:R-:W-:Y:S01]  /*10b0*/  IMAD.U32 R64, R4, 0x10000, RZ ;  /* 0x0001000004407824 */ /* 0x000fe200078e00ff */
[----:B------:R-:W-:Y:S01]  /*10c0*/  SHF.R.S32.HI R77, RZ, 0x1f, R76 ;  /* 0x0000001fff4d7819 */ /* 0x000fe2000001144c */
[----:B------:R-:W-:Y:S01]  /*10d0*/  IMAD.U32 R23, R5, 0x10000, RZ ;  /* 0x0001000005177824 */ /* 0x000fe200078e00ff */
[----:B------:R-:W-:Y:S01]  /*10e0*/  SHF.L.U32 R21, R6, 0x10, RZ ;  /* 0x0000001006157819 */ /* 0x000fe200000006ff */
[----:B------:R-:W-:Y:S01]  /*10f0*/  IMAD.U32 R0, R28, 0x10000, RZ ;  /* 0x000100001c007824 */ /* 0x000fe200078e00ff */
[----:B------:R-:W-:Y:S01]  /*1100*/  LOP3.LUT R20, R6, 0xffff0000, RZ, 0xc0, !PT ;  /* 0xffff000006147812 */ /* 0x000fe200078ec0ff */
[----:B------:R-:W-:Y:S01]  /*1110*/  IMAD.U32 R68, R29, 0x10000, RZ ;  /* 0x000100001d447824 */ /* 0x000fe200078e00ff */
[----:B------:R-:W-:Y:S01]  /*1120*/  LOP3.LUT R18, R7, 0xffff0000, RZ, 0xc0, !PT ;  /* 0xffff000007127812 */ /* 0x000fe200078ec0ff */
[----:B------:R-:W-:Y:S01]  /*1130*/  IMAD.U32 R7, R37, 0x10000, RZ ;  /* 0x0001000025077824 */ /* 0x000fe200078e00ff */
[----:B------:R-:W-:Y:S01]  /*1140*/  LOP3.LUT R65, R4, 0xffff0000, RZ, 0xc0, !PT ;  /* 0xffff000004417812 */ /* 0x000fe200078ec0ff */
[----:B------:R-:W-:Y:S01]  /*1150*/  IMAD.U32 R72, R31, 0x10000, RZ ;  /* 0x000100001f487824 */ /* 0x000fe200078e00ff */
[----:B------:R-:W-:Y:S01]  /*1160*/  LOP3.LUT R22, R5, 0xffff0000, RZ, 0xc0, !PT ;  /* 0xffff000005167812 */ /* 0x000fe200078ec0ff */
[----:B------:R-:W-:Y:S01]  /*1170*/  IMAD.U32 R98, R26, 0x10000, RZ ;  /* 0x000100001a627824 */ /* 0x000fe200078e00ff */
[----:B0-----:R-:W-:Y:S01]  /*1180*/  LOP3.LUT R9, R36, 0xffff0000, RZ, 0xc0, !PT ;  /* 0xffff000024097812 */ /* 0x001fe200078ec0ff */
[----:B-1----:R-:W-:Y:S01]  /*1190*/  IMAD R24, R42, UR14, RZ ;  /* 0x0000000e2a187c24 */ /* 0x002fe2000f8e02ff */
[----:B------:R-:W-:Y:S01]  /*11a0*/  SHF.L.U32 R8, R36, 0x10, RZ ;  /* 0x0000001024087819 */ /* 0x000fe200000006ff */
[----:B------:R-:W-:Y:S01]  /*11b0*/  IMAD.U32 R16, R44, 0x10000, RZ ;  /* 0x000100002c107824 */ /* 0x000fe200078e00ff */
[----:B------:R-:W-:Y:S01]  /*11c0*/  LOP3.LUT R6, R37, 0xffff0000, RZ, 0xc0, !PT ;  /* 0xffff000025067812 */ /* 0x000fe200078ec0ff */
[----:B------:R-:W-:Y:S01]  /*11d0*/  IMAD R43, R43, UR16, R24 ;  /* 0x000000102b2b7c24 */ /* 0x000fe2000f8e0218 */
[----:B------:R-:W-:Y:S01]  /*11e0*/  LOP3.LUT R69, R28, 0xffff0000, RZ, 0xc0, !PT ;  /* 0xffff00001c457812 */ /* 0x000fe200078ec0ff */
[----:B------:R-:W-:Y:S01]  /*11f0*/  IMAD.U32 R13, R46, 0x10000, RZ ;  /* 0x000100002e0d7824 */ /* 0x000fe200078e00ff */
[----:B------:R-:W-:Y:S01]  /*1200*/  LOP3.LUT R71, R29, 0xffff0000, RZ, 0xc0, !PT ;  /* 0xffff00001d477812 */ /* 0x000fe200078ec0ff */
[----:B------:R-:W-:Y:S01]  /*1210*/  IMAD.U32 R11, R47, 0x10000, RZ ;  /* 0x000100002f0b7824 */ /* 0x000fe200078e00ff */
[----:B------:R-:W-:Y:S01]  /*1220*/  SHF.L.U32 R70, R30, 0x10, RZ ;  /* 0x000000101e467819 */ /* 0x000fe200000006ff */
[----:B------:R-:W-:Y:S01]  /*1230*/  IMAD.U32 R5, R38, 0x10000, RZ ;  /* 0x0001000026057824 */ /* 0x000fe200078e00ff */
[----:B------:R-:W-:Y:S01]  /*1240*/  LOP3.LUT R73, R30, 0xffff0000, RZ, 0xc0, !PT ;  /* 0xffff00001e497812 */ /* 0x000fe200078ec0ff */
[----:B------:R-:W-:Y:S01]  /*1250*/  IMAD.WIDE.U32 R36, R42, UR16, R76 ;  /* 0x000000102a247c25 */ /* 0x000fe2000f8e004c */
[----:B------:R-:W-:-:S02]  /*1260*/  LOP3.LUT R95, R31, 0xffff0000, RZ, 0xc0, !PT ;  /* 0xffff00001f5f7812 */ /* 0x000fc400078ec0ff */
[----:B------:R-:W-:Y:S02]  /*1270*/  CS2R R24, SRZ ;  /* 0x0000000000187805 */ /* 0x000fe4000001ff00 */
[----:B------:R-:W-:Y:S01]  /*1280*/  LOP3.LUT R101, R26, 0xffff0000, RZ, 0xc0, !PT ;  /* 0xffff00001a657812 */ /* 0x000fe200078ec0ff */
[----:B------:R-:W-:Y:S01]  /*1290*/  IMAD.U32 R102, R32, 0x10000, RZ ;  /* 0x0001000020667824 */ /* 0x000fe200078e00ff */
[----:B------:R-:W-:Y:S01]  /*12a0*/  SHF.L.U32 R100, R27, 0x10, RZ ;  /* 0x000000101b647819 */ /* 0x000fe200000006ff */
[----:B------:R-:W-:Y:S01]  /*12b0*/  IMAD.U32 R104, R33, 0x10000, RZ ;  /* 0x0001000021687824 */ /* 0x000fe200078e00ff */
[----:B------:R-:W-:Y:S01]  /*12c0*/  LOP3.LUT R103, R27, 0xffff0000, RZ, 0xc0, !PT ;  /* 0xffff00001b677812 */ /* 0x000fe200078ec0ff */
[----:B------:R-:W-:Y:S01]  /*12d0*/  IMAD.U32 R109, R35, 0x10000, RZ ;  /* 0x00010000236d7824 */ /* 0x000fe200078e00ff */
[----:B------:R-:W-:Y:S02]  /*12e0*/  LOP3.LUT R17, R44, 0xffff0000, RZ, 0xc0, !PT ;  /* 0xffff00002c117812 */ /* 0x000fe400078ec0ff */
[----:B------:R-:W-:-:S02]  /*12f0*/  CS2R R26, SRZ ;  /* 0x00000000001a7805 */ /* 0x000fc4000001ff00 */
[C---:B------:R-:W-:Y:S02]  /*1300*/  SHF.L.U32 R15, R45.reuse, 0x10, RZ ;  /* 0x000000102d0f7819 */ /* 0x040fe400000006ff */
[----:B------:R-:W-:Y:S02]  /*1310*/  CS2R R28, SRZ ;  /* 0x00000000001c7805 */ /* 0x000fe4000001ff00 */
[----:B------:R-:W-:Y:S02]  /*1320*/  LOP3.LUT R14, R45, 0xffff0000, RZ, 0xc0, !PT ;  /* 0xffff00002d0e7812 */ /* 0x000fe400078ec0ff */
[----:B------:R-:W-:Y:S02]  /*1330*/  CS2R R30, SRZ ;  /* 0x00000000001e7805 */ /* 0x000fe4000001ff00 */
[----:B------:R-:W-:Y:S02]  /*1340*/  LOP3.LUT R12, R46, 0xffff0000, RZ, 0xc0, !PT ;  /* 0xffff00002e0c7812 */ /* 0x000fe400078ec0ff */
[----:B------:R-:W-:-:S02]  /*1350*/  LOP3.LUT R10, R47, 0xffff0000, RZ, 0xc0, !PT ;  /* 0xffff00002f0a7812 */ /* 0x000fc400078ec0ff */
[----:B------:R-:W-:Y:S02]  /*1360*/  LOP3.LUT R4, R38, 0xffff0000, RZ, 0xc0, !PT ;  /* 0xffff000026047812 */ /* 0x000fe400078ec0ff */
[C---:B------:R-:W-:Y:S02]  /*1370*/  SHF.L.U32 R3, R39.reuse, 0x10, RZ ;  /* 0x0000001027037819 */ /* 0x040fe400000006ff */
[----:B------:R-:W-:Y:S02]  /*1380*/  LOP3.LUT R2, R39, 0xffff0000, RZ, 0xc0, !PT ;  /* 0xffff000027027812 */ /* 0x000fe400078ec0ff */
[----:B------:R-:W-:Y:S02]  /*1390*/  LOP3.LUT R105, R32, 0xffff0000, RZ, 0xc0, !PT ;  /* 0xffff000020697812 */ /* 0x000fe400078ec0ff */
[----:B------:R-:W-:Y:S02]  /*13a0*/  LOP3.LUT R107, R33, 0xffff0000, RZ, 0xc0, !PT ;  /* 0xffff0000216b7812 */ /* 0x000fe400078ec0ff */
[----:B------:R-:W-:-:S02]  /*13b0*/  SHF.L.U32 R106, R34, 0x10, RZ ;  /* 0x00000010226a7819 */ /* 0x000fc400000006ff */
[----:B------:R-:W-:Y:S02]  /*13c0*/  LOP3.LUT R108, R34, 0xffff0000, RZ, 0xc0, !PT ;  /* 0xffff0000226c7812 */ /* 0x000fe400078ec0ff */
[----:B------:R-:W-:Y:S01]  /*13d0*/  LEA.HI.SX32 R40, R40, 0x10, 0x1c ;  /* 0x0000001028287811 */ /* 0x000fe200078fe2ff */
[----:B------:R-:W-:Y:S06]  /*13e0*/  @P0 BRA `(.L_x_1131) ;  /* 0x0000000000740947 */ /* 0x000fec0003800000 */
[----:B------:R-:W0:Y:S01]  /*13f0*/  LDC.64 R38, c[0x0][0x230] ;  /* 0x00008c00ff267b82 */ /* 0x000e220000000a00 */
[----:B------:R-:W-:Y:S01]  /*1400*/  IMAD.SHL.U32 R32, R66, 0x8, RZ ;  /* 0x0000000842207824 */ /* 0x000fe200078e00ff */
[----:B------:R-:W-:Y:S02]  /*1410*/  ULDC.64 UR18, c[0x0][0x238] ;  /* 0x00008e0000127ab9 */ /* 0x000fe40000000a00 */
[----:B------:R-:W-:Y:S01]  /*1420*/  UIMAD UR6, UR5, UR18, URZ ;  /* 0x00000012050672a4 */ /* 0x000fe2000f8e023f */
[----:B------:R-:W-:Y:S01]  /*1430*/  VIADD R42, R32, 0x80 ;  /* 0x00000080202a7836 */ /* 0x000fe20000000000 */
[----:B------:R-:W-:Y:S02]  /*1440*/  SHF.R.S32.HI R33, RZ, 0x1f, R32 ;  /* 0x0000001fff217819 */ /* 0x000fe40000011420 */
[----:B------:R-:W-:Y:S01]  /*1450*/  UIMAD UR6, UR17, UR19, UR6 ;  /* 0x00000013110672a4 */ /* 0x000fe2000f8e0206 */
[----:B0-----:R-:W-:-:S04]  /*1460*/  IMAD R34, R38, UR14, RZ ;  /* 0x0000000e26227c24 */ /* 0x001fc8000f8e02ff */
[----:B------:R-:W-:Y:S02]  /*1470*/  IMAD R41, R39, UR16, R34 ;  /* 0x0000001027297c24 */ /* 0x000fe4000f8e0222 */
[----:B------:R-:W-:Y:S01]  /*1480*/  IMAD.WIDE.U32 R38, R38, UR16, R32 ;  /* 0x0000001026267c25 */ /* 0x000fe2000f8e0020 */
[----:B------:R-:W-:-:S04]  /*1490*/  IADD3 R33, P3, R74, 0x30, RZ ;  /* 0x000000304a217810 */ /* 0x000fc80007f7e0ff */
[----:B------:R-:W-:Y:S01]  /*14a0*/  IADD3 R39, R39, R41, RZ ;  /* 0x0000002927277210 */ /* 0x000fe20007ffe0ff */
[----:B------:R-:W-:Y:S01]  /*14b0*/  IMAD.U32 R41, RZ, RZ, UR18 ;  /* 0x00000012ff297e24 */ /* 0x000fe2000f8e00ff */
[----:B------:R-:W-:Y:S01]  /*14c0*/  ULDC.64 UR18, c[0x0][0x228] ;  /* 0x00008a0000127ab9 */ /* 0x000fe20000000a00 */
[----:B------:R-:W-:Y:S02]  /*14d0*/  IMAD.X R34, RZ, RZ, R75, P3 ;  /* 0x000000ffff227224 */ /* 0x000fe400018e064b */
[----:B------:R-:W-:-:S04]  /*14e0*/  IMAD.WIDE.U32 R38, R41, UR17, R38 ;  /* 0x0000001129267c25 */ /* 0x000fc8000f8e0026 */
[----:B------:R-:W-:Y:S01]  /*14f0*/  IMAD R34, R34, UR18, RZ ;  /* 0x0000001222227c24 */ /* 0x000fe2000f8e02ff */
[----:B------:R-:W-:Y:S01]  /*1500*/  IADD3 R39, R39, UR6, RZ ;  /* 0x0000000627277c10 */ /* 0x000fe2000fffe0ff */
[----:B------:R-:W-:Y:S02]  /*1510*/  ULDC UR6, c[0x0][0x21c] ;  /* 0x0000870000067ab9 */ /* 0x000fe40000000800 */
[C---:B------:R-:W-:Y:S01]  /*1520*/  IMAD R41, R33.reuse, UR19, R34 ;  /* 0x0000001321297c24 */ /* 0x040fe2000f8e0222 */
        /* <DEDUP_REMOVED lines=9> */
.L_x_1131:
[----:B------:R-:W-:Y:S05]  /*15c0*/  BSYNC B0 ;  /* 0x0000000000007941 */ /* 0x000fea0003800000 */
.L_x_1130:
[----:B------:R-:W-:Y:S01]  /*15d0*/  ULDC.64 UR6, c[0x0][0x258] ;  /* 0x0000960000067ab9 */ /* 0x000fe20000000a00 */
[----:B------:R-:W-:Y:S01]  /*15e0*/  IADD3 R37, R37, R43, RZ ;  /* 0x0000002b25257210 */ /* 0x000fe20007ffe0ff */
[----:B------:R-:W-:Y:S01]  /*15f0*/  IMAD.U32 R79, RZ, RZ, UR6 ;  /* 0x00000006ff4f7e24 */ /* 0x000fe2000f8e00ff */
[----:B------:R-:W-:Y:S01]  /*1600*/  UIMAD UR6, UR5, UR6, URZ ;  /* 0x00000006050672a4 */ /* 0x000fe2000f8e023f */
[----:B------:R-:W-:Y:S01]  /*1610*/  BSSY B0, `(.L_x_1132) ;  /* 0x0000026000007945 */ /* 0x000fe20003800000 */
[----:B------:R-:W-:Y:S01]  /*1620*/  LOP3.LUT R110, R35, 0xffff0000, RZ, 0xc0, !PT ;  /* 0xffff0000236e7812 */ /* 0x000fe200078ec0ff */
[----:B------:R-:W-:Y:S01]  /*1630*/  IMAD.WIDE.U32 R78, R79, UR17, R36 ;  /* 0x000000114f4e7c25 */ /* 0x000fe2000f8e0024 */
[----:B------:R-:W-:Y:S01]  /*1640*/  UIMAD UR6, UR17, UR7, UR6 ;  /* 0x00000007110672a4 */ /* 0x000fe2000f8e0206 */
[----:B------:R-:W-:Y:S02]  /*1650*/  ISETP.GE.AND P3, PT, R40, UR9, PT ;  /* 0x0000000928007c0c */ /* 0x000fe4000bf66270 */
[----:B0-----:R-:W-:-:S02]  /*1660*/  CS2R R32, SRZ ;  /* 0x0000000000207805 */ /* 0x001fc4000001ff00 */
[----:B------:R-:W-:Y:S02]  /*1670*/  CS2R R34, SRZ ;  /* 0x0000000000227805 */ /* 0x000fe4000001ff00 */
[----:B------:R-:W-:Y:S02]  /*1680*/  CS2R R36, SRZ ;  /* 0x0000000000247805 */ /* 0x000fe4000001ff00 */
[----:B------:R-:W-:Y:S01]  /*1690*/  CS2R R38, SRZ ;  /* 0x0000000000267805 */ /* 0x000fe2000001ff00 */
[----:B------:R-:W-:Y:S01]  /*16a0*/  VIADD R81, R79, UR6 ;  /* 0x000000064f517c36 */ /* 0x000fe20008000000 */
        /* <DEDUP_REMOVED lines=12> */
[----:B------:R-:W-:Y:S06]  /*1770*/  @P1 BRA `(.L_x_1133) ;  /* 0x00000000003c1947 */ /* 0x000fec0003800000 */
[----:B------:R-:W-:Y:S01]  /*1780*/  ULDC.64 UR6, c[0x0][0x248] ;  /* 0x0000920000067ab9 */ /* 0x000fe20000000a00 */
[----:B------:R-:W-:Y:S01]  /*1790*/  IMAD.MOV.U32 R80, RZ, RZ, R78 ;  /* 0x000000ffff507224 */ /* 0x000fe200078e004e */
[----:B------:R-:W-:Y:S01]  /*17a0*/  IADD3 R82, R76, 0x80, RZ ;  /* 0x000000804c527810 */ /* 0x000fe20007ffe0ff */
[----:B------:R-:W-:Y:S01]  /*17b0*/  IMAD R83, R75, UR6, RZ ;  /* 0x000000064b537c24 */ /* 0x000fe2000f8e02ff */
[----:B------:R-:W-:Y:S01]  /*17c0*/  ULDC UR14, c[0x0][0x21c] ;  /* 0x00008700000e7ab9 */ /* 0x000fe20000000800 */
[----:B------:R-:W-:Y:S01]  /*17d0*/  IMAD.WIDE.U32 R84, R74, UR6, R80 ;  /* 0x000000064a547c25 */ /* 0x000fe2000f8e0050 */
[----:B------:R-:W-:Y:S02]  /*17e0*/  ISETP.GE.AND P4, PT, R76, UR14, PT ;  /* 0x0000000e4c007c0c */ /* 0x000fe4000bf86270 */
[----:B------:R-:W-:Y:S01]  /*17f0*/  ISETP.GE.AND P5, PT, R82, UR14, PT ;  /* 0x0000000e52007c0c */ /* 0x000fe2000bfa6270 */
[----:B------:R-:W-:Y:S01]  /*1800*/  IMAD R83, R74, UR7, R83 ;  /* 0x000000074a537c24 */ /* 0x000fe2000f8e0253 */
[----:B------:R-:W-:-:S02]  /*1810*/  ULDC.64 UR6, c[0x0][0x240] ;  /* 0x0000900000067ab9 */ /* 0x000fc40000000a00 */
[----:B------:R-:W-:Y:S01]  /*1820*/  LEA R82, P1, R84, UR6, 0x1 ;  /* 0x0000000654527c11 */ /* 0x000fe2000f8208ff */
[----:B------:R-:W-:-:S05]  /*1830*/  IMAD.IADD R83, R85, 0x1, R83 ;  /* 0x0000000155537824 */ /* 0x000fca00078e0253 */
[----:B------:R-:W-:-:S05]  /*1840*/  LEA.HI.X R83, R84, UR7, R83, 0x1, P1 ;  /* 0x0000000754537c11 */ /* 0x000fca00088f0c53 */
[----:B------:R0:W5:Y:S04]  /*1850*/  @!P4 LDG.E.128 R32, desc[UR10][R82.64] ;  /* 0x0000000a5220c981 */ /* 0x000168000c1e1d00 */
[----:B------:R0:W5:Y:S02]  /*1860*/  @!P5 LDG.E.128 R48, desc[UR10][R82.64+0x100] ;  /* 0x0001000a5230d981 */ /* 0x000164000c1e1d00 */
.L_x_1133:
[----:B------:R-:W-:Y:S05]  /*1870*/  BSYNC B0 ;  /* 0x0000000000007941 */ /* 0x000fea0003800000 */
.L_x_1132:
[----:B------:R-:W-:Y:S04]  /*1880*/  BSSY B0, `(.L_x_1134) ;  /* 0x0000020000007945 */ /* 0x000fe80003800000 */
[----:B------:R-:W-:Y:S05]  /*1890*/  @P3 BRA `(.L_x_1135) ;  /* 0x0000000000783947 */ /* 0x000fea0003800000 */
[----:B------:R-:W-:Y:S01]  /*18a0*/  ULDC UR6, c[0x0][0x21c] ;  /* 0x0000870000067ab9 */ /* 0x000fe20000000800 */
[----:B0-----:R-:W-:Y:S02]  /*18b0*/  LEA R82, R66, 0x80, 0x3 ;  /* 0x0000008042527811 */ /* 0x001fe400078e18ff */
[----:B------:R-:W-:Y:S02]  /*18c0*/  ISETP.GE.AND P3, PT, R76, UR6, PT ;  /* 0x000000064c007c0c */ /* 0x000fe4000bf66270 */
[----:B------:R-:W-:-:S11]  /*18d0*/  ISETP.GE.AND P1, PT, R82, UR6, PT ;  /* 0x0000000652007c0c */ /* 0x000fd6000bf26270 */
[----:B------:R-:W0:Y:S01]  /*18e0*/  @!P3 LDC.64 R82, c[0x0][0x248] ;  /* 0x00009200ff52bb82 */ /* 0x000e220000000a00 */
[C---:B------:R-:W-:Y:S01]  /*18f0*/  @!P3 IADD3 R111, P4, R74.reuse, 0x10, RZ ;  /* 0x000000104a6fb810 */ /* 0x040fe20007f9e0ff */
[--C-:B------:R-:W-:Y:S01]  /*1900*/  @!P3 IMAD.MOV.U32 R90, RZ, RZ, R78.reuse ;  /* 0x000000ffff5ab224 */ /* 0x100fe200078e004e */
[----:B------:R-:W-:Y:S01]  /*1910*/  @!P1 IADD3 R113, P5, R74, 0x10, RZ ;  /* 0x000000104a719810 */ /* 0x000fe20007fbe0ff */
[----:B------:R-:W-:Y:S01]  /*1920*/  @!P1 IMAD.MOV.U32 R92, RZ, RZ, R78 ;  /* 0x000000ffff5c9224 */ /* 0x000fe200078e004e */
[----:B------:R-:W-:Y:S02]  /*1930*/  @!P3 MOV R91, R81 ;  /* 0x00000051005bb202 */ /* 0x000fe40000000f00 */
[----:B------:R-:W-:Y:S01]  /*1940*/  @!P3 IADD3.X R93, RZ, R75, RZ, P4, !PT ;  /* 0x0000004bff5db210 */ /* 0x000fe200027fe4ff */
[----:B------:R-:W1:Y:S01]  /*1950*/  @!P1 LDC.64 R84, c[0x0][0x248] ;  /* 0x00009200ff549b82 */ /* 0x000e620000000a00 */
[----:B------:R-:W-:-:S07]  /*1960*/  @!P1 IMAD.X R115, RZ, RZ, R75, P5 ;  /* 0x000000ffff739224 */ /* 0x000fce00028e064b */
[----:B------:R-:W2:Y:S08]  /*1970*/  @!P3 LDC.64 R86, c[0x0][0x240] ;  /* 0x00009000ff56bb82 */ /* 0x000eb00000000a00 */
[----:B------:R-:W3:Y:S01]  /*1980*/  @!P1 LDC.64 R88, c[0x0][0x240] ;  /* 0x00009000ff589b82 */ /* 0x000ee20000000a00 */
[----:B0-----:R-:W-:-:S04]  /*1990*/  @!P3 IMAD.WIDE.U32 R90, R111, R82, R90 ;  /* 0x000000526f5ab225 */ /* 0x001fc800078e005a */
[----:B------:R-:W-:Y:S02]  /*19a0*/  @!P3 IMAD R82, R93, R82, RZ ;  /* 0x000000525d52b224 */ /* 0x000fe400078e02ff */
        /* <DEDUP_REMOVED lines=13> */
.L_x_1135:
[----:B------:R-:W-:Y:S05]  /*1a80*/  BSYNC B0 ;  /* 0x0000000000007941 */ /* 0x000fea0003800000 */
.L_x_1134:
        /* <DEDUP_REMOVED lines=8> */
[----:B------:R-:W-:Y:S01]  /*1b10*/  @!P2 IMAD.MOV.U32 R84, RZ, RZ, R78 ;  /* 0x000000ffff54a224 */ /* 0x000fe200078e004e */
[----:B------:R-:W-:Y:S01]  /*1b20*/  @!P1 IADD3 R113, P4, R74, 0x20, RZ ;  /* 0x000000204a719810 */ /* 0x000fe20007f9e0ff */
[----:B------:R-:W-:Y:S01]  /*1b30*/  @!P2 IMAD.MOV.U32 R85, RZ, RZ, R81 ;  /* 0x000000ffff55a224 */ /* 0x000fe200078e0051 */
[----:B------:R-:W-:Y:S01]  /*1b40*/  @!P1 MOV R92, R78 ;  /* 0x0000004e005c9202 */ /* 0x000fe20000000f00 */
[----:B------:R-:W-:Y:S01]  /*1b50*/  @!P2 IMAD.X R93, RZ, RZ, R75, P3 ;  /* 0x000000ffff5da224 */ /* 0x000fe200018e064b */
[----:B------:R-:W-:Y:S01]  /*1b60*/  @!P1 IADD3.X R115, RZ, R75, RZ, P4, !PT ;  /* 0x0000004bff739210 */ /* 0x000fe200027fe4ff */
[----:B-1----:R-:W1:Y:S08]  /*1b70*/  @!P1 LDC.64 R88, c[0x0][0x248] ;  /* 0x00009200ff589b82 */ /* 0x002e700000000a00 */
        /* <DEDUP_REMOVED lines=9> */
[----:B------:R-:W-:Y:S02]  /*1c10*/  @!P1 IMAD R89, R113, R89, R112 ;  /* 0x0000005971599224 */ /* 0x000fe400078e0270 */
[----:B------:R-:W-:-:S03]  /*1c20*/  @!P2 IMAD.IADD R85, R85, 0x1, R91 ;  /* 0x000000015555a824 */ /* 0x000fc600078e025b */
[----:B------:R-:W-:Y:S02]  /*1c30*/  @!P1 IADD3 R89, R93, R89, RZ ;  /* 0x000000595d599210 */ /* 0x000fe40007ffe0ff */
[----:B---3--:R-:W-:Y:S02]  /*1c40*/  @!P1 LEA R82, P4, R92, R82, 0x1 ;  /* 0x000000525c529211 */ /* 0x008fe400078808ff */
[----:B------:R-:W-:Y:S02]  /*1c50*/  @!P2 LEA.HI.X R87, R84, R87, R85, 0x1, P3 ;  /* 0x000000575457a211 */ /* 0x000fe400018f0c55 */
[----:B------:R-:W-:-:S03]  /*1c60*/  @!P1 LEA.HI.X R83, R92, R83, R89, 0x1, P4 ;  /* 0x000000535c539211 */ /* 0x000fc600020f0c59 */
[----:B------:R2:W5:Y:S04]  /*1c70*/  @!P2 LDG.E.128 R40, desc[UR10][R86.64] ;  /* 0x0000000a5628a981 */ /* 0x000568000c1e1d00 */
[----:B------:R2:W5:Y:S02]  /*1c80*/  @!P1 LDG.E.128 R56, desc[UR10][R82.64+0x100] ;  /* 0x0001000a52389981 */ /* 0x000564000c1e1d00 */
.L_x_1137:
[----:B------:R-:W-:Y:S05]  /*1c90*/  BSYNC B0 ;  /* 0x0000000000007941 */ /* 0x000fea0003800000 */
.L_x_1136:
[----:B------:R-:W-:Y:S04]  /*1ca0*/  BSSY B0, `(.L_x_1138) ;  /* 0x0000013000007945 */ /* 0x000fe80003800000 */
[----:B------:R-:W-:Y:S05]  /*1cb0*/  @P0 BRA `(.L_x_1139) ;  /* 0x0000000000440947 */ /* 0x000fea0003800000 */
[----:B------:R-:W-:Y:S01]  /*1cc0*/  IADD3 R77, P0, R74, 0x30, RZ ;  /* 0x000000304a4d7810 */ /* 0x000fe20007f1e0ff */
[----:B------:R-:W-:Y:S01]  /*1cd0*/  ULDC.64 UR14, c[0x0][0x248] ;  /* 0x00009200000e7ab9 */ /* 0x000fe20000000a00 */
[----:B------:R-:W-:Y:S01]  /*1ce0*/  IMAD.MOV.U32 R79, RZ, RZ, R81 ;  /* 0x000000ffff4f7224 */ /* 0x000fe200078e0051 */
[----:B------:R-:W-:Y:S01]  /*1cf0*/  LEA R66, R66, 0x80, 0x3 ;  /* 0x0000008042427811 */ /* 0x000fe200078e18ff */
[----:B------:R-:W-:Y:S01]  /*1d00*/  ULDC UR6, c[0x0][0x21c] ;  /* 0x0000870000067ab9 */ /* 0x000fe20000000800 */
[----:B------:R-:W-:Y:S01]  /*1d10*/  IMAD.X R74, RZ, RZ, R75, P0 ;  /* 0x000000ffff4a7224 */ /* 0x000fe200000e064b */
[----:B------:R-:W-:Y:S01]  /*1d20*/  ISETP.GE.AND P1, PT, R76, UR6, PT ;  /* 0x000000064c007c0c */ /* 0x000fe2000bf26270 */
[----:B------:R-:W-:Y:S01]  /*1d30*/  IMAD.WIDE.U32 R78, R77, UR14, R78 ;  /* 0x0000000e4d4e7c25 */ /* 0x000fe2000f8e004e */
[----:B------:R-:W-:-:S03]  /*1d40*/  ISETP.GE.AND P2, PT, R66, UR6, PT ;  /* 0x0000000642007c0c */ /* 0x000fc6000bf46270 */
[----:B------:R-:W-:-:S04]  /*1d50*/  IMAD R74, R74, UR14, RZ ;  /* 0x0000000e4a4a7c24 */ /* 0x000fc8000f8e02ff */
[----:B------:R-:W-:Y:S01]  /*1d60*/  IMAD R75, R77, UR15, R74 ;  /* 0x0000000f4d4b7c24 */ /* 0x000fe2000f8e024a */
[----:B------:R-:W-:Y:S02]  /*1d70*/  ULDC.64 UR14, c[0x0][0x240] ;  /* 0x00009000000e7ab9 */ /* 0x000fe40000000a00 */
[----:B------:R-:W-:Y:S02]  /*1d80*/  LEA R74, P0, R78, UR14, 0x1 ;  /* 0x0000000e4e4a7c11 */ /* 0x000fe4000f8008ff */
[----:B------:R-:W-:-:S04]  /*1d90*/  IADD3 R75, R79, R75, RZ ;  /* 0x0000004b4f4b7210 */ /* 0x000fc80007ffe0ff */
[----:B------:R-:W-:-:S05]  /*1da0*/  LEA.HI.X R75, R78, UR15, R75, 0x1, P0 ;  /* 0x0000000f4e4b7c11 */ /* 0x000fca00080f0c4b */
[----:B------:R3:W5:Y:S04]  /*1db0*/  @!P1 LDG.E.128 R44, desc[UR10][R74.64] ;  /* 0x0000000a4a2c9981 */ /* 0x000768000c1e1d00 */
[----:B------:R3:W5:Y:S02]  /*1dc0*/  @!P2 LDG.E.128 R60, desc[UR10][R74.64+0x100] ;  /* 0x0001000a4a3ca981 */ /* 0x000764000c1e1d00 */
.L_x_1139:
[----:B------:R-:W-:Y:S05]  /*1dd0*/  BSYNC B0 ;  /* 0x0000000000007941 */ /* 0x000fea0003800000 */
.L_x_1138:
[----:B---3-5:R-:W-:Y:S01]  /*1de0*/  SHF.L.U32 R74, R34, 0x10, RZ ;  /* 0x00000010224a7819 */ /* 0x028fe200000006ff */
[----:B------:R-:W-:Y:S01]  /*1df0*/  IMAD.U32 R78, R38, 0x10000, RZ ;  /* 0x00010000264e7824 */ /* 0x000fe200078e00ff */
[----:B------:R-:W-:Y:S01]  /*1e00*/  LOP3.LUT R77, R34, 0xffff0000, RZ, 0xc0, !PT ;  /* 0xffff0000224d7812 */ /* 0x000fe200078ec0ff */
[C---:B------:R-:W-:Y:S01]  /*1e10*/  IMAD.U32 R34, R35.reuse, 0x10000, RZ ;  /* 0x0001000023227824 */ /* 0x040fe200078e00ff */
[----:B------:R-:W-:Y:S01]  /*1e20*/  LOP3.LUT R79, R35, 0xffff0000, RZ, 0xc0, !PT ;  /* 0xffff0000234f7812 */ /* 0x000fe200078ec0ff */
[C---:B------:R-:W-:Y:S01]  /*1e30*/  IMAD.U32 R35, R36.reuse, 0x10000, RZ ;  /* 0x0001000024237824 */ /* 0x040fe200078e00ff */
[----:B------:R-:W-:Y:S01]  /*1e40*/  LOP3.LUT R76, R36, 0xffff0000, RZ, 0xc0, !PT ;  /* 0xffff0000244c7812 */ /* 0x000fe200078ec0ff */
[----:B0-2---:R-:W-:Y:S01]  /*1e50*/  IMAD.U32 R82, R42, 0x10000, RZ ;  /* 0x000100002a527824 */ /* 0x005fe200078e00ff */
[C---:B------:R-:W-:Y:S01]  /*1e60*/  SHF.L.U32 R36, R37.reuse, 0x10, RZ ;  /* 0x0000001025247819 */ /* 0x040fe200000006ff */
[----:B------:R-:W-:Y:S01]  /*1e70*/  IMAD.U32 R75, R32, 0x10000, RZ ;  /* 0x00010000204b7824 */ /* 0x000fe200078e00ff */
[----:B------:R-:W-:Y:S01]  /*1e80*/  LOP3.LUT R81, R37, 0xffff0000, RZ, 0xc0, !PT ;  /* 0xffff000025517812 */ /* 0x000fe200078ec0ff */
[----:B------:R-:W-:Y:S01]  /*1e90*/  FMUL.FTZ R119, R17, R76 ;  /* 0x0000004c11777220 */ /* 0x000fe20000410000 */
[----:B------:R-:W-:Y:S01]  /*1ea0*/  LOP3.LUT R37, R38, 0xffff0000, RZ, 0xc0, !PT ;  /* 0xffff000026257812 */ /* 0x000fe200078ec0ff */
[C---:B------:R-:W-:Y:S01]  /*1eb0*/  IMAD.U32 R38, R39.reuse, 0x10000, RZ ;  /* 0x0001000027267824 */ /* 0x040fe200078e00ff */
[----:B------:R-:W-:Y:S01]  /*1ec0*/  LOP3.LUT R83, R39, 0xffff0000, RZ, 0xc0, !PT ;  /* 0xffff000027537812 */ /* 0x000fe200078ec0ff */
[----:B-1----:R-:W-:Y:S01]  /*1ed0*/  IMAD.U32 R89, R45, 0x10000, RZ ;  /* 0x000100002d597824 */ /* 0x002fe200078e00ff */
[----:B------:R-:W-:Y:S01]  /*1ee0*/  LOP3.LUT R80, R40, 0xffff0000, RZ, 0xc0, !PT ;  /* 0xffff000028507812 */ /* 0x000fe200078ec0ff */
[----:B------:R-:W-:Y:S01]  /*1ef0*/  FFMA.FTZ R16, R16, R35, R119 ;  /* 0x0000002310107223 */ /* 0x000fe20000010077 */
[----:B------:R-:W-:Y:S01]  /*1f00*/  SHF.L.U32 R39, R40, 0x10, RZ ;  /* 0x0000001028277819 */ /* 0x000fe200000006ff */
[C---:B------:R-:W-:Y:S01]  /*1f10*/  IMAD.U32 R40, R41.reuse, 0x10000, RZ ;  /* 0x0001000029287824 */ /* 0x040fe200078e00ff */
[----:B------:R-:W-:Y:S01]  /*1f20*/  LOP3.LUT R85, R41, 0xffff0000, RZ, 0xc0, !PT ;  /* 0xffff000029557812 */ /* 0x000fe200078ec0ff */
[----:B------:R-:W-:Y:S01]  /*1f30*/  FMUL.FTZ R17, R9, R80 ;  /* 0x0000005009117220 */ /* 0x000fe20000410000 */
[----:B------:R-:W-:Y:S01]  /*1f40*/  LOP3.LUT R41, R42, 0xffff0000, RZ, 0xc0, !PT ;  /* 0xffff00002a297812 */ /* 0x000fe200078ec0ff */
[----:B------:R-:W-:Y:S01]  /*1f50*/  FFMA.FTZ R119, R15, R36, R16 ;  /* 0x000000240f777223 */ /* 0x000fe20000010010 */
[C---:B------:R-:W-:Y:S01]  /*1f60*/  SHF.L.U32 R42, R43.reuse, 0x10, RZ ;  /* 0x000000102b2a7819 */ /* 0x040fe200000006ff */
[----:B------:R-:W-:Y:S01]  /*1f70*/  FFMA.FTZ R8, R8, R39, R17 ;  /* 0x0000002708087223 */ /* 0x000fe20000010011 */
[----:B------:R-:W-:Y:S01]  /*1f80*/  LOP3.LUT R87, R43, 0xffff0000, RZ, 0xc0, !PT ;  /* 0xffff00002b577812 */ /* 0x000fe200078ec0ff */
[C---:B------:R-:W-:Y:S01]  /*1f90*/  IMAD.U32 R43, R24.reuse, 0x10000, RZ ;  /* 0x00010000182b7824 */ /* 0x040fe200078e00ff */
[----:B------:R-:W-:Y:S01]  /*1fa0*/  LOP3.LUT R84, R24, 0xffff0000, RZ, 0xc0, !PT ;  /* 0xffff000018547812 */ /* 0x000fe200078ec0ff */
[C---:B------:R-:W-:Y:S01]  /*1fb0*/  IMAD.U32 R24, R25.reuse, 0x10000, RZ ;  /* 0x0001000019187824 */ /* 0x040fe200078e00ff */
[----:B------:R-:W-:Y:S01]  /*1fc0*/  LOP3.LUT R86, R25, 0xffff0000, RZ, 0xc0, !PT ;  /* 0xffff000019567812 */ /* 0x000fe200078ec0ff */
[----:B------:R-:W-:Y:S01]  /*1fd0*/  FFMA.FTZ R7, R7, R40, R8 ;  /* 0x0000002807077223 */ /* 0x000fe20000010008 */
[----:B------:R-:W-:Y:S01]  /*1fe0*/  LOP3.LUT R66, R32, 0xffff0000, RZ, 0xc0, !PT ;  /* 0xffff000020427812 */ /* 0x000fe200078ec0ff */
[----:B------:R-:W-:Y:S01]  /*1ff0*/  IMAD.U32 R32, R33, 0x10000, RZ ;  /* 0x0001000021207824 */ /* 0x000fe200078e00ff */
[----:B------:R-:W-:Y:S01]  /*2000*/  LOP3.LUT R25, R44, 0xffff0000, RZ, 0xc0, !PT ;  /* 0xffff00002c197812 */ /* 0x000fe200078ec0ff */
[----:B------:R-:W-:Y:S01]  /*2010*/  IMAD.U32 R88, R26, 0x10000, RZ ;  /* 0x000100001a587824 */ /* 0x000fe200078e00ff */
[----:B------:R-:W-:Y:S01]  /*2020*/  SHF.L.U32 R44, R44, 0x10, RZ ;  /* 0x000000102c2c7819 */ /* 0x000fe200000006ff */
[----:B------:R-:W-:Y:S01]  /*2030*/  FMUL.FTZ R117, R65, R66 ;  /* 0x0000004241757220 */ /* 0x000fe20000410000 */
[----:B------:R-:W-:Y:S01]  /*2040*/  LOP3.LUT R33, R33, 0xffff0000, RZ, 0xc0, !PT ;  /* 0xffff000021217812 */ /* 0x000fe200078ec0ff */
[----:B------:R-:W-:Y:S01]  /*2050*/  FMUL.FTZ R84, R84, R25 ;  /* 0x0000001954547220 */ /* 0x000fe20000410000 */
[----:B------:R-:W-:Y:S01]  /*2060*/  LOP3.LUT R91, R45, 0xffff0000, RZ, 0xc0, !PT ;  /* 0xffff00002d5b7812 */ /* 0x000fe200078ec0ff */
[----:B------:R-:W-:Y:S01]  /*2070*/  FFMA.FTZ R64, R64, R75, R117 ;  /* 0x0000004b40407223 */ /* 0x000fe20000010075 */
[----:B------:R-:W-:-:S02]  /*2080*/  IMAD.U32 R111, R46, 0x10000, RZ ;  /* 0x000100002e6f7824 */ /* 0x000fc400078e00ff */
[----:B------:R-:W-:Y:S01]  /*2090*/  FFMA.FTZ R43, R43, R44, R84 ;  /* 0x0000002c2b2b7223 */ /* 0x000fe20000010054 */
[----:B------:R-:W-:Y:S01]  /*20a0*/  FFMA.FTZ R14, R14, R81, R119 ;  /* 0x000000510e0e7223 */ /* 0x000fe20000010077 */
[----:B------:R-:W-:Y:S01]  /*20b0*/  FFMA.FTZ R117, R23, R32, R64 ;  /* 0x0000002017757223 */ /* 0x000fe20000010040 */
[----:B------:R-:W-:Y:S01]  /*20c0*/  FFMA.FTZ R6, R6, R85, R7 ;  /* 0x0000005506067223 */ /* 0x000fe20000010007 */
        /* <DEDUP_REMOVED lines=8> */
[----:B------:R-:W-:Y:S01]  /*2150*/  FFMA.FTZ R88, R88, R111, R43 ;  /* 0x0000006f58587223 */ /* 0x000fe2000001002b */
[----:B------:R-:W-:Y:S01]  /*2160*/  SHF.L.U32 R26, R27, 0x10, RZ ;  /* 0x000000101b1a7819 */ /* 0x000fe200000006ff */
[----:B------:R-:W-:-:S02]  /*2170*/  IMAD.U32 R93, R47, 0x10000, RZ ;  /* 0x000100002f5d7824 */ /* 0x000fc400078e00ff */
        /* <DEDUP_REMOVED lines=10> */
[----:B------:R-:W-:Y:S01]  /*2220*/  SHF.L.U32 R47, R48, 0x10, RZ ;  /* 0x00000010302f7819 */ /* 0x000fe200000006ff */
[----:B------:R-:W-:Y:S01]  /*2230*/  IMAD.U32 R9, R52, 0x10000, RZ ;  /* 0x0001000034097824 */ /* 0x000fe200078e00ff */
[----:B------:R-:W-:Y:S01]  /*2240*/  SHF.L.U32 R17, R28, 0x10, RZ ;  /* 0x000000101c117819 */ /* 0x000fe200000006ff */
[----:B------:R-:W-:-:S02]  /*2250*/  IMAD.U32 R25, R56, 0x10000, RZ ;  /* 0x0001000038197824 */ /* 0x000fc400078e00ff */
[----:B------:R-:W-:Y:S01]  /*2260*/  FFMA.FTZ R19, R18, R79, R19 ;  /* 0x0000004f12137223 */ /* 0x000fe20000010013 */
[----:B------:R-:W-:Y:S02]  /*2270*/  IMAD.U32 R36, R60, 0x10000, RZ ;  /* 0x000100003c247824 */ /* 0x000fe400078e00ff */
        /* <DEDUP_REMOVED lines=12> */
[----:B------:R-:W-:Y:S01]  /*2340*/  IMAD.U32 R113, R49, 0x10000, RZ ;  /* 0x0001000031717824 */ /* 0x000fe200078e00ff */
[----:B------:R-:W-:Y:S01]  /*2350*/  SHF.L.U32 R115, R51, 0x10, RZ ;  /* 0x0000001033737819 */ /* 0x000fe200000006ff */
[----:B------:R-:W-:Y:S01]  /*2360*/  IMAD.U32 R28, R29, 0x10000, RZ ;  /* 0x000100001d1c7824 */ /* 0x000fe200078e00ff */
[----:B------:R-:W-:Y:S01]  /*2370*/  LOP3.LUT R112, R51, 0xffff0000, RZ, 0xc0, !PT ;  /* 0xffff000033707812 */ /* 0x000fe200078ec0ff */
[----:B------:R-:W-:Y:S01]  /*2380*/  IMAD.U32 R51, R53, 0x10000, RZ ;  /* 0x0001000035337824 */ /* 0x000fe200078e00ff */
        /* <DEDUP_REMOVED lines=15> */
[C---:B------:R-:W-:Y:S01]  /*2480*/  IMAD.U32 R65, R55.reuse, 0x10000, RZ ;  /* 0x0001000037417824 */ /* 0x040fe200078e00ff */
        /* <DEDUP_REMOVED lines=36> */
[----:B------:R-:W-:Y:S01]  /*26d0*/  FFMA.FTZ R16, R31, R16, R30 ;  /* 0x000000101f107223 */ /* 0x000fe2000001001e */
[----:B------:R-:W0:Y:S01]  /*26e0*/  S2R R12, SR_TID.X ;  /* 0x00000000000c7919 */ /* 0x000e220000002100 */
[----:B------:R-:W-:Y:S01]  /*26f0*/  USHF.L.U32 UR18, UR13, 0x6, URZ ;  /* 0x000000060d127899 */ /* 0x000fe2000800063f */
[----:B------:R-:W-:Y:S01]  /*2700*/  BSSY B0, `(.L_x_1140) ;  /* 0x000004c000007945 */ /* 0x000fe20003800000 */
[----:B------:R-:W-:Y:S01]  /*2710*/  USHF.R.S32.HI UR19, URZ, 0x1f, UR16 ;  /* 0x0000001f3f137899 */ /* 0x000fe20008011410 */
[----:B------:R-:W1:Y:S04]  /*2720*/  SHFL.BFLY PT, R3, R72, 0x8, 0x1f ;  /* 0x0d001f0048037f89 */ /* 0x000e6800000e0000 */
[----:B------:R-:W2:Y:S04]  /*2730*/  SHFL.BFLY PT, R5, R76, 0x8, 0x1f ;  /* 0x0d001f004c057f89 */ /* 0x000ea800000e0000 */
[----:B------:R-:W3:Y:S04]  /*2740*/  SHFL.BFLY PT, R0, R59, 0x8, 0x1f ;  /* 0x0d001f003b007f89 */ /* 0x000ee800000e0000 */
[----:B------:R-:W4:Y:S01]  /*2750*/  SHFL.BFLY PT, R7, R16, 0x8, 0x1f ;  /* 0x0d001f0010077f89 */ /* 0x000f2200000e0000 */
[----:B-1----:R-:W-:Y:S01]  /*2760*/  FADD.FTZ R3, R72, R3 ;  /* 0x0000000348037221 */ /* 0x002fe20000010000 */
[----:B--2---:R-:W-:Y:S01]  /*2770*/  FADD.FTZ R2, R76, R5 ;  /* 0x000000054c027221 */ /* 0x004fe20000010000 */
[----:B0-----:R-:W-:Y:S01]  /*2780*/  SHF.R.S32.HI R13, RZ, 0x1f, R12 ;  /* 0x0000001fff0d7819 */ /* 0x001fe2000001140c */
[----:B---3--:R-:W-:-:S03]  /*2790*/  FADD.FTZ R6, R59, R0 ;  /* 0x000000003b067221 */ /* 0x008fc60000010000 */
[----:B------:R-:W0:Y:S01]  /*27a0*/  SHFL.BFLY PT, R5, R2, 0x4, 0x1f ;  /* 0x0c801f0002057f89 */ /* 0x000e2200000e0000 */
[----:B------:R-:W-:Y:S01]  /*27b0*/  LEA.HI R13, R13, R12, RZ, 0x4 ;  /* 0x0000000c0d0d7211 */ /* 0x000fe200078f20ff */
[----:B----4-:R-:W-:Y:S02]  /*27c0*/  FADD.FTZ R9, R16, R7 ;  /* 0x0000000710097221 */ /* 0x010fe40000010000 */
[----:B------:R-:W1:Y:S04]  /*27d0*/  SHFL.BFLY PT, R0, R3, 0x4, 0x1f ;  /* 0x0c801f0003007f89 */ /* 0x000e6800000e0000 */
[----:B------:R-:W2:Y:S04]  /*27e0*/  SHFL.BFLY PT, R7, R6, 0x4, 0x1f ;  /* 0x0c801f0006077f89 */ /* 0x000ea800000e0000 */
[----:B------:R-:W3:Y:S01]  /*27f0*/  SHFL.BFLY PT, R10, R9, 0x4, 0x1f ;  /* 0x0c801f00090a7f89 */ /* 0x000ee200000e0000 */
[----:B0-----:R-:W-:Y:S01]  /*2800*/  FADD.FTZ R4, R2, R5 ;  /* 0x0000000502047221 */ /* 0x001fe20000010000 */
[----:B-1----:R-:W-:Y:S01]  /*2810*/  FADD.FTZ R0, R3, R0 ;  /* 0x0000000003007221 */ /* 0x002fe20000010000 */
[----:B--2---:R-:W-:-:S04]  /*2820*/  FADD.FTZ R8, R6, R7 ;  /* 0x0000000706087221 */ /* 0x004fc80000010000 */
[----:B------:R-:W0:Y:S01]  /*2830*/  SHFL.BFLY PT, R5, R0, 0x2, 0x1f ;  /* 0x0c401f0000057f89 */ /* 0x000e2200000e0000 */
[----:B---3--:R-:W-:-:S03]  /*2840*/  FADD.FTZ R11, R9, R10 ;  /* 0x0000000a090b7221 */ /* 0x008fc60000010000 */
[----:B------:R-:W1:Y:S04]  /*2850*/  SHFL.BFLY PT, R7, R4, 0x2, 0x1f ;  /* 0x0c401f0004077f89 */ /* 0x000e6800000e0000 */
[----:B------:R-:W2:Y:S04]  /*2860*/  SHFL.BFLY PT, R3, R8, 0x2, 0x1f ;  /* 0x0c401f0008037f89 */ /* 0x000ea800000e0000 */
[----:B------:R-:W3:Y:S01]  /*2870*/  SHFL.BFLY PT, R2, R11, 0x2, 0x1f ;  /* 0x0c401f000b027f89 */ /* 0x000ee200000e0000 */
[----:B0-----:R-:W-:Y:S01]  /*2880*/  FADD.FTZ R5, R0, R5 ;  /* 0x0000000500057221 */ /* 0x001fe20000010000 */
[----:B-1----:R-:W-:Y:S01]  /*2890*/  FADD.FTZ R7, R4, R7 ;  /* 0x0000000704077221 */ /* 0x002fe20000010000 */
[----:B--2---:R-:W-:-:S04]  /*28a0*/  FADD.FTZ R3, R8, R3 ;  /* 0x0000000308037221 */ /* 0x004fc80000010000 */
[----:B------:R-:W0:Y:S01]  /*28b0*/  SHFL.BFLY PT, R6, R7, 0x1, 0x1f ;  /* 0x0c201f0007067f89 */ /* 0x000e2200000e0000 */
[----:B---3--:R-:W-:Y:S01]  /*28c0*/  FADD.FTZ R9, R11, R2 ;  /* 0x000000020b097221 */ /* 0x008fe20000010000 */
[----:B------:R-:W-:Y:S02]  /*28d0*/  LOP3.LUT R11, R13, 0xfffffff0, RZ, 0xc0, !PT ;  /* 0xfffffff00d0b7812 */ /* 0x000fe400078ec0ff */
[----:B------:R-:W1:Y:S04]  /*28e0*/  SHFL.BFLY PT, R2, R5, 0x1, 0x1f ;  /* 0x0c201f0005027f89 */ /* 0x000e6800000e0000 */
[----:B------:R-:W2:Y:S01]  /*28f0*/  SHFL.BFLY PT, R10, R3, 0x1, 0x1f ;  /* 0x0c201f00030a7f89 */ /* 0x000ea200000e0000 */
[----:B------:R-:W-:-:S03]  /*2900*/  IMAD.IADD R11, R12, 0x1, -R11 ;  /* 0x000000010c0b7824 */ /* 0x000fc600078e0a0b */
[----:B------:R-:W3:Y:S02]  /*2910*/  SHFL.BFLY PT, R0, R9, 0x1, 0x1f ;  /* 0x0c201f0009007f89 */ /* 0x000ee400000e0000 */
[----:B------:R-:W-:Y:S01]  /*2920*/  ISETP.NE.AND P0, PT, R11, RZ, PT ;  /* 0x000000ff0b00720c */ /* 0x000fe20003f05270 */
[----:B0-----:R-:W-:Y:S01]  /*2930*/  FADD.FTZ R6, R7, R6 ;  /* 0x0000000607067221 */ /* 0x001fe20000010000 */
[----:B-1----:R-:W-:Y:S01]  /*2940*/  FADD.FTZ R8, R5, R2 ;  /* 0x0000000205087221 */ /* 0x002fe20000010000 */
[----:B--2---:R-:W-:Y:S01]  /*2950*/  FADD.FTZ R10, R3, R10 ;  /* 0x0000000a030a7221 */ /* 0x004fe20000010000 */
[----:B---3--:R-:W-:-:S09]  /*2960*/  FADD.FTZ R11, R9, R0 ;  /* 0x00000000090b7221 */ /* 0x008fd20000010000 */
[----:B------:R-:W-:Y:S05]  /*2970*/  @P0 BRA `(.L_x_1141) ;  /* 0x0000000000900947 */ /* 0x000fea0003800000 */
[----:B------:R-:W-:Y:S01]  /*2980*/  USHF.R.S32.HI UR7, URZ, 0x1f, UR4 ;  /* 0x0000001f3f077899 */ /* 0x000fe20008011404 */
[----:B------:R-:W-:Y:S01]  /*2990*/  SHF.R.S32.HI R0, RZ, 0x4, R13 ;  /* 0x00000004ff007819 */ /* 0x000fe2000001140d */
[----:B------:R-:W-:Y:S01]  /*29a0*/  UIADD3 UR6, UP0, UR18, UR4, URZ ;  /* 0x0000000412067290 */ /* 0x000fe2000ff1e03f */
[----:B------:R-:W-:Y:S01]  /*29b0*/  ULDC.64 UR14, c[0x0][0x278] ;  /* 0x00009e00000e7ab9 */ /* 0x000fe20000000a00 */
[----:B------:R-:W-:Y:S01]  /*29c0*/  UIMAD UR20, UR13, -0x40, UR8 ;  /* 0xffffffc00d1478a4 */ /* 0x000fe2000f8e0208 */
[----:B------:R-:W-:Y:S01]  /*29d0*/  SHF.R.S32.HI R4, RZ, 0x1f, R0 ;  /* 0x0000001fff047819 */ /* 0x000fe20000011400 */
[----:B------:R-:W-:Y:S01]  /*29e0*/  ULEA.HI.X.SX32 UR7, UR18, UR7, 0x1, UP0 ;  /* 0x0000000712077291 */ /* 0x000fe200080f0e3f */
[C---:B------:R-:W-:Y:S01]  /*29f0*/  VIADD R7, R0.reuse, 0x10 ;  /* 0x0000001000077836 */ /* 0x040fe20000000000 */
[----:B------:R-:W-:Y:S02]  /*2a00*/  UIMAD UR9, UR19, UR14, URZ ;  /* 0x0000000e130972a4 */ /* 0x000fe4000f8e023f */
[----:B------:R-:W-:Y:S01]  /*2a10*/  UIMAD.WIDE.U32 UR6, UR16, UR14, UR6 ;  /* 0x0000000e100672a5 */ /* 0x000fe2000f8e0006 */
[----:B------:R-:W-:Y:S01]  /*2a20*/  ISETP.GE.AND P3, PT, R0, UR20, PT ;  /* 0x0000001400007c0c */ /* 0x000fe2000bf66270 */
[----:B------:R-:W-:Y:S01]  /*2a30*/  UIMAD UR9, UR16, UR15, UR9 ;  /* 0x0000000f100972a4 */ /* 0x000fe2000f8e0209 */
[----:B------:R-:W-:-:S02]  /*2a40*/  ISETP.GE.AND P2, PT, R7, UR20, PT ;  /* 0x0000001407007c0c */ /* 0x000fc4000bf46270 */
[----:B------:R-:W-:Y:S01]  /*2a50*/  ULDC.64 UR14, c[0x0][0x280] ;  /* 0x0000a000000e7ab9 */ /* 0x000fe20000000a00 */
[----:B------:R-:W-:Y:S01]  /*2a60*/  UIADD3 UR7, UR7, UR9, URZ ;  /* 0x0000000907077290 */ /* 0x000fe2000fffe03f */
[----:B------:R-:W-:Y:S01]  /*2a70*/  FSEL R7, R6, RZ, !P2 ;  /* 0x000000ff06077208 */ /* 0x000fe20005000000 */
[----:B------:R-:W-:Y:S02]  /*2a80*/  UIMAD UR9, UR5, UR14, URZ ;  /* 0x0000000e050972a4 */ /* 0x000fe4000f8e023f */
[----:B------:R-:W-:Y:S02]  /*2a90*/  UIMAD.WIDE.U32 UR6, UR17, UR14, UR6 ;  /* 0x0000000e110672a5 */ /* 0x000fe4000f8e0006 */
[----:B------:R-:W-:-:S03]  /*2aa0*/  UIMAD UR9, UR17, UR15, UR9 ;  /* 0x0000000f110972a4 */ /* 0x000fc6000f8e0209 */
[----:B------:R-:W-:Y:S01]  /*2ab0*/  ULDC.64 UR14, c[0x0][0x260] ;  /* 0x00009800000e7ab9 */ /* 0x000fe20000000a00 */
[----:B------:R-:W-:Y:S02]  /*2ac0*/  IADD3 R3, P0, R0, UR6, RZ ;  /* 0x0000000600037c10 */ /* 0x000fe4000ff1e0ff */
[----:B------:R-:W-:Y:S02]  /*2ad0*/  MOV R5, UR9 ;  /* 0x0000000900057c02 */ /* 0x000fe40008000f00 */
[C---:B------:R-:W-:Y:S02]  /*2ae0*/  LEA R2, P4, R3.reuse, UR14, 0x2 ;  /* 0x0000000e03027c11 */ /* 0x040fe4000f8810ff */
[----:B------:R-:W-:Y:S01]  /*2af0*/  IADD3.X R4, R4, UR7, R5, P0, !PT ;  /* 0x0000000704047c10 */ /* 0x000fe200087fe405 */
[C---:B------:R-:W-:Y:S01]  /*2b00*/  VIADD R5, R0.reuse, 0x20 ;  /* 0x0000002000057836 */ /* 0x040fe20000000000 */
[----:B------:R-:W-:Y:S02]  /*2b10*/  IADD3 R0, R0, 0x30, RZ ;  /* 0x0000003000007810 */ /* 0x000fe40007ffe0ff */
[----:B------:R-:W-:-:S02]  /*2b20*/  LEA.HI.X R3, R3, UR15, R4, 0x2, P4 ;  /* 0x0000000f03037c11 */ /* 0x000fc4000a0f1404 */
[----:B------:R-:W-:Y:S02]  /*2b30*/  ISETP.GE.AND P1, PT, R5, UR20, PT ;  /* 0x0000001405007c0c */ /* 0x000fe4000bf26270 */
[----:B------:R-:W-:Y:S01]  /*2b40*/  ISETP.GE.AND P0, PT, R0, UR20, PT ;  /* 0x0000001400007c0c */ /* 0x000fe2000bf06270 */
[----:B------:R0:W-:Y:S01]  /*2b50*/  STG.E desc[UR10][R2.64+0x40], R7 ;  /* 0x0000400702007986 */ /* 0x0001e2000c10190a */
[----:B------:R-:W-:Y:S02]  /*2b60*/  FSEL R5, R8, RZ, !P3 ;  /* 0x000000ff08057208 */ /* 0x000fe40005800000 */
[----:B------:R-:W-:Y:S02]  /*2b70*/  FSEL R9, R10, RZ, !P1 ;  /* 0x000000ff0a097208 */ /* 0x000fe40004800000 */
[----:B------:R-:W-:Y:S01]  /*2b80*/  FSEL R11, R11, RZ, !P0 ;  /* 0x000000ff0b0b7208 */ /* 0x000fe20004000000 */
[----:B------:R0:W-:Y:S04]  /*2b90*/  STG.E desc[UR10][R2.64], R5 ;  /* 0x0000000502007986 */ /* 0x0001e8000c10190a */
[----:B------:R0:W-:Y:S04]  /*2ba0*/  STG.E desc[UR10][R2.64+0x80], R9 ;  /* 0x0000800902007986 */ /* 0x0001e8000c10190a */
[----:B------:R0:W-:Y:S02]  /*2bb0*/  STG.E desc[UR10][R2.64+0xc0], R11 ;  /* 0x0000c00b02007986 */ /* 0x0001e4000c10190a */
.L_x_1141:
[----:B------:R-:W-:Y:S05]  /*2bc0*/  BSYNC B0 ;  /* 0x0000000000007941 */ /* 0x000fea0003800000 */
.L_x_1140:
[----:B------:R-:W-:Y:S01]  /*2bd0*/  UIADD3 UR8, UR8, 0x3f, URZ ;  /* 0x0000003f08087890 */ /* 0x000fe2000fffe03f */
[----:B0-----:R-:W0:Y:S01]  /*2be0*/  LDC.64 R6, c[0x0][0x2d0] ;  /* 0x0000b400ff067b82 */ /* 0x001e220000000a00 */
[----:B------:R-:W-:Y:S02]  /*2bf0*/  BSSY B0, `(.L_x_1142) ;  /* 0x0000022000007945 */ /* 0x000fe40003800000 */
[----:B------:R-:W-:Y:S02]  /*2c00*/  USHF.R.S32.HI UR6, URZ, 0x1f, UR8 ;  /* 0x0000001f3f067899 */ /* 0x000fe40008011408 */
[----:B------:R-:W-:Y:S02]  /*2c10*/  UIMAD UR7, UR13, -0x40, UR8 ;  /* 0xffffffc00d0778a4 */ /* 0x000fe4000f8e0208 */
[----:B------:R-:W-:-:S04]  /*2c20*/  ULEA.HI UR6, UR6, UR8, URZ, 0x6 ;  /* 0x0000000806067291 */ /* 0x000fc8000f8f303f */
[----:B------:R-:W-:-:S04]  /*2c30*/  ULOP3.LUT UR6, UR6, 0xffffffc0, URZ, 0xc0, !UPT ;  /* 0xffffffc006067892 */ /* 0x000fc8000f8ec03f */
[----:B------:R-:W-:-:S06]  /*2c40*/  UIADD3 UR6, UR7, UR6, -UR8 ;  /* 0x0000000607067290 */ /* 0x000fcc000fffe808 */
[----:B------:R-:W-:-:S04]  /*2c50*/  ISETP.GE.AND P0, PT, R12, UR6, PT ;  /* 0x000000060c007c0c */ /* 0x000fc8000bf06270 */
[----:B------:R-:W-:-:S13]  /*2c60*/  ISETP.GT.OR P0, PT, R12, 0x3f, P0 ;  /* 0x0000003f0c00780c */ /* 0x000fda0000704670 */
[----:B------:R-:W-:Y:S05]  /*2c70*/  @P0 BRA `(.L_x_1143) ;  /* 0x0000000000640947 */ /* 0x000fea0003800000 */
[----:B------:R-:W1:Y:S01]  /*2c80*/  LDC.64 R4, c[0x0][0x2a8] ;  /* 0x0000aa00ff047b82 */ /* 0x000e620000000a00 */
[----:B------:R-:W-:Y:S01]  /*2c90*/  USHF.R.S32.HI UR6, URZ, 0x1f, UR18 ;  /* 0x0000001f3f067899 */ /* 0x000fe20008011412 */
[----:B------:R-:W-:Y:S01]  /*2ca0*/  IMAD.U32 R9, RZ, RZ, UR4 ;  /* 0x00000004ff097e24 */ /* 0x000fe2000f8e00ff */
[----:B------:R-:W-:Y:S01]  /*2cb0*/  USHF.R.S32.HI UR7, URZ, 0x1f, UR4 ;  /* 0x0000001f3f077899 */ /* 0x000fe20008011404 */
[--C-:B------:R-:W-:Y:S01]  /*2cc0*/  SHF.R.S32.HI R3, RZ, 0x1f, R12.reuse ;  /* 0x0000001fff037819 */ /* 0x100fe2000001140c */
[----:B------:R-:W-:Y:S02]  /*2cd0*/  ULDC.64 UR8, c[0x0][0x2b0] ;  /* 0x0000ac0000087ab9 */ /* 0x000fe40000000a00 */
[----:B------:R-:W-:Y:S01]  /*2ce0*/  IMAD.U32 R8, RZ, RZ, UR6 ;  /* 0x00000006ff087e24 */ /* 0x000fe2000f8e00ff */
[----:B------:R-:W-:Y:S01]  /*2cf0*/  IADD3 R2, P0, P1, R9, UR18, R12 ;  /* 0x0000001209027c10 */ /* 0x000fe2000f91e00c */
[----:B------:R-:W-:-:S03]  /*2d00*/  UIMAD UR6, UR5, UR8, URZ ;  /* 0x00000008050672a4 */ /* 0x000fc6000f8e023f */
[----:B------:R-:W-:Y:S01]  /*2d10*/  IADD3.X R3, R8, UR7, R3, P0, P1 ;  /* 0x0000000708037c10 */ /* 0x000fe200087e2403 */
[----:B------:R-:W-:Y:S01]  /*2d20*/  UIMAD UR6, UR17, UR9, UR6 ;  /* 0x00000009110672a4 */ /* 0x000fe2000f8e0206 */
[----:B------:R-:W-:Y:S01]  /*2d30*/  FSETP.NEU.FTZ.AND P0, PT, R67, -INF , PT ;  /* 0xff8000004300780b */ /* 0x000fe20003f1d000 */
[C---:B-1----:R-:W-:Y:S02]  /*2d40*/  IMAD R0, R4.reuse, UR19, RZ ;  /* 0x0000001304007c24 */ /* 0x042fe4000f8e02ff */
[----:B------:R-:W-:-:S04]  /*2d50*/  IMAD.WIDE.U32 R2, R4, UR16, R2 ;  /* 0x0000001004027c25 */ /* 0x000fc8000f8e0002 */
[----:B------:R-:W-:Y:S02]  /*2d60*/  IMAD R5, R5, UR16, R0 ;  /* 0x0000001005057c24 */ /* 0x000fe4000f8e0200 */
[----:B------:R-:W-:-:S03]  /*2d70*/  FMUL.FTZ R0, R67, 1.4426950216293334961 ;  /* 0x3fb8aa3b43007820 */ /* 0x000fc60000410000 */
[----:B------:R-:W-:Y:S01]  /*2d80*/  IADD3 R3, R3, R5, RZ ;  /* 0x0000000503037210 */ /* 0x000fe20007ffe0ff */
[----:B------:R-:W-:Y:S01]  /*2d90*/  IMAD.U32 R5, RZ, RZ, UR8 ;  /* 0x00000008ff057e24 */ /* 0x000fe2000f8e00ff */
[----:B------:R-:W-:-:S03]  /*2da0*/  ULDC.64 UR8, c[0x0][0x2a0] ;  /* 0x0000a80000087ab9 */ /* 0x000fc60000000a00 */
[----:B------:R-:W-:-:S04]  /*2db0*/  IMAD.WIDE.U32 R2, R5, UR17, R2 ;  /* 0x0000001105027c25 */ /* 0x000fc8000f8e0002 */
[----:B------:R-:W-:Y:S01]  /*2dc0*/  VIADD R3, R3, UR6 ;  /* 0x0000000603037c36 */ /* 0x000fe20008000000 */
[----:B------:R-:W-:-:S04]  /*2dd0*/  LEA R4, P1, R2, UR8, 0x2 ;  /* 0x0000000802047c11 */ /* 0x000fc8000f8210ff */
[----:B------:R-:W-:Y:S02]  /*2de0*/  LEA.HI.X R5, R2, UR9, R3, 0x2, P1 ;  /* 0x0000000902057c11 */ /* 0x000fe400088f1403 */
[----:B------:R-:W-:-:S05]  /*2df0*/  FSEL R3, R0, RZ, P0 ;  /* 0x000000ff00037208 */ /* 0x000fca0000000000 */
[----:B------:R1:W-:Y:S02]  /*2e00*/  STG.E desc[UR10][R4.64], R3 ;  /* 0x0000000304007986 */ /* 0x0003e4000c10190a */
.L_x_1143:
[----:B------:R-:W-:Y:S05]  /*2e10*/  BSYNC B0 ;  /* 0x0000000000007941 */ /* 0x000fea0003800000 */
.L_x_1142:
[----:B------:R-:W-:Y:S01]  /*2e20*/  USHF.L.U32 UR7, UR13, 0xe, URZ ;  /* 0x0000000e0d077899 */ /* 0x000fe2000800063f */
[----:B------:R-:W-:Y:S01]  /*2e30*/  SHF.L.U32 R0, R12, 0x2, RZ ;  /* 0x000000020c007819 */ /* 0x000fe200000006ff */
[----:B------:R-:W-:Y:S01]  /*2e40*/  USHF.L.U32 UR6, UR4, 0x8, URZ ;  /* 0x0000000804067899 */ /* 0x000fe2000800063f */
[----:B01----:R-:W-:Y:S01]  /*2e50*/  IMAD R4, R6, UR19, RZ ;  /* 0x0000001306047c24 */ /* 0x003fe2000f8e02ff */
[----:B------:R-:W-:Y:S02]  /*2e60*/  USHF.R.S32.HI UR8, URZ, 0x1f, UR7 ;  /* 0x0000001f3f087899 */ /* 0x000fe40008011407 */
[----:B------:R-:W-:Y:S01]  /*2e70*/  IMAD.U32 R3, RZ, RZ, UR7 ;  /* 0x00000007ff037e24 */ /* 0x000fe2000f8e00ff */
[----:B------:R-:W-:Y:S01]  /*2e80*/  USHF.R.S32.HI UR7, URZ, 0x1f, UR6 ;  /* 0x0000001f3f077899 */ /* 0x000fe20008011406 */
[----:B------:R-:W-:Y:S01]  /*2e90*/  IMAD R5, R7, UR16, R4 ;  /* 0x0000001007057c24 */ /* 0x000fe2000f8e0204 */
[----:B------:R-:W-:Y:S02]  /*2ea0*/  ULDC.64 UR14, c[0x0][0x2e8] ;  /* 0x0000ba00000e7ab9 */ /* 0x000fe40000000a00 */
[----:B------:R-:W-:Y:S01]  /*2eb0*/  IADD3 R2, P0, P1, R0, UR6, R3 ;  /* 0x0000000600027c10 */ /* 0x000fe2000f91e003 */
[----:B------:R-:W-:Y:S01]  /*2ec0*/  IMAD.U32 R3, RZ, RZ, UR8 ;  /* 0x00000008ff037e24 */ /* 0x000fe2000f8e00ff */
[----:B------:R-:W-:Y:S01]  /*2ed0*/  SHF.R.S32.HI R0, RZ, 0x1f, R0 ;  /* 0x0000001fff007819 */ /* 0x000fe20000011400 */
[----:B------:R-:W-:-:S02]  /*2ee0*/  ULDC.64 UR8, c[0x0][0x2d8] ;  /* 0x0000b60000087ab9 */ /* 0x000fc40000000a00 */
[----:B------:R-:W-:Y:S01]  /*2ef0*/  UIMAD UR6, UR5, UR8, URZ ;  /* 0x00000008050672a4 */ /* 0x000fe2000f8e023f */
[----:B------:R-:W-:Y:S02]  /*2f00*/  IADD3.X R3, R0, UR7, R3, P0, P1 ;  /* 0x0000000700037c10 */ /* 0x000fe400087e2403 */
[----:B------:R-:W-:Y:S01]  /*2f10*/  ISETP.NE.U32.AND P0, PT, RZ, UR14, PT ;  /* 0x0000000eff007c0c */ /* 0x000fe2000bf05070 */
[----:B------:R-:W-:Y:S01]  /*2f20*/  UIMAD UR6, UR17, UR9, UR6 ;  /* 0x00000009110672a4 */ /* 0x000fe2000f8e0206 */
[----:B------:R-:W-:Y:S02]  /*2f30*/  IMAD.WIDE.U32 R2, R6, UR16, R2 ;  /* 0x0000001006027c25 */ /* 0x000fe4000f8e0002 */
[----:B------:R-:W-:-:S03]  /*2f40*/  ISETP.NE.AND.EX P0, PT, RZ, UR15, PT, P0 ;  /* 0x0000000fff007c0c */ /* 0x000fc6000bf05300 */
[----:B------:R-:W-:Y:S01]  /*2f50*/  IADD3 R3, R3, R5, RZ ;  /* 0x0000000503037210 */ /* 0x000fe20007ffe0ff */
[----:B------:R-:W-:Y:S01]  /*2f60*/  IMAD.U32 R5, RZ, RZ, UR8 ;  /* 0x00000008ff057e24 */ /* 0x000fe2000f8e00ff */
[----:B------:R-:W-:Y:S01]  /*2f70*/  ISETP.NE.OR P0, PT, R12, RZ, !P0 ;  /* 0x000000ff0c00720c */ /* 0x000fe20004705670 */
[----:B------:R-:W-:Y:S02]  /*2f80*/  ULDC.64 UR8, c[0x0][0x2b8] ;  /* 0x0000ae0000087ab9 */ /* 0x000fe40000000a00 */
[----:B------:R-:W-:-:S04]  /*2f90*/  IMAD.WIDE.U32 R2, R5, UR17, R2 ;  /* 0x0000001105027c25 */ /* 0x000fc8000f8e0002 */
[----:B------:R-:W-:Y:S01]  /*2fa0*/  VIADD R3, R3, UR6 ;  /* 0x0000000603037c36 */ /* 0x000fe20008000000 */
[----:B------:R-:W-:-:S04]  /*2fb0*/  LEA R4, P1, R2, UR8, 0x2 ;  /* 0x0000000802047c11 */ /* 0x000fc8000f8210ff */
[----:B------:R-:W-:-:S05]  /*2fc0*/  LEA.HI.X R5, R2, UR9, R3, 0x2, P1 ;  /* 0x0000000902057c11 */ /* 0x000fca00088f1403 */
        /* <DEDUP_REMOVED lines=17> */
[----:B------:R-:W-:Y:S01]  /*30e0*/  ULDC UR4, c[0x0][0x2e0] ;  /* 0x0000b80000047ab9 */ /* 0x000fe20000000800 */
[----:B------:R-:W-:Y:S01]  /*30f0*/  ULDC UR6, c[0x0][0x220] ;  /* 0x0000880000067ab9 */ /* 0x000fe20000000800 */
[----:B------:R-:W-:-:S04]  /*3100*/  UIMAD UR4, UR13, UR4, UR12 ;  /* 0x000000040d0472a4 */ /* 0x000fc8000f8e020c */
[----:B------:R-:W-:-:S03]  /*3110*/  UIMAD UR6, UR4, UR6, UR16 ;  /* 0x00000006040672a4 */ /* 0x000fc6000f8e0210 */
[----:B------:R-:W-:Y:S02]  /*3120*/  ULDC.64 UR4, c[0x0][0x2e8] ;  /* 0x0000ba0000047ab9 */ /* 0x000fe40000000a00 */
[----:B------:R-:W-:-:S06]  /*3130*/  UIMAD.WIDE UR4, UR6, 0x4, UR4 ;  /* 0x00000004060478a5 */ /* 0x000fcc000f8e0204 */
[----:B------:R-:W-:Y:S01]  /*3140*/  MOV R2, UR4 ;  /* 0x0000000400027c02 */ /* 0x000fe20008000f00 */
[----:B------:R-:W-:-:S05]  /*3150*/  IMAD.U32 R3, RZ, RZ, UR5 ;  /* 0x00000005ff037e24 */ /* 0x000fca000f8e00ff */
[----:B------:R-:W-:Y:S01]  /*3160*/  STG.E desc[UR10][R2.64], RZ ;  /* 0x000000ff02007986 */ /* 0x000fe2000c10190a */
[----:B------:R-:W-:Y:S05]  /*3170*/  EXIT ;  /* 0x000000000000794d */ /* 0x000fea0003800000 */
.L_x_1144:
        /* <DEDUP_REMOVED lines=16> */
.L_x_1160:


//--------------------- .nv.global.init           --------------------------
	.section	.nv.global.init,"aw",@progbits
.nv.global.init:
	.type		$str$23,@object
	.size		$str$23,($str$24 - $str$23)
$str$23:
        /*0000*/ 	.byte	0x28, 0x61, 0x64, 0x64, 0x72, 0x65, 0x73, 0x73, 0x20, 0x26, 0x20, 0x6d, 0x61, 0x73, 0x6b, 0x29
        /*0010*/ 	.byte	0x20, 0x3d, 0x3d, 0x20, 0x30, 0x00
	.type		$str$24,@object
	.size		$str$24,(__unnamed_2 - $str$24)
$str$24:
        /*0016*/ 	.byte	0x2f, 0x74, 0x6d, 0x70, 0x2f, 0x6f, 0x73, 0x73, 0x5f, 0x6b, 0x65, 0x72, 0x6e, 0x65, 0x6c, 0x73
        /*0026*/ 	.byte	0x5f, 0x73, 0x72, 0x63, 0x2f, 0x66, 0x6c, 0x61, 0x73, 0x68, 0x5f, 0x61, 0x74, 0x74, 0x65, 0x6e
        /*0036*/ 	.byte	0x74, 0x69, 0x6f, 0x6e, 0x2f, 0x63, 0x73, 0x72, 0x63, 0x2f, 0x63, 0x75, 0x74, 0x6c, 0x61, 0x73
        /*0046*/ 	.byte	0x73, 0x2f, 0x69, 0x6e, 0x63, 0x6c, 0x75, 0x64, 0x65, 0x2f, 0x63, 0x75, 0x74, 0x65, 0x2f, 0x70
        /*0056*/ 	.byte	0x6f, 0x69, 0x6e, 0x74, 0x65, 0x72, 0x5f, 0x66, 0x6c, 0x61, 0x67, 0x67, 0x65, 0x64, 0x2e, 0x68
        /*0066*/ 	.byte	0x70, 0x70, 0x00
	.type		__unnamed_2,@object
	.size		__unnamed_2,(__unnamed_1 - __unnamed_2)
__unnamed_2:
        /* <DEDUP_REMOVED lines=20> */
        /*01a9*/ 	.byte	0x74, 0x65, 0x3a, 0x3a, 0x43, 0x3c, 0x36, 0x34, 0x3e, 0x3e, 0x3e, 0x3e, 0x5d, 0x00
	.type		__unnamed_1,@object
	.size		__unnamed_1,(.L_0 - __unnamed_1)
__unnamed_1:
        /* <DEDUP_REMOVED lines=24> */
        /*0337*/ 	.byte	0x5d, 0x00
.L_0:


//--------------------- .nv.shared._ZN7cutlass13device_kernelIN5flash11enable_sm90INS1_16FlashAttnBwdSm90INS1_25CollectiveMainloopBwdSm90ILi2ELi1ELi1EN4cute5tupleIJNS5_1CILi1EEES8_S8_EEENS6_IJNS7_ILi64EEENS7_ILi80EEENS7_ILi256EEEEEENS_10bfloat16_tEfNS_4arch4Sm90ELb0ELb0ELb1ELb0ELb0ELb0ELb1ELb1ELi2ELi1ELi1ELi1ELb0EEENS1_21CollectiveEpilogueBwdISD_SE_SG_Li256ELb0ELb1ELi2EEENS1_19SingleTileSchedulerILb0ELb0ELb0ELi80EEEEEEEEEvNT_6ParamsE --------------------------
	.section	.nv.shared._ZN7cutlass13device_kernelIN5flash11enable_sm90INS1_16FlashAttnBwdSm90INS1_25CollectiveMainloopBwdSm90ILi2ELi1ELi1EN4cute5tupleIJNS5_1CILi1EEES8_S8_EEENS6_IJNS7_ILi64EEENS7_ILi80EEENS7_ILi256EEEEEENS_10bfloat16_tEfNS_4arch4Sm90ELb0ELb0ELb1ELb0ELb0ELb0ELb1ELb1ELi2ELi1ELi1ELi1ELb0EEENS1_21CollectiveEpilogueBwdISD_SE_SG_Li256ELb0ELb1ELi2EEENS1_19SingleTileSchedulerILb0ELb0ELb0ELi80EEEEEEEEEvNT_6ParamsE,"aw",@nobits
	.sectionflags	@""
	.align	16
	.zero		1024


//--------------------- .nv.shared.reserved.0     --------------------------
	.section	.nv.shared.reserved.0,"aw",@nobits
	.weak		__nv_reservedSMEM_offset_0_alias
	.size		__nv_reservedSMEM_offset_0_alias, 0, 0
	.other		__nv_reservedSMEM_offset_0_alias,@"STO_CUDA_RESERVED_SHARED STV_DEFAULT"
__nv_reservedSMEM_offset_0_alias:
	.zero		0


//--------------------- .nv.global                --------------------------
	.section	.nv.global,"aw",@nobits
.nv.global:
	.type		_ZN74_INTERNAL_bac4eabe_38_flash_bwd_hdim256_bf16_softcap_sm90_cu_1f2e7571_30164cute1_E,@object
	.size		_ZN74_INTERNAL_bac4eabe_38_flash_bwd_hdim256_bf16_softcap_sm90_cu_1f2e7571_30164cute1_E,(_ZN74_INTERNAL_bac4eabe_38_flash_bwd_hdim256_bf16_softcap_sm90_cu_1f2e7571_30164cuda3std3__45__cpo6cbeginE - _ZN74_INTERNAL_bac4eabe_38_flash_bwd_hdim256_bf16_softcap_sm90_cu_1f2e7571_30164cute1_E)
_ZN74_INTERNAL_bac4eabe_38_flash_bwd_hdim256_bf16_softcap_sm90_cu_1f2e7571_30164cute1_E:
	.zero		1
	.type		_ZN74_INTERNAL_bac4eabe_38_flash_bwd_hdim256_bf16_softcap_sm90_cu_1f2e7571_30164cuda3std3__45__cpo6cbeginE,@object
	.size		_ZN74_INTERNAL_bac4eabe_38_flash_bwd_hdim256_bf16_softcap_sm90_cu_1f2e7571_30164cuda3std3__45__cpo6cbeginE,(_ZN74_INTERNAL_bac4eabe_38_flash_bwd_hdim256_bf16_softcap_sm90_cu_1f2e7571_30164cuda3std3__48in_placeE - _ZN74_INTERNAL_bac4eabe_38_flash_bwd_hdim256_bf16_softcap_sm90_cu_1f2e7571_30164cuda3std3__45__cpo6cbeginE)
_ZN74_INTERNAL_bac4eabe_38_flash_bwd_hdim256_bf16_softcap_sm90_cu_1f2e7571_30164cuda3std3__45__cpo6cbeginE:
	.zero		1
	.type		_ZN74_INTERNAL_bac4eabe_38_flash_bwd_hdim256_bf16_softcap_sm90_cu_1f2e7571_30164cuda3std3__48in_placeE,@object
	.size		_ZN74_INTERNAL_bac4eabe_38_flash_bwd_hdim256_bf16_softcap_sm90_cu_1f2e7571_30164cuda3std3__48in_placeE,(_ZN74_INTERNAL_bac4eabe_38_flash_bwd_hdim256_bf16_softcap_sm90_cu_1f2e7571_30164cuda3std6ranges3__45__cpo9iter_moveE - _ZN74_INTERNAL_bac4eabe_38_flash_bwd_hdim256_bf16_softcap_sm90_cu_1f2e7571_30164cuda3std3__48in_placeE)
_ZN74_INTERNAL_bac4eabe_38_flash_bwd_hdim256_bf16_softcap_sm90_cu_1f2e7571_30164cuda3std3__48in_placeE:
	.zero		1
	.type		_ZN74_INTERNAL_bac4eabe_38_flash_bwd_hdim256_bf16_softcap_sm90_cu_1f2e7571_30164cuda3std6ranges3__45__cpo9iter_moveE,@object
	.size		_ZN74_INTERNAL_bac4eabe_38_flash_bwd_hdim256_bf16_softcap_sm90_cu_1f2e7571_30164cuda3std6ranges3__45__cpo9iter_moveE,(_ZN74_INTERNAL_bac4eabe_38_flash_bwd_hdim256_bf16_softcap_sm90_cu_1f2e7571_30164cuda3std3__45__cpo5beginE - _ZN74_INTERNAL_bac4eabe_38_flash_bwd_hdim256_bf16_softcap_sm90_cu_1f2e7571_30164cuda3std6ranges3__45__cpo9iter_moveE)
_ZN74_INTERNAL_bac4eabe_38_flash_bwd_hdim256_bf16_softcap_sm90_cu_1f2e7571_30164cuda3std6ranges3__45__cpo9iter_moveE:
	.zero		1
	.type		_ZN74_INTERNAL_bac4eabe_38_flash_bwd_hdim256_bf16_softcap_sm90_cu_1f2e7571_30164cuda3std3__45__cpo5beginE,@object
	.size		_ZN74_INTERNAL_bac4eabe_38_flash_bwd_hdim256_bf16_softcap_sm90_cu_1f2e7571_30164cuda3std3__45__cpo5beginE,(_ZN74_INTERNAL_bac4eabe_38_flash_bwd_hdim256_bf16_softcap_sm90_cu_1f2e7571_30164cuda3std3__476_GLOBAL__N__bac4eabe_38_flash_bwd_hdim256_bf16_softcap_sm90_cu_1f2e7571_30166ignoreE - _ZN74_INTERNAL_bac4eabe_38_flash_bwd_hdim256_bf16_softcap_sm90_cu_1f2e7571_30164cuda3std3__45__cpo5beginE)
_ZN74_INTERNAL_bac4eabe_38_flash_bwd_hdim256_bf16_softcap_sm90_cu_1f2e7571_30164cuda3std3__45__cpo5beginE:
	.zero		1
	.type		_ZN74_INTERNAL_bac4eabe_38_flash_bwd_hdim256_bf16_softcap_sm90_cu_1f2e7571_30164cuda3std3__476_GLOBAL__N__bac4eabe_38_flash_bwd_hdim256_bf16_softcap_sm90_cu_1f2e7571_30166ignoreE,@object
	.size		_ZN74_INTERNAL_bac4eabe_38_flash_bwd_hdim256_bf16_softcap_sm90_cu_1f2e7571_30164cuda3std3__476_GLOBAL__N__bac4eabe_38_flash_bwd_hdim256_bf16_softcap_sm90_cu_1f2e7571_30166ignoreE,(_ZN74_INTERNAL_bac4eabe_38_flash_bwd_hdim256_bf16_softcap_sm90_cu_1f2e7571_30164cute7productE - _ZN74_INTERNAL_bac4eabe_38_flash_bwd_hdim256_bf16_softcap_sm90_cu_1f2e7571_30164cuda3std3__476_GLOBAL__N__bac4eabe_38_flash_bwd_hdim256_bf16_softcap_sm90_cu_1f2e7571_30166ignoreE)
_ZN74_INTERNAL_bac4eabe_38_flash_bwd_hdim256_bf16_softcap_sm90_cu_1f2e7571_30164cuda3std3__476_GLOBAL__N__bac4eabe_38_flash_bwd_hdim256_bf16_softcap_sm90_cu_1f2e7571_30166ignoreE:
	.zero		1
	.type		_ZN74_INTERNAL_bac4eabe_38_flash_bwd_hdim256_bf16_softcap_sm90_cu_1f2e7571_30164cute7productE,@object
	.size		_ZN74_INTERNAL_bac4eabe_38_flash_bwd_hdim256_bf16_softcap_sm90_cu_1f2e7571_30164cute7productE,(_ZN74_INTERNAL_bac4eabe_38_flash_bwd_hdim256_bf16_softcap_sm90_cu_1f2e7571_30164cuda3std3__45__cpo3endE - _ZN74_INTERNAL_bac4eabe_38_flash_bwd_hdim256_bf16_softcap_sm90_cu_1f2e7571_30164cute7productE)
_ZN74_INTERNAL_bac4eabe_38_flash_bwd_hdim256_bf16_softcap_sm90_cu_1f2e7571_30164cute7productE:
	.zero		1
	.type		_ZN74_INTERNAL_bac4eabe_38_flash_bwd_hdim256_bf16_softcap_sm90_cu_1f2e7571_30164cuda3std3__45__cpo3endE,@object
	.size		_ZN74_INTERNAL_bac4eabe_38_flash_bwd_hdim256_bf16_softcap_sm90_cu_1f2e7571_30164cuda3std3__45__cpo3endE,(_ZN74_INTERNAL_bac4eabe_38_flash_bwd_hdim256_bf16_softcap_sm90_cu_1f2e7571_30164cuda3std3__419piecewise_constructE - _ZN74_INTERNAL_bac4eabe_38_flash_bwd_hdim256_bf16_softcap_sm90_cu_1f2e7571_30164cuda3std3__45__cpo3endE)
_ZN74_INTERNAL_bac4eabe_38_flash_bwd_hdim256_bf16_softcap_sm90_cu_1f2e7571_30164cuda3std3__45__cpo3endE:
	.zero		1
	.type		_ZN74_INTERNAL_bac4eabe_38_flash_bwd_hdim256_bf16_softcap_sm90_cu_1f2e7571_30164cuda3std3__419piecewise_constructE,@object
	.size		_ZN74_INTERNAL_bac4eabe_38_flash_bwd_hdim256_bf16_softcap_sm90_cu_1f2e7571_30164cuda3std3__419piecewise_constructE,(_ZN74_INTERNAL_bac4eabe_38_flash_bwd_hdim256_bf16_softcap_sm90_cu_1f2e7571_30164cuda3std3__45__cpo4cendE - _ZN74_INTERNAL_bac4eabe_38_flash_bwd_hdim256_bf16_softcap_sm90_cu_1f2e7571_30164cuda3std3__419piecewise_constructE)
_ZN74_INTERNAL_bac4eabe_38_flash_bwd_hdim256_bf16_softcap_sm90_cu_1f2e7571_30164cuda3std3__419piecewise_constructE:
	.zero		1
	.type		_ZN74_INTERNAL_bac4eabe_38_flash_bwd_hdim256_bf16_softcap_sm90_cu_1f2e7571_30164cuda3std3__45__cpo4cendE,@object
	.size		_ZN74_INTERNAL_bac4eabe_38_flash_bwd_hdim256_bf16_softcap_sm90_cu_1f2e7571_30164cuda3std3__45__cpo4cendE,(_ZN74_INTERNAL_bac4eabe_38_flash_bwd_hdim256_bf16_softcap_sm90_cu_1f2e7571_30164cuda3std6ranges3__45__cpo4swapE - _ZN74_INTERNAL_bac4eabe_38_flash_bwd_hdim256_bf16_softcap_sm90_cu_1f2e7571_30164cuda3std3__45__cpo4cendE)
_ZN74_INTERNAL_bac4eabe_38_flash_bwd_hdim256_bf16_softcap_sm90_cu_1f2e7571_30164cuda3std3__45__cpo4cendE:
	.zero		1
	.type		_ZN74_INTERNAL_bac4eabe_38_flash_bwd_hdim256_bf16_softcap_sm90_cu_1f2e7571_30164cuda3std6ranges3__45__cpo4swapE,@object
	.size		_ZN74_INTERNAL_bac4eabe_38_flash_bwd_hdim256_bf16_softcap_sm90_cu_1f2e7571_30164cuda3std6ranges3__45__cpo4swapE,(.L_9 - _ZN74_INTERNAL_bac4eabe_38_flash_bwd_hdim256_bf16_softcap_sm90_cu_1f2e7571_30164cuda3std6ranges3__45__cpo4swapE)
_ZN74_INTERNAL_bac4eabe_38_flash_bwd_hdim256_bf16_softcap_sm90_cu_1f2e7571_30164cuda3std6ranges3__45__cpo4swapE:
	.zero		1
.L_9:


//--------------------- .nv.shared._ZN7cutlass13device_kernelIN5flash11enable_sm90INS1_16FlashAttnBwdSm90INS1_25CollectiveMainloopBwdSm90ILi2ELi1ELi1EN4cute5tupleIJNS5_1CILi1EEES8_S8_EEENS6_IJNS7_ILi64EEENS7_ILi80EEENS7_ILi256EEEEEENS_10bfloat16_tEfNS_4arch4Sm90ELb0ELb0ELb1ELb0ELb0ELb0ELb1ELb1ELi2ELi1ELi1ELi1ELb0EEENS1_24CollectiveEpilogueBwdGQAISD_fSG_Li256ELb0ELb0EEENS1_19SingleTileSchedulerILb0ELb0ELb0ELi80EEEEEEEEEvNT_6ParamsE --------------------------
	.section	.nv.shared._ZN7cutlass13device_kernelIN5flash11enable_sm90INS1_16FlashAttnBwdSm90INS1_25CollectiveMainloopBwdSm90ILi2ELi1ELi1EN4cute5tupleIJNS5_1CILi1EEES8_S8_EEENS6_IJNS7_ILi64EEENS7_ILi80EEENS7_ILi256EEEEEENS_10bfloat16_tEfNS_4arch4Sm90ELb0ELb0ELb1ELb0ELb0ELb0ELb1ELb1ELi2ELi1ELi1ELi1ELb0EEENS1_24CollectiveEpilogueBwdGQAISD_fSG_Li256ELb0ELb0EEENS1_19SingleTileSchedulerILb0ELb0ELb0ELi80EEEEEEEEEvNT_6ParamsE,"aw",@nobits
	.sectionflags	@""
	.align	16
	.zero		1024


//--------------------- .nv.shared._ZN7cutlass13device_kernelIN5flash11enable_sm90INS1_16FlashAttnBwdSm90INS1_25CollectiveMainloopBwdSm90ILi2ELi1ELi1EN4cute5tupleIJNS5_1CILi1EEES8_S8_EEENS6_IJNS7_ILi64EEENS7_ILi80EEENS7_ILi256EEEEEENS_10bfloat16_tEfNS_4arch4Sm90ELb0ELb0ELb1ELb1ELb0ELb0ELb1ELb1ELi2ELi1ELi1ELi1ELb0EEENS1_21CollectiveEpilogueBwdISD_SE_SG_Li256ELb1ELb1ELi2EEENS1_19SingleTileSchedulerILb1ELb0ELb0ELi80EEEEEEEEEvNT_6ParamsE --------------------------
	.section	.nv.shared._ZN7cutlass13device_kernelIN5flash11enable_sm90INS1_16FlashAttnBwdSm90INS1_25CollectiveMainloopBwdSm90ILi2ELi1ELi1EN4cute5tupleIJNS5_1CILi1EEES8_S8_EEENS6_IJNS7_ILi64EEENS7_ILi80EEENS7_ILi256EEEEEENS_10bfloat16_tEfNS_4arch4Sm90ELb0ELb0ELb1ELb1ELb0ELb0ELb1ELb1ELi2ELi1ELi1ELi1ELb0EEENS1_21CollectiveEpilogueBwdISD_SE_SG_Li256ELb1ELb1ELi2EEENS1_19SingleTileSchedulerILb1ELb0ELb0ELi80EEEEEEEEEvNT_6ParamsE,"aw",@nobits
	.sectionflags	@""
	.align	16
	.zero		1024


//--------------------- .nv.shared._ZN7cutlass13device_kernelIN5flash11enable_sm90INS1_16FlashAttnBwdSm90INS1_25CollectiveMainloopBwdSm90ILi2ELi1ELi1EN4cute5tupleIJNS5_1CILi1EEES8_S8_EEENS6_IJNS7_ILi64EEENS7_ILi80EEENS7_ILi256EEEEEENS_10bfloat16_tEfNS_4arch4Sm90ELb0ELb0ELb1ELb1ELb0ELb0ELb1ELb1ELi2ELi1ELi1ELi1ELb0EEENS1_24CollectiveEpilogueBwdGQAISD_fSG_Li256ELb1ELb0EEENS1_19SingleTileSchedulerILb1ELb0ELb0ELi80EEEEEEEEEvNT_6ParamsE --------------------------
	.section	.nv.shared._ZN7cutlass13device_kernelIN5flash11enable_sm90INS1_16FlashAttnBwdSm90INS1_25CollectiveMainloopBwdSm90ILi2ELi1ELi1EN4cute5tupleIJNS5_1CILi1EEES8_S8_EEENS6_IJNS7_ILi64EEENS7_ILi80EEENS7_ILi256EEEEEENS_10bfloat16_tEfNS_4arch4Sm90ELb0ELb0ELb1ELb1ELb0ELb0ELb1ELb1ELi2ELi1ELi1ELi1ELb0EEENS1_24CollectiveEpilogueBwdGQAISD_fSG_Li256ELb1ELb0EEENS1_19SingleTileSchedulerILb1ELb0ELb0ELi80EEEEEEEEEvNT_6ParamsE,"aw",@nobits
	.sectionflags	@""
	.align	16
	.zero		1024


//--------------------- .nv.shared._ZN7cutlass13device_kernelIN5flash11enable_sm90INS1_16FlashAttnBwdSm90INS1_25CollectiveMainloopBwdSm90ILi2ELi1ELi1EN4cute5tupleIJNS5_1CILi1EEES8_S8_EEENS6_IJNS7_ILi64EEENS7_ILi80EEENS7_ILi256EEEEEENS_10bfloat16_tEfNS_4arch4Sm90ELb0ELb1ELb1ELb0ELb0ELb0ELb1ELb1ELi2ELi1ELi1ELi1ELb0EEENS1_21CollectiveEpilogueBwdISD_SE_SG_Li256ELb0ELb1ELi2EEENS1_19SingleTileSchedulerILb0ELb0ELb0ELi80EEEEEEEEEvNT_6ParamsE --------------------------
	.section	.nv.shared._ZN7cutlass13device_kernelIN5flash11enable_sm90INS1_16FlashAttnBwdSm90INS1_25CollectiveMainloopBwdSm90ILi2ELi1ELi1EN4cute5tupleIJNS5_1CILi1EEES8_S8_EEENS6_IJNS7_ILi64EEENS7_ILi80EEENS7_ILi256EEEEEENS_10bfloat16_tEfNS_4arch4Sm90ELb0ELb1ELb1ELb0ELb0ELb0ELb1ELb1ELi2ELi1ELi1ELi1ELb0EEENS1_21CollectiveEpilogueBwdISD_SE_SG_Li256ELb0ELb1ELi2EEENS1_19SingleTileSchedulerILb0ELb0ELb0ELi80EEEEEEEEEvNT_6ParamsE,"aw",@nobits
	.sectionflags	@""
	.align	16
	.zero		1024


//--------------------- .nv.shared._ZN7cutlass13device_kernelIN5flash11enable_sm90INS1_16FlashAttnBwdSm90INS1_25CollectiveMainloopBwdSm90ILi2ELi1ELi1EN4cute5tupleIJNS5_1CILi1EEES8_S8_EEENS6_IJNS7_ILi64EEENS7_ILi80EEENS7_ILi256EEEEEENS_10bfloat16_tEfNS_4arch4Sm90ELb0ELb1ELb1ELb0ELb0ELb0ELb1ELb1ELi2ELi1ELi1ELi1ELb0EEENS1_24CollectiveEpilogueBwdGQAISD_fSG_Li256ELb0ELb0EEENS1_19SingleTileSchedulerILb0ELb0ELb0ELi80EEEEEEEEEvNT_6ParamsE --------------------------
	.section	.nv.shared._ZN7cutlass13device_kernelIN5flash11enable_sm90INS1_16FlashAttnBwdSm90INS1_25CollectiveMainloopBwdSm90ILi2ELi1ELi1EN4cute5tupleIJNS5_1CILi1EEES8_S8_EEENS6_IJNS7_ILi64EEENS7_ILi80EEENS7_ILi256EEEEEENS_10bfloat16_tEfNS_4arch4Sm90ELb0ELb1ELb1ELb0ELb0ELb0ELb1ELb1ELi2ELi1ELi1ELi1ELb0EEENS1_24CollectiveEpilogueBwdGQAISD_fSG_Li256ELb0ELb0EEENS1_19SingleTileSchedulerILb0ELb0ELb0ELi80EEEEEEEEEvNT_6ParamsE,"aw",@nobits
	.sectionflags	@""
	.align	16
	.zero		1024


//--------------------- .nv.shared._ZN7cutlass13device_kernelIN5flash11enable_sm90INS1_16FlashAttnBwdSm90INS1_25CollectiveMainloopBwdSm90ILi2ELi1ELi1EN4cute5tupleIJNS5_1CILi1EEES8_S8_EEENS6_IJNS7_ILi64EEENS7_ILi80EEENS7_ILi256EEEEEENS_10bfloat16_tEfNS_4arch4Sm90ELb0ELb1ELb1ELb1ELb0ELb0ELb1ELb1ELi2ELi1ELi1ELi1ELb0EEENS1_21CollectiveEpilogueBwdISD_SE_SG_Li256ELb1ELb1ELi2EEENS1_19SingleTileSchedulerILb1ELb0ELb0ELi80EEEEEEEEEvNT_6ParamsE --------------------------
	.section	.nv.shared._ZN7cutlass13device_kernelIN5flash11enable_sm90INS1_16FlashAttnBwdSm90INS1_25CollectiveMainloopBwdSm90ILi2ELi1ELi1EN4cute5tupleIJNS5_1CILi1EEES8_S8_EEENS6_IJNS7_ILi64EEENS7_ILi80EEENS7_ILi256EEEEEENS_10bfloat16_tEfNS_4arch4Sm90ELb0ELb1ELb1ELb1ELb0ELb0ELb1ELb1ELi2ELi1ELi1ELi1ELb0EEENS1_21CollectiveEpilogueBwdISD_SE_SG_Li256ELb1ELb1ELi2EEENS1_19SingleTileSchedulerILb1ELb0ELb0ELi80EEEEEEEEEvNT_6ParamsE,"aw",@nobits
	.sectionflags	@""
	.align	16
	.zero		1024


//--------------------- .nv.shared._ZN7cutlass13device_kernelIN5flash11enable_sm90INS1_16FlashAttnBwdSm90INS1_25CollectiveMainloopBwdSm90ILi2ELi1ELi1EN4cute5tupleIJNS5_1CILi1EEES8_S8_EEENS6_IJNS7_ILi64EEENS7_ILi80EEENS7_ILi256EEEEEENS_10bfloat16_tEfNS_4arch4Sm90ELb0ELb1ELb1ELb1ELb0ELb0ELb1ELb1ELi2ELi1ELi1ELi1ELb0EEENS1_24CollectiveEpilogueBwdGQAISD_fSG_Li256ELb1ELb0EEENS1_19SingleTileSchedulerILb1ELb0ELb0ELi80EEEEEEEEEvNT_6ParamsE --------------------------
	.section	.nv.shared._ZN7cutlass13device_kernelIN5flash11enable_sm90INS1_16FlashAttnBwdSm90INS1_25CollectiveMainloopBwdSm90ILi2ELi1ELi1EN4cute5tupleIJNS5_1CILi1EEES8_S8_EEENS6_IJNS7_ILi64EEENS7_ILi80EEENS7_ILi256EEEEEENS_10bfloat16_tEfNS_4arch4Sm90ELb0ELb1ELb1ELb1ELb0ELb0ELb1ELb1ELi2ELi1ELi1ELi1ELb0EEENS1_24CollectiveEpilogueBwdGQAISD_fSG_Li256ELb1ELb0EEENS1_19SingleTileSchedulerILb1ELb0ELb0ELi80EEEEEEEEEvNT_6ParamsE,"aw",@nobits
	.sectionflags	@""
	.align	16
	.zero		1024


//--------------------- .nv.shared._ZN7cutlass13device_kernelIN5flash11enable_sm90INS1_16FlashAttnBwdSm90INS1_25CollectiveMainloopBwdSm90ILi2ELi1ELi1EN4cute5tupleIJNS5_1CILi1EEES8_S8_EEENS6_IJNS7_ILi64EEENS7_ILi80EEENS7_ILi256EEEEEENS_10bfloat16_tEfNS_4arch4Sm90ELb1ELb0ELb1ELb0ELb0ELb0ELb1ELb1ELi2ELi1ELi1ELi1ELb0EEENS1_21CollectiveEpilogueBwdISD_SE_SG_Li256ELb0ELb1ELi2EEENS1_25SingleTileBwdLPTSchedulerILb0ELi80ELb0EEEEEEEEEvNT_6ParamsE --------------------------
	.section	.nv.shared._ZN7cutlass13device_kernelIN5flash11enable_sm90INS1_16FlashAttnBwdSm90INS1_25CollectiveMainloopBwdSm90ILi2ELi1ELi1EN4cute5tupleIJNS5_1CILi1EEES8_S8_EEENS6_IJNS7_ILi64EEENS7_ILi80EEENS7_ILi256EEEEEENS_10bfloat16_tEfNS_4arch4Sm90ELb1ELb0ELb1ELb0ELb0ELb0ELb1ELb1ELi2ELi1ELi1ELi1ELb0EEENS1_21CollectiveEpilogueBwdISD_SE_SG_Li256ELb0ELb1ELi2EEENS1_25SingleTileBwdLPTSchedulerILb0ELi80ELb0EEEEEEEEEvNT_6ParamsE,"aw",@nobits
	.sectionflags	@""
	.align	16
	.zero		1024


//--------------------- .nv.shared._ZN7cutlass13device_kernelIN5flash11enable_sm90INS1_16FlashAttnBwdSm90INS1_25CollectiveMainloopBwdSm90ILi2ELi1ELi1EN4cute5tupleIJNS5_1CILi1EEES8_S8_EEENS6_IJNS7_ILi64EEENS7_ILi80EEENS7_ILi256EEEEEENS_10bfloat16_tEfNS_4arch4Sm90ELb1ELb0ELb1ELb0ELb0ELb0ELb1ELb1ELi2ELi1ELi1ELi1ELb0EEENS1_24CollectiveEpilogueBwdGQAISD_fSG_Li256ELb0ELb0EEENS1_25SingleTileBwdLPTSchedulerILb0ELi80ELb0EEEEEEEEEvNT_6ParamsE --------------------------
	.section	.nv.shared._ZN7cutlass13device_kernelIN5flash11enable_sm90INS1_16FlashAttnBwdSm90INS1_25CollectiveMainloopBwdSm90ILi2ELi1ELi1EN4cute5tupleIJNS5_1CILi1EEES8_S8_EEENS6_IJNS7_ILi64EEENS7_ILi80EEENS7_ILi256EEEEEENS_10bfloat16_tEfNS_4arch4Sm90ELb1ELb0ELb1ELb0ELb0ELb0ELb1ELb1ELi2ELi1ELi1ELi1ELb0EEENS1_24CollectiveEpilogueBwdGQAISD_fSG_Li256ELb0ELb0EEENS1_25SingleTileBwdLPTSchedulerILb0ELi80ELb0EEEEEEEEEvNT_6ParamsE,"aw",@nobits
	.sectionflags	@""
	.align	16
	.zero		1024


//--------------------- .nv.shared._ZN7cutlass13device_kernelIN5flash22FlashAttnBwdPreprocessIN4cute5tupleIJNS3_1CILi64EEENS5_ILi256EEEEEENS_10bfloat16_tEfNS_4arch4Sm90ELb1ELb0EEEEEvNT_6ParamsE --------------------------
	.section	.nv.shared._ZN7cutlass13device_kernelIN5flash22FlashAttnBwdPreprocessIN4cute5tupleIJNS3_1CILi64EEENS5_ILi256EEEEEENS_10bfloat16_tEfNS_4arch4Sm90ELb1ELb0EEEEEvNT_6ParamsE,"aw",@nobits
	.sectionflags	@""
	.align	16
	.zero		1024


//--------------------- .nv.shared._ZN7cutlass13device_kernelIN5flash11enable_sm90INS1_16FlashAttnBwdSm90INS1_25CollectiveMainloopBwdSm90ILi2ELi1ELi1EN4cute5tupleIJNS5_1CILi1EEES8_S8_EEENS6_IJNS7_ILi64EEENS7_ILi80EEENS7_ILi256EEEEEENS_10bfloat16_tEfNS_4arch4Sm90ELb1ELb0ELb1ELb1ELb0ELb0ELb1ELb1ELi2ELi1ELi1ELi1ELb0EEENS1_21CollectiveEpilogueBwdISD_SE_SG_Li256ELb1ELb1ELi2EEENS1_25SingleTileBwdLPTSchedulerILb1ELi80ELb0EEEEEEEEEvNT_6ParamsE --------------------------
	.section	.nv.shared._ZN7cutlass13device_kernelIN5flash11enable_sm90INS1_16FlashAttnBwdSm90INS1_25CollectiveMainloopBwdSm90ILi2ELi1ELi1EN4cute5tupleIJNS5_1CILi1EEES8_S8_EEENS6_IJNS7_ILi64EEENS7_ILi80EEENS7_ILi256EEEEEENS_10bfloat16_tEfNS_4arch4Sm90ELb1ELb0ELb1ELb1ELb0ELb0ELb1ELb1ELi2ELi1ELi1ELi1ELb0EEENS1_21CollectiveEpilogueBwdISD_SE_SG_Li256ELb1ELb1ELi2EEENS1_25SingleTileBwdLPTSchedulerILb1ELi80ELb0EEEEEEEEEvNT_6ParamsE,"aw",@nobits
	.sectionflags	@""
	.align	16
	.zero		1024


//--------------------- .nv.shared._ZN7cutlass13device_kernelIN5flash32FlashAttnBwdPostprocessConvertdQIN4cute5tupleIJNS3_1CILi80EEENS5_ILi256EEEEEENS_10bfloat16_tEfNS_4arch4Sm90ELi256ENS3_8TiledMMAINS3_8MMA_AtomIJNS3_4SM904GMMA27MMA_64x16x16_F32BF16BF16_SSILNSF_5MajorE1ELSH_1ELNSF_7ScaleInE1ELSI_1EEEEEENS3_6LayoutINS4_IJNS5_ILi2EEENS5_ILi1EEESN_EEENS4_IJSN_NS5_ILi0EEESP_EEEEENS4_IJNS3_10UnderscoreESS_SS_EEEEELb1EEEEEvNT_6ParamsE --------------------------
	.section	.nv.shared._ZN7cutlass13device_kernelIN5flash32FlashAttnBwdPostprocessConvertdQIN4cute5tupleIJNS3_1CILi80EEENS5_ILi256EEEEEENS_10bfloat16_tEfNS_4arch4Sm90ELi256ENS3_8TiledMMAINS3_8MMA_AtomIJNS3_4SM904GMMA27MMA_64x16x16_F32BF16BF16_SSILNSF_5MajorE1ELSH_1ELNSF_7ScaleInE1ELSI_1EEEEEENS3_6LayoutINS4_IJNS5_ILi2EEENS5_ILi1EEESN_EEENS4_IJSN_NS5_ILi0EEESP_EEEEENS4_IJNS3_10UnderscoreESS_SS_EEEEELb1EEEEEvNT_6ParamsE,"aw",@nobits
	.sectionflags	@""
	.align	16
	.zero		1024


//--------------------- .nv.shared._ZN7cutlass13device_kernelIN5flash32FlashAttnBwdPostprocessConvertdQIN4cute5tupleIJNS3_1CILi64EEENS5_ILi256EEEEEENS_10bfloat16_tEfNS_4arch4Sm90ELi256ENS3_8TiledMMAINS3_8MMA_AtomIJNS3_4SM904GMMA27MMA_64x64x16_F32BF16BF16_SSILNSF_5MajorE1ELSH_0ELNSF_7ScaleInE1ELSI_1EEEEEENS3_6LayoutINS4_IJNS5_ILi2EEENS5_ILi1EEESN_EEENS4_IJSN_NS5_ILi0EEESP_EEEEENS4_IJNS3_10UnderscoreESS_SS_EEEEELb1EEEEEvNT_6ParamsE --------------------------
	.section	.nv.shared._ZN7cutlass13device_kernelIN5flash32FlashAttnBwdPostprocessConvertdQIN4cute5tupleIJNS3_1CILi64EEENS5_ILi256EEEEEENS_10bfloat16_tEfNS_4arch4Sm90ELi256ENS3_8TiledMMAINS3_8MMA_AtomIJNS3_4SM904GMMA27MMA_64x64x16_F32BF16BF16_SSILNSF_5MajorE1ELSH_0ELNSF_7ScaleInE1ELSI_1EEEEEENS3_6LayoutINS4_IJNS5_ILi2EEENS5_ILi1EEESN_EEENS4_IJSN_NS5_ILi0EEESP_EEEEENS4_IJNS3_10UnderscoreESS_SS_EEEEELb1EEEEEvNT_6ParamsE,"aw",@nobits
	.sectionflags	@""
	.align	16
	.zero		1024


//--------------------- .nv.shared._ZN7cutlass13device_kernelIN5flash11enable_sm90INS1_16FlashAttnBwdSm90INS1_25CollectiveMainloopBwdSm90ILi2ELi1ELi1EN4cute5tupleIJNS5_1CILi1EEES8_S8_EEENS6_IJNS7_ILi64EEENS7_ILi80EEENS7_ILi256EEEEEENS_10bfloat16_tEfNS_4arch4Sm90ELb1ELb0ELb1ELb1ELb0ELb0ELb1ELb1ELi2ELi1ELi1ELi1ELb0EEENS1_24CollectiveEpilogueBwdGQAISD_fSG_Li256ELb1ELb0EEENS1_25SingleTileBwdLPTSchedulerILb1ELi80ELb0EEEEEEEEEvNT_6ParamsE --------------------------
	.section	.nv.shared._ZN7cutlass13device_kernelIN5flash11enable_sm90INS1_16FlashAttnBwdSm90INS1_25CollectiveMainloopBwdSm90ILi2ELi1ELi1EN4cute5tupleIJNS5_1CILi1EEES8_S8_EEENS6_IJNS7_ILi64EEENS7_ILi80EEENS7_ILi256EEEEEENS_10bfloat16_tEfNS_4arch4Sm90ELb1ELb0ELb1ELb1ELb0ELb0ELb1ELb1ELi2ELi1ELi1ELi1ELb0EEENS1_24CollectiveEpilogueBwdGQAISD_fSG_Li256ELb1ELb0EEENS1_25SingleTileBwdLPTSchedulerILb1ELi80ELb0EEEEEEEEEvNT_6ParamsE,"aw",@nobits
	.sectionflags	@""
	.align	16
	.zero		1024


//--------------------- .nv.shared._ZN7cutlass13device_kernelIN5flash22FlashAttnBwdPreprocessIN4cute5tupleIJNS3_1CILi64EEENS5_ILi256EEEEEENS_10bfloat16_tEfNS_4arch4Sm90ELb1ELb1EEEEEvNT_6ParamsE --------------------------
	.section	.nv.shared._ZN7cutlass13device_kernelIN5flash22FlashAttnBwdPreprocessIN4cute5tupleIJNS3_1CILi64EEENS5_ILi256EEEEEENS_10bfloat16_tEfNS_4arch4Sm90ELb1ELb1EEEEEvNT_6ParamsE,"aw",@nobits
	.sectionflags	@""
	.align	16
	.zero		1024


//--------------------- .nv.constant0._ZN7cutlass13device_kernelIN5flash11enable_sm90INS1_16FlashAttnBwdSm90INS1_25CollectiveMainloopBwdSm90ILi2ELi1ELi1EN4cute5tupleIJNS5_1CILi1EEES8_S8_EEENS6_IJNS7_ILi64EEENS7_ILi80EEENS7_ILi256EEEEEENS_10bfloat16_tEfNS_4arch4Sm90ELb0ELb0ELb1ELb0ELb0ELb0ELb1ELb1ELi2ELi1ELi1ELi1ELb0EEENS1_21CollectiveEpilogueBwdISD_SE_SG_Li256ELb0ELb1ELi2EEENS1_19SingleTileSchedulerILb0ELb0ELb0ELi80EEEEEEEEEvNT_6ParamsE --------------------------
	.section	.nv.constant0._ZN7cutlass13device_kernelIN5flash11enable_sm90INS1_16FlashAttnBwdSm90INS1_25CollectiveMainloopBwdSm90ILi2ELi1ELi1EN4cute5tupleIJNS5_1CILi1EEES8_S8_EEENS6_IJNS7_ILi64EEENS7_ILi80EEENS7_ILi256EEEEEENS_10bfloat16_tEfNS_4arch4Sm90ELb0ELb0ELb1ELb0ELb0ELb0ELb1ELb1ELi2ELi1ELi1ELi1ELb0EEENS1_21CollectiveEpilogueBwdISD_SE_SG_Li256ELb0ELb1ELi2EEENS1_19SingleTileSchedulerILb0ELb0ELb0ELi80EEEEEEEEEvNT_6ParamsE,"a",@progbits
	.sectionflags	@""
	.align	4
.nv.constant0._ZN7cutlass13device_kernelIN5flash11enable_sm90INS1_16FlashAttnBwdSm90INS1_25CollectiveMainloopBwdSm90ILi2ELi1ELi1EN4cute5tupleIJNS5_1CILi1EEES8_S8_EEENS6_IJNS7_ILi64EEENS7_ILi80EEENS7_ILi256EEEEEENS_10bfloat16_tEfNS_4arch4Sm90ELb0ELb0ELb1ELb0ELb0ELb0ELb1ELb1ELi2ELi1ELi1ELi1ELb0EEENS1_21CollectiveEpilogueBwdISD_SE_SG_Li256ELb0ELb1ELi2EEENS1_19SingleTileSchedulerILb0ELb0ELb0ELi80EEEEEEEEEvNT_6ParamsE:
	.zero		2944


//--------------------- .nv.constant0._ZN7cutlass13device_kernelIN5flash11enable_sm90INS1_16FlashAttnBwdSm90INS1_25CollectiveMainloopBwdSm90ILi2ELi1ELi1EN4cute5tupleIJNS5_1CILi1EEES8_S8_EEENS6_IJNS7_ILi64EEENS7_ILi80EEENS7_ILi256EEEEEENS_10bfloat16_tEfNS_4arch4Sm90ELb0ELb0ELb1ELb0ELb0ELb0ELb1ELb1ELi2ELi1ELi1ELi1ELb0EEENS1_24CollectiveEpilogueBwdGQAISD_fSG_Li256ELb0ELb0EEENS1_19SingleTileSchedulerILb0ELb0ELb0ELi80EEEEEEEEEvNT_6ParamsE --------------------------
	.section	.nv.constant0._ZN7cutlass13device_kernelIN5flash11enable_sm90INS1_16FlashAttnBwdSm90INS1_25CollectiveMainloopBwdSm90ILi2ELi1ELi1EN4cute5tupleIJNS5_1CILi1EEES8_S8_EEENS6_IJNS7_ILi64EEENS7_ILi80EEENS7_ILi256EEEEEENS_10bfloat16_tEfNS_4arch4Sm90ELb0ELb0ELb1ELb0ELb0ELb0ELb1ELb1ELi2ELi1ELi1ELi1ELb0EEENS1_24CollectiveEpilogueBwdGQAISD_fSG_Li256ELb0ELb0EEENS1_19SingleTileSchedulerILb0ELb0ELb0ELi80EEEEEEEEEvNT_6ParamsE,"a",@progbits
	.sectionflags	@""
	.align	4
.nv.constant0._ZN7cutlass13device_kernelIN5flash11enable_sm90INS1_16FlashAttnBwdSm90INS1_25CollectiveMainloopBwdSm90ILi2ELi1ELi1EN4cute5tupleIJNS5_1CILi1EEES8_S8_EEENS6_IJNS7_ILi64EEENS7_ILi80EEENS7_ILi256EEEEEENS_10bfloat16_tEfNS_4arch4Sm90ELb0ELb0ELb1ELb0ELb0ELb0ELb1ELb1ELi2ELi1ELi1ELi1ELb0EEENS1_24CollectiveEpilogueBwdGQAISD_fSG_Li256ELb0ELb0EEENS1_19SingleTileSchedulerILb0ELb0ELb0ELi80EEEEEEEEEvNT_6ParamsE:
	.zero		2304


//--------------------- .nv.constant0._ZN7cutlass13device_kernelIN5flash11enable_sm90INS1_16FlashAttnBwdSm90INS1_25CollectiveMainloopBwdSm90ILi2ELi1ELi1EN4cute5tupleIJNS5_1CILi1EEES8_S8_EEENS6_IJNS7_ILi64EEENS7_ILi80EEENS7_ILi256EEEEEENS_10bfloat16_tEfNS_4arch4Sm90ELb0ELb0ELb1ELb1ELb0ELb0ELb1ELb1ELi2ELi1ELi1ELi1ELb0EEENS1_21CollectiveEpilogueBwdISD_SE_SG_Li256ELb1ELb1ELi2EEENS1_19SingleTileSchedulerILb1ELb0ELb0ELi80EEEEEEEEEvNT_6ParamsE --------------------------
	.section	.nv.constant0._ZN7cutlass13device_kernelIN5flash11enable_sm90INS1_16FlashAttnBwdSm90INS1_25CollectiveMainloopBwdSm90ILi2ELi1ELi1EN4cute5tupleIJNS5_1CILi1EEES8_S8_EEENS6_IJNS7_ILi64EEENS7_ILi80EEENS7_ILi256EEEEEENS_10bfloat16_tEfNS_4arch4Sm90ELb0ELb0ELb1ELb1ELb0ELb0ELb1ELb1ELi2ELi1ELi1ELi1ELb0EEENS1_21CollectiveEpilogueBwdISD_SE_SG_Li256ELb1ELb1ELi2EEENS1_19SingleTileSchedulerILb1ELb0ELb0ELi80EEEEEEEEEvNT_6ParamsE,"a",@progbits
	.sectionflags	@""
	.align	4
.nv.constant0._ZN7cutlass13device_kernelIN5flash11enable_sm90INS1_16FlashAttnBwdSm90INS1_25CollectiveMainloopBwdSm90ILi2ELi1ELi1EN4cute5tupleIJNS5_1CILi1EEES8_S8_EEENS6_IJNS7_ILi64EEENS7_ILi80EEENS7_ILi256EEEEEENS_10bfloat16_tEfNS_4arch4Sm90ELb0ELb0ELb1ELb1ELb0ELb0ELb1ELb1ELi2ELi1ELi1ELi1ELb0EEENS1_21CollectiveEpilogueBwdISD_SE_SG_Li256ELb1ELb1ELi2EEENS1_19SingleTileSchedulerILb1ELb0ELb0ELi80EEEEEEEEEvNT_6ParamsE:
	.zero		2304


//--------------------- .nv.constant0._ZN7cutlass13device_kernelIN5flash11enable_sm90INS1_16FlashAttnBwdSm90INS1_25CollectiveMainloopBwdSm90ILi2ELi1ELi1EN4cute5tupleIJNS5_1CILi1EEES8_S8_EEENS6_IJNS7_ILi64EEENS7_ILi80EEENS7_ILi256EEEEEENS_10bfloat16_tEfNS_4arch4Sm90ELb0ELb0ELb1ELb1ELb0ELb0ELb1ELb1ELi2ELi1ELi1ELi1ELb0EEENS1_24CollectiveEpilogueBwdGQAISD_fSG_Li256ELb1ELb0EEENS1_19SingleTileSchedulerILb1ELb0ELb0ELi80EEEEEEEEEvNT_6ParamsE --------------------------
	.section	.nv.constant0._ZN7cutlass13device_kernelIN5flash11enable_sm90INS1_16FlashAttnBwdSm90INS1_25CollectiveMainloopBwdSm90ILi2ELi1ELi1EN4cute5tupleIJNS5_1CILi1EEES8_S8_EEENS6_IJNS7_ILi64EEENS7_ILi80EEENS7_ILi256EEEEEENS_10bfloat16_tEfNS_4arch4Sm90ELb0ELb0ELb1ELb1ELb0ELb0ELb1ELb1ELi2ELi1ELi1ELi1ELb0EEENS1_24CollectiveEpilogueBwdGQAISD_fSG_Li256ELb1ELb0EEENS1_19SingleTileSchedulerILb1ELb0ELb0ELi80EEEEEEEEEvNT_6ParamsE,"a",@progbits
	.sectionflags	@""
	.align	4
.nv.constant0._ZN7cutlass13device_kernelIN5flash11enable_sm90INS1_16FlashAttnBwdSm90INS1_25CollectiveMainloopBwdSm90ILi2ELi1ELi1EN4cute5tupleIJNS5_1CILi1EEES8_S8_EEENS6_IJNS7_ILi64EEENS7_ILi80EEENS7_ILi256EEEEEENS_10bfloat16_tEfNS_4arch4Sm90ELb0ELb0ELb1ELb1ELb0ELb0ELb1ELb1ELi2ELi1ELi1ELi1ELb0EEENS1_24CollectiveEpilogueBwdGQAISD_fSG_Li256ELb1ELb0EEENS1_19SingleTileSchedulerILb1ELb0ELb0ELi80EEEEEEEEEvNT_6ParamsE:
	.zero		2304


//--------------------- .nv.constant0._ZN7cutlass13device_kernelIN5flash11enable_sm90INS1_16FlashAttnBwdSm90INS1_25CollectiveMainloopBwdSm90ILi2ELi1ELi1EN4cute5tupleIJNS5_1CILi1EEES8_S8_EEENS6_IJNS7_ILi64EEENS7_ILi80EEENS7_ILi256EEEEEENS_10bfloat16_tEfNS_4arch4Sm90ELb0ELb1ELb1ELb0ELb0ELb0ELb1ELb1ELi2ELi1ELi1ELi1ELb0EEENS1_21CollectiveEpilogueBwdISD_SE_SG_Li256ELb0ELb1ELi2EEENS1_19SingleTileSchedulerILb0ELb0ELb0ELi80EEEEEEEEEvNT_6ParamsE --------------------------
	.section	.nv.constant0._ZN7cutlass13device_kernelIN5flash11enable_sm90INS1_16FlashAttnBwdSm90INS1_25CollectiveMainloopBwdSm90ILi2ELi1ELi1EN4cute5tupleIJNS5_1CILi1EEES8_S8_EEENS6_IJNS7_ILi64EEENS7_ILi80EEENS7_ILi256EEEEEENS_10bfloat16_tEfNS_4arch4Sm90ELb0ELb1ELb1ELb0ELb0ELb0ELb1ELb1ELi2ELi1ELi1ELi1ELb0EEENS1_21CollectiveEpilogueBwdISD_SE_SG_Li256ELb0ELb1ELi2EEENS1_19SingleTileSchedulerILb0ELb0ELb0ELi80EEEEEEEEEvNT_6ParamsE,"a",@progbits
	.sectionflags	@""
	.align	4
.nv.constant0._ZN7cutlass13device_kernelIN5flash11enable_sm90INS1_16FlashAttnBwdSm90INS1_25CollectiveMainloopBwdSm90ILi2ELi1ELi1EN4cute5tupleIJNS5_1CILi1EEES8_S8_EEENS6_IJNS7_ILi64EEENS7_ILi80EEENS7_ILi256EEEEEENS_10bfloat16_tEfNS_4arch4Sm90ELb0ELb1ELb1ELb0ELb0ELb0ELb1ELb1ELi2ELi1ELi1ELi1ELb0EEENS1_21CollectiveEpilogueBwdISD_SE_SG_Li256ELb0ELb1ELi2EEENS1_19SingleTileSchedulerILb0ELb0ELb0ELi80EEEEEEEEEvNT_6ParamsE:
	.zero		2944


//--------------------- .nv.constant0._ZN7cutlass13device_kernelIN5flash11enable_sm90INS1_16FlashAttnBwdSm90INS1_25CollectiveMainloopBwdSm90ILi2ELi1ELi1EN4cute5tupleIJNS5_1CILi1EEES8_S8_EEENS6_IJNS7_ILi64EEENS7_ILi80EEENS7_ILi256EEEEEENS_10bfloat16_tEfNS_4arch4Sm90ELb0ELb1ELb1ELb0ELb0ELb0ELb1ELb1ELi2ELi1ELi1ELi1ELb0EEENS1_24CollectiveEpilogueBwdGQAISD_fSG_Li256ELb0ELb0EEENS1_19SingleTileSchedulerILb0ELb0ELb0ELi80EEEEEEEEEvNT_6ParamsE --------------------------
	.section	.nv.constant0._ZN7cutlass13device_kernelIN5flash11enable_sm90INS1_16FlashAttnBwdSm90INS1_25CollectiveMainloopBwdSm90ILi2ELi1ELi1EN4cute5tupleIJNS5_1CILi1EEES8_S8_EEENS6_IJNS7_ILi64EEENS7_ILi80EEENS7_ILi256EEEEEENS_10bfloat16_tEfNS_4arch4Sm90ELb0ELb1ELb1ELb0ELb0ELb0ELb1ELb1ELi2ELi1ELi1ELi1ELb0EEENS1_24CollectiveEpilogueBwdGQAISD_fSG_Li256ELb0ELb0EEENS1_19SingleTileSchedulerILb0ELb0ELb0ELi80EEEEEEEEEvNT_6ParamsE,"a",@progbits
	.sectionflags	@""
	.align	4
.nv.constant0._ZN7cutlass13device_kernelIN5flash11enable_sm90INS1_16FlashAttnBwdSm90INS1_25CollectiveMainloopBwdSm90ILi2ELi1ELi1EN4cute5tupleIJNS5_1CILi1EEES8_S8_EEENS6_IJNS7_ILi64EEENS7_ILi80EEENS7_ILi256EEEEEENS_10bfloat16_tEfNS_4arch4Sm90ELb0ELb1ELb1ELb0ELb0ELb0ELb1ELb1ELi2ELi1ELi1ELi1ELb0EEENS1_24CollectiveEpilogueBwdGQAISD_fSG_Li256ELb0ELb0EEENS1_19SingleTileSchedulerILb0ELb0ELb0ELi80EEEEEEEEEvNT_6ParamsE:
	.zero		2304


//--------------------- .nv.constant0._ZN7cutlass13device_kernelIN5flash11enable_sm90INS1_16FlashAttnBwdSm90INS1_25CollectiveMainloopBwdSm90ILi2ELi1ELi1EN4cute5tupleIJNS5_1CILi1EEES8_S8_EEENS6_IJNS7_ILi64EEENS7_ILi80EEENS7_ILi256EEEEEENS_10bfloat16_tEfNS_4arch4Sm90ELb0ELb1ELb1ELb1ELb0ELb0ELb1ELb1ELi2ELi1ELi1ELi1ELb0EEENS1_21CollectiveEpilogueBwdISD_SE_SG_Li256ELb1ELb1ELi2EEENS1_19SingleTileSchedulerILb1ELb0ELb0ELi80EEEEEEEEEvNT_6ParamsE --------------------------
	.section	.nv.constant0._ZN7cutlass13device_kernelIN5flash11enable_sm90INS1_16FlashAttnBwdSm90INS1_25CollectiveMainloopBwdSm90ILi2ELi1ELi1EN4cute5tupleIJNS5_1CILi1EEES8_S8_EEENS6_IJNS7_ILi64EEENS7_ILi80EEENS7_ILi256EEEEEENS_10bfloat16_tEfNS_4arch4Sm90ELb0ELb1ELb1ELb1ELb0ELb0ELb1ELb1ELi2ELi1ELi1ELi1ELb0EEENS1_21CollectiveEpilogueBwdISD_SE_SG_Li256ELb1ELb1ELi2EEENS1_19SingleTileSchedulerILb1ELb0ELb0ELi80EEEEEEEEEvNT_6ParamsE,"a",@progbits
	.sectionflags	@""
	.align	4
.nv.constant0._ZN7cutlass13device_kernelIN5flash11enable_sm90INS1_16FlashAttnBwdSm90INS1_25CollectiveMainloopBwdSm90ILi2ELi1ELi1EN4cute5tupleIJNS5_1CILi1EEES8_S8_EEENS6_IJNS7_ILi64EEENS7_ILi80EEENS7_ILi256EEEEEENS_10bfloat16_tEfNS_4arch4Sm90ELb0ELb1ELb1ELb1ELb0ELb0ELb1ELb1ELi2ELi1ELi1ELi1ELb0EEENS1_21CollectiveEpilogueBwdISD_SE_SG_Li256ELb1ELb1ELi2EEENS1_19SingleTileSchedulerILb1ELb0ELb0ELi80EEEEEEEEEvNT_6ParamsE:
	.zero		2304


//--------------------- .nv.constant0._ZN7cutlass13device_kernelIN5flash11enable_sm90INS1_16FlashAttnBwdSm90INS1_25CollectiveMainloopBwdSm90ILi2ELi1ELi1EN4cute5tupleIJNS5_1CILi1EEES8_S8_EEENS6_IJNS7_ILi64EEENS7_ILi80EEENS7_ILi256EEEEEENS_10bfloat16_tEfNS_4arch4Sm90ELb0ELb1ELb1ELb1ELb0ELb0ELb1ELb1ELi2ELi1ELi1ELi1ELb0EEENS1_24CollectiveEpilogueBwdGQAISD_fSG_Li256ELb1ELb0EEENS1_19SingleTileSchedulerILb1ELb0ELb0ELi80EEEEEEEEEvNT_6ParamsE --------------------------
	.section	.nv.constant0._ZN7cutlass13device_kernelIN5flash11enable_sm90INS1_16FlashAttnBwdSm90INS1_25CollectiveMainloopBwdSm90ILi2ELi1ELi1EN4cute5tupleIJNS5_1CILi1EEES8_S8_EEENS6_IJNS7_ILi64EEENS7_ILi80EEENS7_ILi256EEEEEENS_10bfloat16_tEfNS_4arch4Sm90ELb0ELb1ELb1ELb1ELb0ELb0ELb1ELb1ELi2ELi1ELi1ELi1ELb0EEENS1_24CollectiveEpilogueBwdGQAISD_fSG_Li256ELb1ELb0EEENS1_19SingleTileSchedulerILb1ELb0ELb0ELi80EEEEEEEEEvNT_6ParamsE,"a",@progbits
	.sectionflags	@""
	.align	4
.nv.constant0._ZN7cutlass13device_kernelIN5flash11enable_sm90INS1_16FlashAttnBwdSm90INS1_25CollectiveMainloopBwdSm90ILi2ELi1ELi1EN4cute5tupleIJNS5_1CILi1EEES8_S8_EEENS6_IJNS7_ILi64EEENS7_ILi80EEENS7_ILi256EEEEEENS_10bfloat16_tEfNS_4arch4Sm90ELb0ELb1ELb1ELb1ELb0ELb0ELb1ELb1ELi2ELi1ELi1ELi1ELb0EEENS1_24CollectiveEpilogueBwdGQAISD_fSG_Li256ELb1ELb0EEENS1_19SingleTileSchedulerILb1ELb0ELb0ELi80EEEEEEEEEvNT_6ParamsE:
	.zero		2304


//--------------------- .nv.constant0._ZN7cutlass13device_kernelIN5flash11enable_sm90INS1_16FlashAttnBwdSm90INS1_25CollectiveMainloopBwdSm90ILi2ELi1ELi1EN4cute5tupleIJNS5_1CILi1EEES8_S8_EEENS6_IJNS7_ILi64EEENS7_ILi80EEENS7_ILi256EEEEEENS_10bfloat16_tEfNS_4arch4Sm90ELb1ELb0ELb1ELb0ELb0ELb0ELb1ELb1ELi2ELi1ELi1ELi1ELb0EEENS1_21CollectiveEpilogueBwdISD_SE_SG_Li256ELb0ELb1ELi2EEENS1_25SingleTileBwdLPTSchedulerILb0ELi80ELb0EEEEEEEEEvNT_6ParamsE --------------------------
	.section	.nv.constant0._ZN7cutlass13device_kernelIN5flash11enable_sm90INS1_16FlashAttnBwdSm90INS1_25CollectiveMainloopBwdSm90ILi2ELi1ELi1EN4cute5tupleIJNS5_1CILi1EEES8_S8_EEENS6_IJNS7_ILi64EEENS7_ILi80EEENS7_ILi256EEEEEENS_10bfloat16_tEfNS_4arch4Sm90ELb1ELb0ELb1ELb0ELb0ELb0ELb1ELb1ELi2ELi1ELi1ELi1ELb0EEENS1_21CollectiveEpilogueBwdISD_SE_SG_Li256ELb0ELb1ELi2EEENS1_25SingleTileBwdLPTSchedulerILb0ELi80ELb0EEEEEEEEEvNT_6ParamsE,"a",@progbits
	.sectionflags	@""
	.align	4
.nv.constant0._ZN7cutlass13device_kernelIN5flash11enable_sm90INS1_16FlashAttnBwdSm90INS1_25CollectiveMainloopBwdSm90ILi2ELi1ELi1EN4cute5tupleIJNS5_1CILi1EEES8_S8_EEENS6_IJNS7_ILi64EEENS7_ILi80EEENS7_ILi256EEEEEENS_10bfloat16_tEfNS_4arch4Sm90ELb1ELb0ELb1ELb0ELb0ELb0ELb1ELb1ELi2ELi1ELi1ELi1ELb0EEENS1_21CollectiveEpilogueBwdISD_SE_SG_Li256ELb0ELb1ELi2EEENS1_25SingleTileBwdLPTSchedulerILb0ELi80ELb0EEEEEEEEEvNT_6ParamsE:
	.zero		2944


//--------------------- .nv.constant0._ZN7cutlass13device_kernelIN5flash11enable_sm90INS1_16FlashAttnBwdSm90INS1_25CollectiveMainloopBwdSm90ILi2ELi1ELi1EN4cute5tupleIJNS5_1CILi1EEES8_S8_EEENS6_IJNS7_ILi64EEENS7_ILi80EEENS7_ILi256EEEEEENS_10bfloat16_tEfNS_4arch4Sm90ELb1ELb0ELb1ELb0ELb0ELb0ELb1ELb1ELi2ELi1ELi1ELi1ELb0EEENS1_24CollectiveEpilogueBwdGQAISD_fSG_Li256ELb0ELb0EEENS1_25SingleTileBwdLPTSchedulerILb0ELi80ELb0EEEEEEEEEvNT_6ParamsE --------------------------
	.section	.nv.constant0._ZN7cutlass13device_kernelIN5flash11enable_sm90INS1_16FlashAttnBwdSm90INS1_25CollectiveMainloopBwdSm90ILi2ELi1ELi1EN4cute5tupleIJNS5_1CILi1EEES8_S8_EEENS6_IJNS7_ILi64EEENS7_ILi80EEENS7_ILi256EEEEEENS_10bfloat16_tEfNS_4arch4Sm90ELb1ELb0ELb1ELb0ELb0ELb0ELb1ELb1ELi2ELi1ELi1ELi1ELb0EEENS1_24CollectiveEpilogueBwdGQAISD_fSG_Li256ELb0ELb0EEENS1_25SingleTileBwdLPTSchedulerILb0ELi80ELb0EEEEEEEEEvNT_6ParamsE,"a",@progbits
	.sectionflags	@""
	.align	4
.nv.constant0._ZN7cutlass13device_kernelIN5flash11enable_sm90INS1_16FlashAttnBwdSm90INS1_25CollectiveMainloopBwdSm90ILi2ELi1ELi1EN4cute5tupleIJNS5_1CILi1EEES8_S8_EEENS6_IJNS7_ILi64EEENS7_ILi80EEENS7_ILi256EEEEEENS_10bfloat16_tEfNS_4arch4Sm90ELb1ELb0ELb1ELb0ELb0ELb0ELb1ELb1ELi2ELi1ELi1ELi1ELb0EEENS1_24CollectiveEpilogueBwdGQAISD_fSG_Li256ELb0ELb0EEENS1_25SingleTileBwdLPTSchedulerILb0ELi80ELb0EEEEEEEEEvNT_6ParamsE:
	.zero		2432


//--------------------- .nv.constant0._ZN7cutlass13device_kernelIN5flash22FlashAttnBwdPreprocessIN4cute5tupleIJNS3_1CILi64EEENS5_ILi256EEEEEENS_10bfloat16_tEfNS_4arch4Sm90ELb1ELb0EEEEEvNT_6ParamsE --------------------------
	.section	.nv.constant0._ZN7cutlass13device_kernelIN5flash22FlashAttnBwdPreprocessIN4cute5tupleIJNS3_1CILi64EEENS5_ILi256EEEEEENS_10bfloat16_tEfNS_4arch4Sm90ELb1ELb0EEEEEvNT_6ParamsE,"a",@progbits
	.sectionflags	@""
	.align	4
.nv.constant0._ZN7cutlass13device_kernelIN5flash22FlashAttnBwdPreprocessIN4cute5tupleIJNS3_1CILi64EEENS5_ILi256EEEEEENS_10bfloat16_tEfNS_4arch4Sm90ELb1ELb0EEEEEvNT_6ParamsE:
	.zero		768


//--------------------- .nv.constant0._ZN7cutlass13device_kernelIN5flash11enable_sm90INS1_16FlashAttnBwdSm90INS1_25CollectiveMainloopBwdSm90ILi2ELi1ELi1EN4cute5tupleIJNS5_1CILi1EEES8_S8_EEENS6_IJNS7_ILi64EEENS7_ILi80EEENS7_ILi256EEEEEENS_10bfloat16_tEfNS_4arch4Sm90ELb1ELb0ELb1ELb1ELb0ELb0ELb1ELb1ELi2ELi1ELi1ELi1ELb0EEENS1_21CollectiveEpilogueBwdISD_SE_SG_Li256ELb1ELb1ELi2EEENS1_25SingleTileBwdLPTSchedulerILb1ELi80ELb0EEEEEEEEEvNT_6ParamsE --------------------------
	.section	.nv.constant0._ZN7cutlass13device_kernelIN5flash11enable_sm90INS1_16FlashAttnBwdSm90INS1_25CollectiveMainloopBwdSm90ILi2ELi1ELi1EN4cute5tupleIJNS5_1CILi1EEES8_S8_EEENS6_IJNS7_ILi64EEENS7_ILi80EEENS7_ILi256EEEEEENS_10bfloat16_tEfNS_4arch4Sm90ELb1ELb0ELb1ELb1ELb0ELb0ELb1ELb1ELi2ELi1ELi1ELi1ELb0EEENS1_21CollectiveEpilogueBwdISD_SE_SG_Li256ELb1ELb1ELi2EEENS1_25SingleTileBwdLPTSchedulerILb1ELi80ELb0EEEEEEEEEvNT_6ParamsE,"a",@progbits
	.sectionflags	@""
	.align	4
.nv.constant0._ZN7cutlass13device_kernelIN5flash11enable_sm90INS1_16FlashAttnBwdSm90INS1_25CollectiveMainloopBwdSm90ILi2ELi1ELi1EN4cute5tupleIJNS5_1CILi1EEES8_S8_EEENS6_IJNS7_ILi64EEENS7_ILi80EEENS7_ILi256EEEEEENS_10bfloat16_tEfNS_4arch4Sm90ELb1ELb0ELb1ELb1ELb0ELb0ELb1ELb1ELi2ELi1ELi1ELi1ELb0EEENS1_21CollectiveEpilogueBwdISD_SE_SG_Li256ELb1ELb1ELi2EEENS1_25SingleTileBwdLPTSchedulerILb1ELi80ELb0EEEEEEEEEvNT_6ParamsE:
	.zero		2304


//--------------------- .nv.constant0._ZN7cutlass13device_kernelIN5flash32FlashAttnBwdPostprocessConvertdQIN4cute5tupleIJNS3_1CILi80EEENS5_ILi256EEEEEENS_10bfloat16_tEfNS_4arch4Sm90ELi256ENS3_8TiledMMAINS3_8MMA_AtomIJNS3_4SM904GMMA27MMA_64x16x16_F32BF16BF16_SSILNSF_5MajorE1ELSH_1ELNSF_7ScaleInE1ELSI_1EEEEEENS3_6LayoutINS4_IJNS5_ILi2EEENS5_ILi1EEESN_EEENS4_IJSN_NS5_ILi0EEESP_EEEEENS4_IJNS3_10UnderscoreESS_SS_EEEEELb1EEEEEvNT_6ParamsE --------------------------
	.section	.nv.constant0._ZN7cutlass13device_kernelIN5flash32FlashAttnBwdPostprocessConvertdQIN4cute5tupleIJNS3_1CILi80EEENS5_ILi256EEEEEENS_10bfloat16_tEfNS_4arch4Sm90ELi256ENS3_8TiledMMAINS3_8MMA_AtomIJNS3_4SM904GMMA27MMA_64x16x16_F32BF16BF16_SSILNSF_5MajorE1ELSH_1ELNSF_7ScaleInE1ELSI_1EEEEEENS3_6LayoutINS4_IJNS5_ILi2EEENS5_ILi1EEESN_EEENS4_IJSN_NS5_ILi0EEESP_EEEEENS4_IJNS3_10UnderscoreESS_SS_EEEEELb1EEEEEvNT_6ParamsE,"a",@progbits
	.sectionflags	@""
	.align	4
.nv.constant0._ZN7cutlass13device_kernelIN5flash32FlashAttnBwdPostprocessConvertdQIN4cute5tupleIJNS3_1CILi80EEENS5_ILi256EEEEEENS_10bfloat16_tEfNS_4arch4Sm90ELi256ENS3_8TiledMMAINS3_8MMA_AtomIJNS3_4SM904GMMA27MMA_64x16x16_F32BF16BF16_SSILNSF_5MajorE1ELSH_1ELNSF_7ScaleInE1ELSI_1EEEEEENS3_6LayoutINS4_IJNS5_ILi2EEENS5_ILi1EEESN_EEENS4_IJSN_NS5_ILi0EEESP_EEEEENS4_IJNS3_10UnderscoreESS_SS_EEEEELb1EEEEEvNT_6ParamsE:
	.zero		640


//--------------------- .nv.constant0._ZN7cutlass13device_kernelIN5flash32FlashAttnBwdPostprocessConvertdQIN4cute5tupleIJNS3_1CILi64EEENS5_ILi256EEEEEENS_10bfloat16_tEfNS_4arch4Sm90ELi256ENS3_8TiledMMAINS3_8MMA_AtomIJNS3_4SM904GMMA27MMA_64x64x16_F32BF16BF16_SSILNSF_5MajorE1ELSH_0ELNSF_7ScaleInE1ELSI_1EEEEEENS3_6LayoutINS4_IJNS5_ILi2EEENS5_ILi1EEESN_EEENS4_IJSN_NS5_ILi0EEESP_EEEEENS4_IJNS3_10UnderscoreESS_SS_EEEEELb1EEEEEvNT_6ParamsE --------------------------
	.section	.nv.constant0._ZN7cutlass13device_kernelIN5flash32FlashAttnBwdPostprocessConvertdQIN4cute5tupleIJNS3_1CILi64EEENS5_ILi256EEEEEENS_10bfloat16_tEfNS_4arch4Sm90ELi256ENS3_8TiledMMAINS3_8MMA_AtomIJNS3_4SM904GMMA27MMA_64x64x16_F32BF16BF16_SSILNSF_5MajorE1ELSH_0ELNSF_7ScaleInE1ELSI_1EEEEEENS3_6LayoutINS4_IJNS5_ILi2EEENS5_ILi1EEESN_EEENS4_IJSN_NS5_ILi0EEESP_EEEEENS4_IJNS3_10UnderscoreESS_SS_EEEEELb1EEEEEvNT_6ParamsE,"a",@progbits
	.sectionflags	@""
	.align	4
.nv.constant0._ZN7cutlass13device_kernelIN5flash32FlashAttnBwdPostprocessConvertdQIN4cute5tupleIJNS3_1CILi64EEENS5_ILi256EEEEEENS_10bfloat16_tEfNS_4arch4Sm90ELi256ENS3_8TiledMMAINS3_8MMA_AtomIJNS3_4SM904GMMA27MMA_64x64x16_F32BF16BF16_SSILNSF_5MajorE1ELSH_0ELNSF_7ScaleInE1ELSI_1EEEEEENS3_6LayoutINS4_IJNS5_ILi2EEENS5_ILi1EEESN_EEENS4_IJSN_NS5_ILi0EEESP_EEEEENS4_IJNS3_10UnderscoreESS_SS_EEEEELb1EEEEEvNT_6ParamsE:
	.zero		640


//--------------------- .nv.constant0._ZN7cutlass13device_kernelIN5flash11enable_sm90INS1_16FlashAttnBwdSm90INS1_25CollectiveMainloopBwdSm90ILi2ELi1ELi1EN4cute5tupleIJNS5_1CILi1EEES8_S8_EEENS6_IJNS7_ILi64EEENS7_ILi80EEENS7_ILi256EEEEEENS_10bfloat16_tEfNS_4arch4Sm90ELb1ELb0ELb1ELb1ELb0ELb0ELb1ELb1ELi2ELi1ELi1ELi1ELb0EEENS1_24CollectiveEpilogueBwdGQAISD_fSG_Li256ELb1ELb0EEENS1_25SingleTileBwdLPTSchedulerILb1ELi80ELb0EEEEEEEEEvNT_6ParamsE --------------------------
	.section	.nv.constant0._ZN7cutlass13device_kernelIN5flash11enable_sm90INS1_16FlashAttnBwdSm90INS1_25CollectiveMainloopBwdSm90ILi2ELi1ELi1EN4cute5tupleIJNS5_1CILi1EEES8_S8_EEENS6_IJNS7_ILi64EEENS7_ILi80EEENS7_ILi256EEEEEENS_10bfloat16_tEfNS_4arch4Sm90ELb1ELb0ELb1ELb1ELb0ELb0ELb1ELb1ELi2ELi1ELi1ELi1ELb0EEENS1_24CollectiveEpilogueBwdGQAISD_fSG_Li256ELb1ELb0EEENS1_25SingleTileBwdLPTSchedulerILb1ELi80ELb0EEEEEEEEEvNT_6ParamsE,"a",@progbits
	.sectionflags	@""
	.align	4
.nv.constant0._ZN7cutlass13device_kernelIN5flash11enable_sm90INS1_16FlashAttnBwdSm90INS1_25CollectiveMainloopBwdSm90ILi2ELi1ELi1EN4cute5tupleIJNS5_1CILi1EEES8_S8_EEENS6_IJNS7_ILi64EEENS7_ILi80EEENS7_ILi256EEEEEENS_10bfloat16_tEfNS_4arch4Sm90ELb1ELb0ELb1ELb1ELb0ELb0ELb1ELb1ELi2ELi1ELi1ELi1ELb0EEENS1_24CollectiveEpilogueBwdGQAISD_fSG_Li256ELb1ELb0EEENS1_25SingleTileBwdLPTSchedulerILb1ELi80ELb0EEEEEEEEEvNT_6ParamsE:
	.zero		2432


//--------------------- .nv.constant0._ZN7cutlass13device_kernelIN5flash22FlashAttnBwdPreprocessIN4cute5tupleIJNS3_1CILi64EEENS5_ILi256EEEEEENS_10bfloat16_tEfNS_4arch4Sm90ELb1ELb1EEEEEvNT_6ParamsE --------------------------
	.section	.nv.constant0._ZN7cutlass13device_kernelIN5flash22FlashAttnBwdPreprocessIN4cute5tupleIJNS3_1CILi64EEENS5_ILi256EEEEEENS_10bfloat16_tEfNS_4arch4Sm90ELb1ELb1EEEEEvNT_6ParamsE,"a",@progbits
	.sectionflags	@""
	.align	4
.nv.constant0._ZN7cutlass13device_kernelIN5flash22FlashAttnBwdPreprocessIN4cute5tupleIJNS3_1CILi64EEENS5_ILi256EEEEEENS_10bfloat16_tEfNS_4arch4Sm90ELb1ELb1EEEEEvNT_6ParamsE:
	.zero		768


//--------------------- SYMBOLS --------------------------

	.type		.nv.reservedSmem.offset0,@object
	.size		.nv.reservedSmem.offset0,0x4
	.type		__assertfail,@function
